def attn_fwd(
    Q,
    K,
    V,
    Out,
    Lse,
    sm_scale,
    stride_qz,
    stride_qh,
    stride_qm,
    stride_qk,
    stride_kz,
    stride_kh,
    stride_kn,
    stride_kk,
    stride_vz,
    stride_vh,
    stride_vn,
    stride_vk,
    stride_oz,
    stride_oh,
    stride_om,
    stride_ok,
    seqlen_q,
    seqlen_k,
    BLOCK_M: tl.constexpr,
    BLOCK_N: tl.constexpr,
    HEAD_DIM: tl.constexpr,
    CAUSAL: tl.constexpr,
):
    start_m = tl.program_id(0)
    off_hz = tl.program_id(1)
    q_off = off_hz * stride_qh
    k_off = off_hz * stride_kh
    v_off = off_hz * stride_vh
    offs_m = start_m * BLOCK_M + tl.arange(0, BLOCK_M)
    offs_d = tl.arange(0, HEAD_DIM)
    offs_n = tl.arange(0, BLOCK_N)
    q_ptrs = Q + q_off + offs_m[:, None] * stride_qm + offs_d[None, :] * stride_qk
    k_ptrs = K + k_off + offs_d[:, None] * stride_kk + offs_n[None, :] * stride_kn
    v_ptrs = V + v_off + offs_n[:, None] * stride_vn + offs_d[None, :] * stride_vk
    m_i = tl.full([BLOCK_M], float("-inf"), dtype=tl.float32)
    l_i = tl.zeros([BLOCK_M], dtype=tl.float32) + 1.0
    acc = tl.zeros([BLOCK_M, HEAD_DIM], dtype=tl.float32)
    q = tl.load(q_ptrs)
    acc, l_i, m_i = _attn_fwd_inner(
        acc,
        l_i,
        m_i,
        q,
        k_ptrs,
        v_ptrs,
        sm_scale,
        stride_kn,
        stride_vn,
        start_m,
        seqlen_k,
        BLOCK_M,
        BLOCK_N,
        HEAD_DIM,
        CAUSAL,
    )
    acc = acc / l_i[:, None]
    lse = m_i + tl.math.log2(l_i) / 1.4426950408889634
    o_ptrs = (
        Out
        + off_hz * stride_oh
        + offs_m[:, None] * stride_om
        + offs_d[None, :] * stride_ok
    )
    tl.store(o_ptrs, acc.to(Out.dtype.element_ty))
    tl.store(Lse + off_hz * seqlen_q + offs_m, lse)

# config = {"BLOCK_M": 64, "BLOCK_N": 64, "HEAD_DIM": 512, "arch": "sm_100", "causal": false, "dtype": "fp16", "num_stages": 2, "num_warps": 8}
# arch = sm_100


// ===== COMPILED SASS (sm_100a) =====

	.target	sm_100a

	.elftype	@"ET_EXEC"


//--------------------- .note.nv.tkinfo           --------------------------
	.section	.note.nv.tkinfo,"",@"SHT_NOTE"
	.sectionflags	@"SHF_NOTE_NV_TKINFO"
	.tkinfo
        /*0018*/ 	.word	0x00000081
        /*0030*/ 	.string	""
        /*0030*/ 	.string	"ptxas-blackwell"
        /*0030*/ 	.string	"Cuda compilation tools, release 12.9, V12.9.86"
        /*0030*/ 	.string	"Build cuda_12.9.r12.9/compiler.36037853_0"
        /*0030*/ 	.string	"-v  -suppress-debug-info  -lineinfo  -arch sm_100a "



//--------------------- .note.nv.cuver            --------------------------
	.section	.note.nv.cuver,"",@"SHT_NOTE"
	.sectionflags	@"SHF_NOTE_NV_CUVER"
        /*0018*/ 	.short	0x0001
        /*001a*/ 	.short	0x0064
        /*001c*/ 	.short	0x0001
        /*001e*/ 	.short	0x0000
        /*0020*/ 	.short	0x0001
        /*0022*/ 	.short	0x0000


//--------------------- .nv.info                  --------------------------
	.section	.nv.info,"",@"SHT_CUDA_INFO"
	.align	4


	//----- nvinfo : EIATTR_REGCOUNT
	.align		4
        /*0000*/ 	.byte	0x04, 0x2f
        /*0002*/ 	.short	(.L_5 - .L_4)
	.align		4
.L_4:
        /*0004*/ 	.word	index@(attn_fwd)
        /*0008*/ 	.word	0x000000ff


	//----- nvinfo : EIATTR_FRAME_SIZE
	.align		4
.L_5:
        /*000c*/ 	.byte	0x04, 0x11
        /*000e*/ 	.short	(.L_7 - .L_6)
	.align		4
.L_6:
        /*0010*/ 	.word	index@($__internal_2_$__cuda_sm10x_tcgen05_guardrail_trap_unallocated_columns_being_dealloced)
        /*0014*/ 	.word	0x000008a8


	//----- nvinfo : EIATTR_FRAME_SIZE
	.align		4
.L_7:
        /*0018*/ 	.byte	0x04, 0x11
        /*001a*/ 	.short	(.L_9 - .L_8)
	.align		4
.L_8:
        /*001c*/ 	.word	index@($__internal_1_$__cuda_sm10x_tcgen05_guardrail_trap_phase_invalid_during_alloc)
        /*0020*/ 	.word	0x000008a8


	//----- nvinfo : EIATTR_FRAME_SIZE
	.align		4
.L_9:
        /*0024*/ 	.byte	0x04, 0x11
        /*0026*/ 	.short	(.L_11 - .L_10)
	.align		4
.L_10:
        /*0028*/ 	.word	index@($__internal_0_$__cuda_sm10x_tcgen05_guardrail_trap_col_being_dealloced_not_returned_by_alloc)
        /*002c*/ 	.word	0x000008a8


	//----- nvinfo : EIATTR_FRAME_SIZE
	.align		4
.L_11:
        /*0030*/ 	.byte	0x04, 0x11
        /*0032*/ 	.short	(.L_13 - .L_12)
	.align		4
.L_12:
        /*0034*/ 	.word	index@(attn_fwd)
        /*0038*/ 	.word	0x000008a8


	//----- nvinfo : EIATTR_MIN_STACK_SIZE
	.align		4
.L_13:
        /*003c*/ 	.byte	0x04, 0x12
        /*003e*/ 	.short	(.L_15 - .L_14)
	.align		4
.L_14:
        /*0040*/ 	.word	index@(attn_fwd)
        /*0044*/ 	.word	0x000008a8
.L_15:


//--------------------- .nv.info.attn_fwd         --------------------------
	.section	.nv.info.attn_fwd,"",@"SHT_CUDA_INFO"
	.sectionflags	@""
	.align	4


	//----- nvinfo : EIATTR_CUDA_API_VERSION
	.align		4
        /*0000*/ 	.byte	0x04, 0x37
        /*0002*/ 	.short	(.L_17 - .L_16)
.L_16:
        /*0004*/ 	.word	0x00000081


	//----- nvinfo : EIATTR_KPARAM_INFO
	.align		4
.L_17:
        /*0008*/ 	.byte	0x04, 0x17
        /*000a*/ 	.short	(.L_19 - .L_18)
.L_18:
        /*000c*/ 	.word	0x00000000
        /*0010*/ 	.short	0x0019
        /*0012*/ 	.short	0x0080
        /*0014*/ 	.byte	0x00, 0xf4, 0x21, 0x00


	//----- nvinfo : EIATTR_KPARAM_INFO
	.align		4
.L_19:
        /*0018*/ 	.byte	0x04, 0x17
        /*001a*/ 	.short	(.L_21 - .L_20)
.L_20:
        /*001c*/ 	.word	0x00000000
        /*0020*/ 	.short	0x0018
        /*0022*/ 	.short	0x0078
        /*0024*/ 	.byte	0x00, 0xf4, 0x21, 0x00


	//----- nvinfo : EIATTR_KPARAM_INFO
	.align		4
.L_21:
        /*0028*/ 	.byte	0x04, 0x17
        /*002a*/ 	.short	(.L_23 - .L_22)
.L_22:
        /*002c*/ 	.word	0x00000000
        /*0030*/ 	.short	0x0017
        /*0032*/ 	.short	0x0070
        /*0034*/ 	.byte	0x00, 0xf0, 0x11, 0x00


	//----- nvinfo : EIATTR_KPARAM_INFO
	.align		4
.L_23:
        /*0038*/ 	.byte	0x04, 0x17
        /*003a*/ 	.short	(.L_25 - .L_24)
.L_24:
        /*003c*/ 	.word	0x00000000
        /*0040*/ 	.short	0x0016
        /*0042*/ 	.short	0x006c
        /*0044*/ 	.byte	0x00, 0xf0, 0x11, 0x00


	//----- nvinfo : EIATTR_KPARAM_INFO
	.align		4
.L_25:
        /*0048*/ 	.byte	0x04, 0x17
        /*004a*/ 	.short	(.L_27 - .L_26)
.L_26:
        /*004c*/ 	.word	0x00000000
        /*0050*/ 	.short	0x0015
        /*0052*/ 	.short	0x0068
        /*0054*/ 	.byte	0x00, 0xf0, 0x11, 0x00


	//----- nvinfo : EIATTR_KPARAM_INFO
	.align		4
.L_27:
        /*0058*/ 	.byte	0x04, 0x17
        /*005a*/ 	.short	(.L_29 - .L_28)
.L_28:
        /*005c*/ 	.word	0x00000000
        /*0060*/ 	.short	0x0014
        /*0062*/ 	.short	0x0064
        /*0064*/ 	.byte	0x00, 0xf0, 0x11, 0x00


	//----- nvinfo : EIATTR_KPARAM_INFO
	.align		4
.L_29:
        /*0068*/ 	.byte	0x04, 0x17
        /*006a*/ 	.short	(.L_31 - .L_30)
.L_30:
        /*006c*/ 	.word	0x00000000
        /*0070*/ 	.short	0x0013
        /*0072*/ 	.short	0x0060
        /*0074*/ 	.byte	0x00, 0xf0, 0x11, 0x00


	//----- nvinfo : EIATTR_KPARAM_INFO
	.align		4
.L_31:
        /*0078*/ 	.byte	0x04, 0x17
        /*007a*/ 	.short	(.L_33 - .L_32)
.L_32:
        /*007c*/ 	.word	0x00000000
        /*0080*/ 	.short	0x0012
        /*0082*/ 	.short	0x005c
        /*0084*/ 	.byte	0x00, 0xf0, 0x11, 0x00


	//----- nvinfo : EIATTR_KPARAM_INFO
	.align		4
.L_33:
        /*0088*/ 	.byte	0x04, 0x17
        /*008a*/ 	.short	(.L_35 - .L_34)
.L_34:
        /*008c*/ 	.word	0x00000000
        /*0090*/ 	.short	0x0011
        /*0092*/ 	.short	0x0058
        /*0094*/ 	.byte	0x00, 0xf0, 0x11, 0x00


	//----- nvinfo : EIATTR_KPARAM_INFO
	.align		4
.L_35:
        /*0098*/ 	.byte	0x04, 0x17
        /*009a*/ 	.short	(.L_37 - .L_36)
.L_36:
        /*009c*/ 	.word	0x00000000
        /*00a0*/ 	.short	0x0010
        /*00a2*/ 	.short	0x0054
        /*00a4*/ 	.byte	0x00, 0xf0, 0x11, 0x00


	//----- nvinfo : EIATTR_KPARAM_INFO
	.align		4
.L_37:
        /*00a8*/ 	.byte	0x04, 0x17
        /*00aa*/ 	.short	(.L_39 - .L_38)
.L_38:
        /*00ac*/ 	.word	0x00000000
        /*00b0*/ 	.short	0x000f
        /*00b2*/ 	.short	0x0050
        /*00b4*/ 	.byte	0x00, 0xf0, 0x11, 0x00


	//----- nvinfo : EIATTR_KPARAM_INFO
	.align		4
.L_39:
        /*00b8*/ 	.byte	0x04, 0x17
        /*00ba*/ 	.short	(.L_41 - .L_40)
.L_40:
        /*00bc*/ 	.word	0x00000000
        /*00c0*/ 	.short	0x000e
        /*00c2*/ 	.short	0x004c
        /*00c4*/ 	.byte	0x00, 0xf0, 0x11, 0x00


	//----- nvinfo : EIATTR_KPARAM_INFO
	.align		4
.L_41:
        /*00c8*/ 	.byte	0x04, 0x17
        /*00ca*/ 	.short	(.L_43 - .L_42)
.L_42:
        /*00cc*/ 	.word	0x00000000
        /*00d0*/ 	.short	0x000d
        /*00d2*/ 	.short	0x0048
        /*00d4*/ 	.byte	0x00, 0xf0, 0x11, 0x00


	//----- nvinfo : EIATTR_KPARAM_INFO
	.align		4
.L_43:
        /*00d8*/ 	.byte	0x04, 0x17
        /*00da*/ 	.short	(.L_45 - .L_44)
.L_44:
        /*00dc*/ 	.word	0x00000000
        /*00e0*/ 	.short	0x000c
        /*00e2*/ 	.short	0x0044
        /*00e4*/ 	.byte	0x00, 0xf0, 0x11, 0x00


	//----- nvinfo : EIATTR_KPARAM_INFO
	.align		4
.L_45:
        /*00e8*/ 	.byte	0x04, 0x17
        /*00ea*/ 	.short	(.L_47 - .L_46)
.L_46:
        /*00ec*/ 	.word	0x00000000
        /*00f0*/ 	.short	0x000b
        /*00f2*/ 	.short	0x0040
        /*00f4*/ 	.byte	0x00, 0xf0, 0x11, 0x00


	//----- nvinfo : EIATTR_KPARAM_INFO
	.align		4
.L_47:
        /*00f8*/ 	.byte	0x04, 0x17
        /*00fa*/ 	.short	(.L_49 - .L_48)
.L_48:
        /*00fc*/ 	.word	0x00000000
        /*0100*/ 	.short	0x000a
        /*0102*/ 	.short	0x003c
        /*0104*/ 	.byte	0x00, 0xf0, 0x11, 0x00


	//----- nvinfo : EIATTR_KPARAM_INFO
	.align		4
.L_49:
        /*0108*/ 	.byte	0x04, 0x17
        /*010a*/ 	.short	(.L_51 - .L_50)
.L_50:
        /*010c*/ 	.word	0x00000000
        /*0110*/ 	.short	0x0009
        /*0112*/ 	.short	0x0038
        /*0114*/ 	.byte	0x00, 0xf0, 0x11, 0x00


	//----- nvinfo : EIATTR_KPARAM_INFO
	.align		4
.L_51:
        /*0118*/ 	.byte	0x04, 0x17
        /*011a*/ 	.short	(.L_53 - .L_52)
.L_52:
        /*011c*/ 	.word	0x00000000
        /*0120*/ 	.short	0x0008
        /*0122*/ 	.short	0x0034
        /*0124*/ 	.byte	0x00, 0xf0, 0x11, 0x00


	//----- nvinfo : EIATTR_KPARAM_INFO
	.align		4
.L_53:
        /*0128*/ 	.byte	0x04, 0x17
        /*012a*/ 	.short	(.L_55 - .L_54)
.L_54:
        /*012c*/ 	.word	0x00000000
        /*0130*/ 	.short	0x0007
        /*0132*/ 	.short	0x0030
        /*0134*/ 	.byte	0x00, 0xf0, 0x11, 0x00


	//----- nvinfo : EIATTR_KPARAM_INFO
	.align		4
.L_55:
        /*0138*/ 	.byte	0x04, 0x17
        /*013a*/ 	.short	(.L_57 - .L_56)
.L_56:
        /*013c*/ 	.word	0x00000000
        /*0140*/ 	.short	0x0006
        /*0142*/ 	.short	0x002c
        /*0144*/ 	.byte	0x00, 0xf0, 0x11, 0x00


	//----- nvinfo : EIATTR_KPARAM_INFO
	.align		4
.L_57:
        /*0148*/ 	.byte	0x04, 0x17
        /*014a*/ 	.short	(.L_59 - .L_58)
.L_58:
        /*014c*/ 	.word	0x00000000
        /*0150*/ 	.short	0x0005
        /*0152*/ 	.short	0x0028
        /*0154*/ 	.byte	0x00, 0xf0, 0x11, 0x00


	//----- nvinfo : EIATTR_KPARAM_INFO
	.align		4
.L_59:
        /*0158*/ 	.byte	0x04, 0x17
        /*015a*/ 	.short	(.L_61 - .L_60)
.L_60:
        /*015c*/ 	.word	0x00000000
        /*0160*/ 	.short	0x0004
        /*0162*/ 	.short	0x0020
        /*0164*/ 	.byte	0x00, 0xf4, 0x21, 0x00


	//----- nvinfo : EIATTR_KPARAM_INFO
	.align		4
.L_61:
        /*0168*/ 	.byte	0x04, 0x17
        /*016a*/ 	.short	(.L_63 - .L_62)
.L_62:
        /*016c*/ 	.word	0x00000000
        /*0170*/ 	.short	0x0003
        /*0172*/ 	.short	0x0018
        /*0174*/ 	.byte	0x00, 0xf4, 0x21, 0x00


	//----- nvinfo : EIATTR_KPARAM_INFO
	.align		4
.L_63:
        /*0178*/ 	.byte	0x04, 0x17
        /*017a*/ 	.short	(.L_65 - .L_64)
.L_64:
        /*017c*/ 	.word	0x00000000
        /*0180*/ 	.short	0x0002
        /*0182*/ 	.short	0x0010
        /*0184*/ 	.byte	0x00, 0xf4, 0x21, 0x00


	//----- nvinfo : EIATTR_KPARAM_INFO
	.align		4
.L_65:
        /*0188*/ 	.byte	0x04, 0x17
        /*018a*/ 	.short	(.L_67 - .L_66)
.L_66:
        /*018c*/ 	.word	0x00000000
        /*0190*/ 	.short	0x0001
        /*0192*/ 	.short	0x0008
        /*0194*/ 	.byte	0x00, 0xf4, 0x21, 0x00


	//----- nvinfo : EIATTR_KPARAM_INFO
	.align		4
.L_67:
        /*0198*/ 	.byte	0x04, 0x17
        /*019a*/ 	.short	(.L_69 - .L_68)
.L_68:
        /*019c*/ 	.word	0x00000000
        /*01a0*/ 	.short	0x0000
        /*01a2*/ 	.short	0x0000
        /*01a4*/ 	.byte	0x00, 0xf4, 0x21, 0x00


	//----- nvinfo : EIATTR_AT_ENTRY_FRAGMENTS
	.align		4
.L_69:
        /*01a8*/ 	.byte	0x04, 0x4f
        /*01aa*/ 	.short	(.L_71 - .L_70)


	//   ....[0]....
.L_70:
        /*01ac*/ 	.word	0x00000004


	//----- nvinfo : EIATTR_RESERVED_SMEM_USED
	.align		4
.L_71:
        /*01b0*/ 	.byte	0x01, 0x41
	.zero		2


	//----- nvinfo : EIATTR_SPARSE_MMA_MASK
	.align		4
        /*01b4*/ 	.byte	0x03, 0x50
        /*01b6*/ 	.short	0x0000


	//----- nvinfo : EIATTR_TCGEN05_1CTA_USED
	.align		4
        /*01b8*/ 	.byte	0x01, 0x51
	.zero		2


	//----- nvinfo : EIATTR_MAXREG_COUNT
	.align		4
        /*01bc*/ 	.byte	0x03, 0x1b
        /*01be*/ 	.short	0x00ff


	//----- nvinfo : EIATTR_NUM_BARRIERS
	.align		4
        /*01c0*/ 	.byte	0x02, 0x4c
        /*01c2*/ 	.byte	0x01
	.zero		1


	//----- nvinfo : EIATTR_ANNOTATIONS
	.align		4
        /*01c4*/ 	.byte	0x04, 0x55
        /*01c6*/ 	.short	(.L_73 - .L_72)


	//   ....[0]....
.L_72:
        /*01c8*/ 	.word	0x00000001
        /*01cc*/ 	.byte	0x20, 0x06, 0x00, 0x00, 0x01, 0x00, 0x00, 0x00, 0xe0, 0x24, 0x00, 0x00, 0x01, 0x00, 0x00, 0x00
        /* <DEDUP_REMOVED lines=348> */
        /*179c*/ 	.byte	0x60, 0x37, 0x01, 0x00


	//----- nvinfo : EIATTR_INT_WARP_WIDE_INSTR_OFFSETS
	.align		4
.L_73:
        /*17a0*/ 	.byte	0x04, 0x31
        /*17a2*/ 	.short	(.L_75 - .L_74)


	//   ....[0]....
.L_74:
        /*17a4*/ 	.word	0x00002f70


	//   ....[1]....
        /*17a8*/ 	.word	0x00003000


	//   ....[2]....
        /*17ac*/ 	.word	0x000055f0


	//   ....[3]....
        /*17b0*/ 	.word	0x00006680


	//   ....[4]....
        /*17b4*/ 	.word	0x00010df0


	//   ....[5]....
        /*17b8*/ 	.word	0x00019ca0


	//   ....[6]....
        /*17bc*/ 	.word	0x00019ce0


	//----- nvinfo : EIATTR_COOP_GROUP_MASK_REGIDS
	.align		4
.L_75:
        /*17c0*/ 	.byte	0x04, 0x29
        /*17c2*/ 	.short	(.L_77 - .L_76)


	//   ....[0]....
.L_76:
        /*17c4*/ 	.word	0xffffffff


	//   ....[1]....
        /*17c8*/ 	.word	0xffffffff


	//   ....[2]....
        /*17cc*/ 	.word	0xffffffff


	//   ....[3]....
        /*17d0*/ 	.word	0xffffffff


	//   ....[4]....
        /*17d4*/ 	.word	0xffffffff


	//   ....[5]....
        /*17d8*/ 	.word	0xffffffff


	//   ....[6]....
        /*17dc*/ 	.word	0xffffffff


	//   ....[7]....
        /*17e0*/ 	.word	0xffffffff


	//   ....[8]....
        /*17e4*/ 	.word	0xffffffff


	//   ....[9]....
        /*17e8*/ 	.word	0xffffffff


	//   ....[10]....
        /*17ec*/ 	.word	0xffffffff


	//   ....[11]....
        /*17f0*/ 	.word	0xffffffff


	//----- nvinfo : EIATTR_COOP_GROUP_INSTR_OFFSETS
	.align		4
.L_77:
        /*17f4*/ 	.byte	0x04, 0x28
        /*17f6*/ 	.short	(.L_79 - .L_78)


	//   ....[0]....
.L_78:
        /*17f8*/ 	.word	0x00000080


	//   ....[1]....
        /*17fc*/ 	.word	0x00000340


	//   ....[2]....
        /*1800*/ 	.word	0x00009b80


	//   ....[3]....
        /*1804*/ 	.word	0x0000a2c0


	//   ....[4]....
        /*1808*/ 	.word	0x0000a760


	//   ....[5]....
        /*180c*/ 	.word	0x0000a7b0


	//   ....[6]....
        /*1810*/ 	.word	0x000120a0


	//   ....[7]....
        /*1814*/ 	.word	0x00012140


	//   ....[8]....
        /*1818*/ 	.word	0x000125a0


	//   ....[9]....
        /*181c*/ 	.word	0x000125f0


	//   ....[10]....
        /*1820*/ 	.word	0x00019b20


	//   ....[11]....
        /*1824*/ 	.word	0x00019d90


	//----- nvinfo : EIATTR_VRC_CTA_INIT_COUNT
	.align		4
.L_79:
        /*1828*/ 	.byte	0x02, 0x4a
        /*182a*/ 	.byte	0x80
	.zero		1


	//----- nvinfo : EIATTR_MBARRIER_INSTR_OFFSETS
	.align		4
        /*182c*/ 	.byte	0x04, 0x39
        /*182e*/ 	.short	(.L_81 - .L_80)


	//   ....[0]....
.L_80:
        /*1830*/ 	.word	0x000038d0
        /*1834*/ 	.word	0x000000ff
        /*1838*/ 	.word	0x00000000
        /*183c*/ 	.short	0x0100
        /*183e*/ 	.byte	0x07
	.zero		1


	//   ....[1]....
        /*1840*/ 	.word	0x00005600
        /*1844*/ 	.word	0x000000ff
        /*1848*/ 	.word	0x00040008
        /*184c*/ 	.short	0x0100
        /*184e*/ 	.byte	0x09
	.zero		1


	//   ....[2]....
        /*1850*/ 	.word	0x000067a0
        /*1854*/ 	.word	0x000000ff
        /*1858*/ 	.word	0x00020000
        /*185c*/ 	.short	0x0100
        /*185e*/ 	.byte	0x09
	.zero		1


	//   ....[3]....
        /*1860*/ 	.word	0x00007370
        /*1864*/ 	.word	0x000000ff
        /*1868*/ 	.word	0x00020000
        /*186c*/ 	.short	0x010a
        /*186e*/ 	.byte	0x09
	.zero		1


	//   ....[4]....
        /*1870*/ 	.word	0x00009680
        /*1874*/ 	.word	0x000000ff
        /*1878*/ 	.word	0x00020000
        /*187c*/ 	.short	0x0108
        /*187e*/ 	.byte	0x09
	.zero		1


	//   ....[5]....
        /*1880*/ 	.word	0x00011150
        /*1884*/ 	.word	0x000000ff
        /*1888*/ 	.word	0x00040010
        /*188c*/ 	.short	0x0100
        /*188e*/ 	.byte	0x09
	.zero		1


	//   ....[6]....
        /*1890*/ 	.word	0x00011e30
        /*1894*/ 	.word	0x000000ff
        /*1898*/ 	.word	0x00040010
        /*189c*/ 	.short	0x010a
        /*189e*/ 	.byte	0x09
	.zero		1


	//   ....[7]....
        /*18a0*/ 	.word	0x00011ea0
        /*18a4*/ 	.word	0x000000ff
        /*18a8*/ 	.word	0x00040010
        /*18ac*/ 	.short	0x0108
        /*18ae*/ 	.byte	0x09
	.zero		1


	//   ....[8]....
        /*18b0*/ 	.word	0x00012640
        /*18b4*/ 	.word	0x000000ff
        /*18b8*/ 	.word	0x00000000
        /*18bc*/ 	.short	0x010a
        /*18be*/ 	.byte	0x07
	.zero		1


	//   ....[9]....
        /*18c0*/ 	.word	0x000153c0
        /*18c4*/ 	.word	0x000000ff
        /*18c8*/ 	.word	0x00000000
        /*18cc*/ 	.short	0x010a
        /*18ce*/ 	.byte	0x07
	.zero		1


	//   ....[10]....
        /*18d0*/ 	.word	0x00015530
        /*18d4*/ 	.word	0x000000ff
        /*18d8*/ 	.word	0x00040000
        /*18dc*/ 	.short	0x0108
        /*18de*/ 	.byte	0x09
	.zero		1


	//   ....[11]....
        /*18e0*/ 	.word	0x00015650
        /*18e4*/ 	.word	0x000000ff
        /*18e8*/ 	.word	0x00040008
        /*18ec*/ 	.short	0x0108
        /*18ee*/ 	.byte	0x09
	.zero		1


	//   ....[12]....
        /*18f0*/ 	.word	0x00019db0
        /*18f4*/ 	.word	0x000000ff
        /*18f8*/ 	.word	0x00020000
        /*18fc*/ 	.short	0x010a
        /*18fe*/ 	.byte	0x09
	.zero		1


	//   ....[13]....
        /*1900*/ 	.word	0x00019de0
        /*1904*/ 	.word	0x000000ff
        /*1908*/ 	.word	0x00040010
        /*190c*/ 	.short	0x010a
        /*190e*/ 	.byte	0x09
	.zero		1


	//   ....[14]....
        /*1910*/ 	.word	0x00019e10
        /*1914*/ 	.word	0x000000ff
        /*1918*/ 	.word	0x00000000
        /*191c*/ 	.short	0x010a
        /*191e*/ 	.byte	0x07
	.zero		1


	//   ....[15]....
        /*1920*/ 	.word	0x00019e40
        /*1924*/ 	.word	0x000000ff
        /*1928*/ 	.word	0x00000000
        /*192c*/ 	.short	0x010a
        /*192e*/ 	.byte	0x07
	.zero		1


	//----- nvinfo : EIATTR_NUM_MBARRIERS
	.align		4
.L_81:
        /*1930*/ 	.byte	0x03, 0x38
        /*1932*/ 	.short	0xffff


	//----- nvinfo : EIATTR_EXIT_INSTR_OFFSETS
	.align		4
        /*1934*/ 	.byte	0x04, 0x1c
        /*1936*/ 	.short	(.L_83 - .L_82)


	//   ....[0]....
.L_82:
        /*1938*/ 	.word	0x00019da0


	//----- nvinfo : EIATTR_REQNTID
	.align		4
.L_83:
        /*193c*/ 	.byte	0x04, 0x10
        /*193e*/ 	.short	(.L_85 - .L_84)
.L_84:
        /*1940*/ 	.word	0x00000100
        /*1944*/ 	.word	0x00000001
        /*1948*/ 	.word	0x00000001


	//----- nvinfo : EIATTR_CRS_STACK_SIZE
	.align		4
.L_85:
        /*194c*/ 	.byte	0x04, 0x1e
        /*194e*/ 	.short	(.L_87 - .L_86)
.L_86:
        /*1950*/ 	.word	0x00000000


	//----- nvinfo : EIATTR_CBANK_PARAM_SIZE
	.align		4
.L_87:
        /*1954*/ 	.byte	0x03, 0x19
        /*1956*/ 	.short	0x0088


	//----- nvinfo : EIATTR_PARAM_CBANK
	.align		4
        /*1958*/ 	.byte	0x04, 0x0a
        /*195a*/ 	.short	(.L_89 - .L_88)
	.align		4
.L_88:
        /*195c*/ 	.word	index@(.nv.constant0.attn_fwd)
        /*1960*/ 	.short	0x0380
        /*1962*/ 	.short	0x0088


	//----- nvinfo : EIATTR_SW_WAR
	.align		4
.L_89:
        /*1964*/ 	.byte	0x04, 0x36
        /*1966*/ 	.short	(.L_91 - .L_90)
.L_90:
        /*1968*/ 	.word	0x00000008
.L_91:


//--------------------- .nv.compat                --------------------------
	.section	.nv.compat,"",@"SHT_CUDA_COMPAT_INFO"
	.align	4
        /*0000*/ 	.byte	0x02, 0x02, 0x02, 0x00, 0x02, 0x05, 0x05, 0x00, 0x02, 0x03, 0x00, 0x00, 0x02, 0x06, 0x01, 0x00


//--------------------- .nv.callgraph             --------------------------
	.section	.nv.callgraph,"",@"SHT_CUDA_CALLGRAPH"
	.align	4
	.sectionentsize	8
	.align		4
        /*0000*/ 	.word	0x00000000
	.align		4
        /*0004*/ 	.word	0xffffffff
	.align		4
        /*0008*/ 	.word	0x00000000
	.align		4
        /*000c*/ 	.word	0xfffffffe
	.align		4
        /*0010*/ 	.word	0x00000000
	.align		4
        /*0014*/ 	.word	0xfffffffd
	.align		4
        /*0018*/ 	.word	0x00000000
	.align		4
        /*001c*/ 	.word	0xfffffffc


//--------------------- .nv.constant4             --------------------------
	.section	.nv.constant4,"a",@progbits
	.align	8
	.align		8
.nv.constant4:
        /*0000*/ 	.dword	_$_str


//--------------------- .text.attn_fwd            --------------------------
	.section	.text.attn_fwd,"ax",@progbits
	.align	128
        .global         attn_fwd
        .type           attn_fwd,@function
        .size           attn_fwd,(.L_x_28 - attn_fwd)
        .other          attn_fwd,@"STO_CUDA_ENTRY STV_DEFAULT"
attn_fwd:
.text.attn_fwd:
[----:B------:R-:W0:Y:S01]  /*0000*/  LDC R1, c[0x0][0x37c] ;  /* 0x0000df00ff017b82 */ /* 0x000e220000000800 */
[----:B------:R-:W1:Y:S01]  /*0010*/  S2R R0, SR_TID.X ;  /* 0x0000000000007919 */ /* 0x000e620000002100 */
[----:B------:R-:W-:Y:S01]  /*0020*/  LOP3.LUT R2, R2, 0xfbffffff, RZ, 0xc0, !PT ;  /* 0xfbffffff02027812 */ /* 0x000fe200078ec0ff */
[----:B0-----:R-:W-:Y:S01]  /*0030*/  VIADD R1, R1, 0xfffff758 ;  /* 0xfffff75801017836 */ /* 0x001fe20000000000 */
[----:B-1----:R-:W-:-:S13]  /*0040*/  ISETP.GE.U32.AND P0, PT, R0, 0x20, PT ;  /* 0x000000200000780c */ /* 0x002fda0003f06070 */
[----:B------:R-:W-:Y:S01]  /*0050*/  @P0 LOP3.LUT R2, R2, 0x4000000, RZ, 0xfc, !PT ;  /* 0x0400000002020812 */ /* 0x000fe200078efcff */
[----:B------:R-:W-:Y:S06]  /*0060*/  @P0 BRA `(.L_x_0) ;  /* 0x0000000000b80947 */ /* 0x000fec0003800000 */
[----:B------:R-:W0:Y:S01]  /*0070*/  S2R R7, SR_CgaCtaId ;  /* 0x0000000000077919 */ /* 0x000e220000008800 */
[----:B------:R-:W-:Y:S01]  /*0080*/  NOP ;  /* 0x0000000000007918 */ /* 0x000fe20000000000 */
[----:B------:R-:W-:-:S04]  /*0090*/  MOV R0, 0x40 ;  /* 0x0000004000007802 */ /* 0x000fc80000000f00 */
[----:B0-----:R-:W-:Y:S02]  /*00a0*/  LEA R3, R7, R0, 0x18 ;  /* 0x0000000007037211 */ /* 0x001fe400078ec0ff */
[----:B------:R-:W-:-:S04]  /*00b0*/  MOV R0, 0x400 ;  /* 0x0000040000007802 */ /* 0x000fc80000000f00 */
[----:B------:R-:W0:Y:S01]  /*00c0*/  LDS.U8 R3, [R3] ;  /* 0x0000000003037984 */ /* 0x000e220000000000 */
[----:B------:R-:W-:Y:S02]  /*00d0*/  LEA R0, R7, R0, 0x18 ;  /* 0x0000000007007211 */ /* 0x000fe400078ec0ff */
[----:B0-----:R-:W-:-:S13]  /*00e0*/  ISETP.NE.AND P0, PT, R3, RZ, PT ;  /* 0x000000ff0300720c */ /* 0x001fda0003f05270 */
[----:B------:R-:W-:Y:S05]  /*00f0*/  @P0 BRA `(.L_x_1) ;  /* 0x00000000007c0947 */ /* 0x000fea0003800000 */
[----:B------:R-:W-:-:S13]  /*0100*/  ELECT P0, URZ, PT ;  /* 0x0000000000ff782f */ /* 0x000fda0003800000 */
[----:B------:R-:W-:Y:S05]  /*0110*/  @!P0 BRA `(.L_x_2) ;  /* 0x0000000000848947 */ /* 0x000fea0003800000 */
[----:B------:R-:W-:Y:S01]  /*0120*/  UMOV UR4, 0x10 ;  /* 0x0000001000047882 */ /* 0x000fe20000000000 */
[----:B------:R-:W-:Y:S02]  /*0130*/  IMAD.MOV.U32 R8, RZ, RZ, 0x1 ;  /* 0x00000001ff087424 */ /* 0x000fe400078e00ff */
[----:B------:R-:W-:Y:S02]  /*0140*/  IMAD.MOV.U32 R4, RZ, RZ, 0xffff ;  /* 0x0000ffffff047424 */ /* 0x000fe400078e00ff */
[----:B------:R-:W-:Y:S04]  /*0150*/  DEPBAR.LE SB0, 0x36 ;  /* 0x00008d800000791a */ /* 0x000fe80000000000 */
[----:B------:R-:W0:Y:S02]  /*0160*/  UTCATOMSWS.FIND_AND_SET.ALIGN UP0, UR4, UR4 ;  /* 0x00000004000475e3 */ /* 0x000e240008000800 */
[----:B0-----:R-:W-:-:S04]  /*0170*/  PLOP3.LUT P0, PT, PT, PT, UP0, 0x80, 0x8 ;  /* 0x000000000008781c */ /* 0x001fc80003f0f008 */
[----:B------:R-:W-:-:S04]  /*0180*/  SEL R3, RZ, 0xffffffff, !P0 ;  /* 0xffffffffff037807 */ /* 0x000fc80004000000 */
[----:B------:R-:W-:Y:S01]  /*0190*/  ISETP.NE.AND P0, PT, R3, RZ, PT ;  /* 0x000000ff0300720c */ /* 0x000fe20003f05270 */
[----:B------:R-:W-:-:S12]  /*01a0*/  IMAD.U32 R3, RZ, RZ, UR4 ;  /* 0x00000004ff037e24 */ /* 0x000fd8000f8e00ff */
[----:B------:R-:W-:Y:S05]  /*01b0*/  @P0 BRA `(.L_x_3) ;  /* 0x0000000000240947 */ /* 0x000fea0003800000 */
.L_x_4:
[----:B------:R-:W-:Y:S05]  /*01c0*/  NANOSLEEP 0x64 ;  /* 0x000000640000795d */ /* 0x000fea0003800000 */
[----:B------:R-:W-:-:S05]  /*01d0*/  UMOV UR4, 0x10 ;  /* 0x0000001000047882 */ /* 0x000fca0000000000 */
[----:B------:R-:W-:Y:S04]  /*01e0*/  DEPBAR.LE SB0, 0x36 ;  /* 0x00008d800000791a */ /* 0x000fe80000000000 */
[----:B------:R-:W0:Y:S02]  /*01f0*/  UTCATOMSWS.FIND_AND_SET.ALIGN UP0, UR4, UR4 ;  /* 0x00000004000475e3 */ /* 0x000e240008000800 */
[----:B0-----:R-:W-:-:S04]  /*0200*/  PLOP3.LUT P0, PT, PT, PT, UP0, 0x80, 0x8 ;  /* 0x000000000008781c */ /* 0x001fc80003f0f008 */
[----:B------:R-:W-:-:S04]  /*0210*/  SEL R3, RZ, 0xffffffff, !P0 ;  /* 0xffffffffff037807 */ /* 0x000fc80004000000 */
[----:B------:R-:W-:Y:S01]  /*0220*/  ISETP.NE.AND P0, PT, R3, RZ, PT ;  /* 0x000000ff0300720c */ /* 0x000fe20003f05270 */
[----:B------:R-:W-:-:S12]  /*0230*/  IMAD.U32 R3, RZ, RZ, UR4 ;  /* 0x00000004ff037e24 */ /* 0x000fd8000f8e00ff */
[----:B------:R-:W-:Y:S05]  /*0240*/  @!P0 BRA `(.L_x_4) ;  /* 0xfffffffc00dc8947 */ /* 0x000fea000383ffff */
.L_x_3:
[C---:B------:R-:W-:Y:S01]  /*0250*/  VIADD R5, R3.reuse, 0x10 ;  /* 0x0000001003057836 */ /* 0x040fe20000000000 */
[----:B------:R-:W-:Y:S01]  /*0260*/  SHF.L.U32 R4, R4, R3, RZ ;  /* 0x0000000304047219 */ /* 0x000fe200000006ff */
[----:B------:R-:W-:Y:S01]  /*0270*/  IMAD.SHL.U32 R3, R3, 0x20, RZ ;  /* 0x0000002003037824 */ /* 0x000fe200078e00ff */
[----:B------:R-:W-:Y:S02]  /*0280*/  MOV R6, 0x50 ;  /* 0x0000005000067802 */ /* 0x000fe40000000f00 */
[----:B------:R-:W-:Y:S02]  /*0290*/  SHF.L.U32 R5, R8, R5, RZ ;  /* 0x0000000508057219 */ /* 0x000fe400000006ff */
[----:B------:R-:W-:Y:S02]  /*02a0*/  LEA R7, R7, R6, 0x18 ;  /* 0x0000000607077211 */ /* 0x000fe400078ec0ff */
[----:B------:R-:W-:-:S05]  /*02b0*/  LOP3.LUT R4, R5, R4, RZ, 0xfc, !PT ;  /* 0x0000000405047212 */ /* 0x000fca00078efcff */
[----:B------:R0:W-:Y:S04]  /*02c0*/  ATOMS.OR RZ, [R7], R4 ;  /* 0x0000000407ff738c */ /* 0x0001e80003000000 */
[----:B------:R0:W-:Y:S01]  /*02d0*/  STS [R0], R3 ;  /* 0x0000000300007388 */ /* 0x0001e20000000800 */
[----:B------:R-:W-:Y:S05]  /*02e0*/  BRA `(.L_x_2) ;  /* 0x0000000000107947 */ /* 0x000fea0003800000 */
.L_x_1:
[----:B------:R-:W-:Y:S02]  /*02f0*/  MOV R3, 0xffffffff ;  /* 0xffffffff00037802 */ /* 0x000fe40000000f00 */
[----:B------:R-:W-:-:S03]  /*0300*/  MOV R4, 0x330 ;  /* 0x0000033000047802 */ /* 0x000fc60000000f00 */
[----:B------:R0:W-:Y:S04]  /*0310*/  STS [R0], R3 ;  /* 0x0000000300007388 */ /* 0x0001e80000000800 */
[----:B0-----:R-:W-:Y:S05]  /*0320*/  CALL.REL.NOINC `($__internal_1_$__cuda_sm10x_tcgen05_guardrail_trap_phase_invalid_during_alloc) ;  /* 0x0000019800dc7944 */ /* 0x001fea0003c00000 */
.L_x_2:
[----:B------:R-:W-:Y:S05]  /*0330*/  WARPSYNC.ALL ;  /* 0x0000000000007948 */ /* 0x000fea0003800000 */
[----:B------:R-:W-:Y:S01]  /*0340*/  NOP ;  /* 0x0000000000007918 */ /* 0x000fe20000000000 */
.L_x_0:
[----:B------:R-:W1:Y:S01]  /*0350*/  S2R R178, SR_TID.X ;  /* 0x0000000000b27919 */ /* 0x000e620000002100 */
[----:B0-----:R-:W0:Y:S01]  /*0360*/  LDC.64 R4, c[0x0][0x3b0] ;  /* 0x0000ec00ff047b82 */ /* 0x001e220000000a00 */
[----:B------:R-:W-:Y:S01]  /*0370*/  MOV R3, 0x400 ;  /* 0x0000040000037802 */ /* 0x000fe20000000f00 */
[----:B------:R-:W2:Y:S01]  /*0380*/  LDCU.64 UR10, c[0x0][0x358] ;  /* 0x00006b00ff0a77ac */ /* 0x000ea20008000a00 */
[----:B------:R-:W3:Y:S02]  /*0390*/  S2R R0, SR_CTAID.X ;  /* 0x0000000000007919 */ /* 0x000ee40000002500 */
[----:B------:R-:W-:Y:S01]  /*03a0*/  R2UR UR9, R3 ;  /* 0x00000000030972ca */ /* 0x000fe200000e0000 */
[----:B------:R-:W0:Y:S02]  /*03b0*/  S2R R134, SR_CTAID.Y ;  /* 0x0000000000867919 */ /* 0x000e240000002600 */
[----:B------:R-:W4:Y:S08]  /*03c0*/  LDC R21, c[0x0][0x3b8] ;  /* 0x0000ee00ff157b82 */ /* 0x000f300000000800 */
[----:B------:R-:W5:Y:S08]  /*03d0*/  S2UR UR4, SR_CgaCtaId ;  /* 0x00000000000479c3 */ /* 0x000f700000008800 */
[----:B------:R-:W2:Y:S01]  /*03e0*/  LDC.64 R8, c[0x0][0x380] ;  /* 0x0000e000ff087b82 */ /* 0x000ea20000000a00 */
[----:B-1----:R-:W-:-:S02]  /*03f0*/  LOP3.LUT R139, R178, 0x3f, RZ, 0xc0, !PT ;  /* 0x0000003fb28b7812 */ /* 0x002fc400078ec0ff */
[----:B------:R-:W-:-:S05]  /*0400*/  SHF.R.U32.HI R138, RZ, 0x6, R178 ;  /* 0x00000006ff8a7819 */ /* 0x000fca00000116b2 */
[----:B------:R-:W-:Y:S01]  /*0410*/  BAR.SYNC.DEFER_BLOCKING 0x0 ;  /* 0x0000000000007b1d */ /* 0x000fe20000010000 */
[----:B------:R-:W-:Y:S01]  /*0420*/  ISETP.GE.U32.AND P3, PT, R178, 0x20, PT ;  /* 0x00000020b200780c */ /* 0x000fe20003f66070 */
[----:B---3--:R-:W-:Y:S01]  /*0430*/  IMAD R6, R0, 0x40, R139 ;  /* 0x0000004000067824 */ /* 0x008fe200078e028b */
[----:B------:R-:W-:Y:S01]  /*0440*/  SGXT.U32 R138, R138, 0x2 ;  /* 0x000000028a8a781a */ /* 0x000fe20000000000 */
[----:B0-----:R-:W-:Y:S01]  /*0450*/  IMAD R0, R134, R4, RZ ;  /* 0x0000000486007224 */ /* 0x001fe200078e02ff */
[----:B-----5:R-:W-:Y:S01]  /*0460*/  ULEA UR9, UR4, UR9, 0x18 ;  /* 0x0000000904097291 */ /* 0x020fe2000f8ec0ff */
[----:B------:R-:W-:Y:S02]  /*0470*/  IMAD R5, R6, R5, RZ ;  /* 0x0000000506057224 */ /* 0x000fe400078e02ff */
[----:B------:R-:W0:Y:S01]  /*0480*/  S2R R6, SR_CgaCtaId ;  /* 0x0000000000067919 */ /* 0x000e220000008800 */
[----:B------:R-:W-:Y:S02]  /*0490*/  IMAD.SHL.U32 R3, R0, 0x2, RZ ;  /* 0x0000000200037824 */ /* 0x000fe400078e00ff */
[----:B------:R-:W-:-:S02]  /*04a0*/  IMAD.SHL.U32 R4, R5, 0x2, RZ ;  /* 0x0000000205047824 */ /* 0x000fc400078e00ff */
[----:B----4-:R-:W-:Y:S02]  /*04b0*/  IMAD R7, R138, R21, RZ ;  /* 0x000000158a077224 */ /* 0x010fe400078e02ff */
[----:B------:R-:W-:Y:S01]  /*04c0*/  IMAD.HI R0, R0, 0x2, RZ ;  /* 0x0000000200007827 */ /* 0x000fe200078e02ff */
[----:B--2---:R-:W-:-:S03]  /*04d0*/  IADD3 R4, P0, P1, R4, R8, R3 ;  /* 0x0000000804047210 */ /* 0x004fc6000791e003 */
[----:B------:R-:W-:-:S04]  /*04e0*/  IMAD.HI R5, R5, 0x2, RZ ;  /* 0x0000000205057827 */ /* 0x000fc800078e02ff */
[----:B------:R-:W-:Y:S01]  /*04f0*/  IMAD R11, R21, 0x4, R7 ;  /* 0x00000004150b7824 */ /* 0x000fe200078e0207 */
[----:B------:R-:W-:Y:S01]  /*0500*/  IADD3.X R0, PT, PT, R5, R9, R0, P0, P1 ;  /* 0x0000000905007210 */ /* 0x000fe200007e2400 */
[----:B------:R-:W1:Y:S01]  /*0510*/  LDS R108, [UR9] ;  /* 0x00000009ff6c7984 */ /* 0x000e620008000800 */
[----:B------:R-:W-:Y:S01]  /*0520*/  BAR.SYNC.DEFER_BLOCKING 0x0 ;  /* 0x0000000000007b1d */ /* 0x000fe20000010000 */
[----:B------:R-:W-:Y:S01]  /*0530*/  IMAD R3, R21, 0x4, R11 ;  /* 0x0000000415037824 */ /* 0x000fe200078e020b */
[----:B------:R-:W-:-:S04]  /*0540*/  LEA R8, P0, R7, R4, 0x1 ;  /* 0x0000000407087211 */ /* 0x000fc800078008ff */
[----:B------:R-:W-:Y:S02]  /*0550*/  LEA R12, P2, R3, R4, 0x1 ;  /* 0x00000004030c7211 */ /* 0x000fe400078408ff */
[----:B------:R-:W-:Y:S01]  /*0560*/  LEA.HI.X.SX32 R9, R7, R0, 0x1, P0 ;  /* 0x0000000007097211 */ /* 0x000fe200000f0eff */
[----:B0-----:R-:W-:Y:S10]  /*0570*/  @P3 BRA `(.L_x_5) ;  /* 0x0000000000183947 */ /* 0x001ff40003800000 */
[----:B------:R-:W-:Y:S01]  /*0580*/  ELECT P0, URZ, PT ;  /* 0x0000000000ff782f */ /* 0x000fe20003800000 */
[----:B------:R-:W-:Y:S01]  /*0590*/  IMAD.MOV.U32 R5, RZ, RZ, 0x1 ;  /* 0x00000001ff057424 */ /* 0x000fe200078e00ff */
[----:B------:R-:W-:Y:S11]  /*05a0*/  UVIRTCOUNT.DEALLOC.SMPOOL 0x80 ;  /* 0x000000800000784c */ /* 0x000ff60000000000 */
[----:B------:R-:W-:-:S04]  /*05b0*/  @P0 MOV R7, 0x40 ;  /* 0x0000004000070802 */ /* 0x000fc80000000f00 */
[----:B------:R-:W-:-:S05]  /*05c0*/  @P0 LEA R6, R6, R7, 0x18 ;  /* 0x0000000706060211 */ /* 0x000fca00078ec0ff */
[----:B------:R0:W-:Y:S02]  /*05d0*/  @P0 STS.U8 [R6], R5 ;  /* 0x0000000506000388 */ /* 0x0001e40000000000 */
.L_x_5:
[----:B------:R-:W-:Y:S01]  /*05e0*/  IMAD R7, R21, 0x4, R3 ;  /* 0x0000000415077824 */ /* 0x000fe200078e0203 */
[----:B------:R-:W-:Y:S01]  /*05f0*/  LEA R10, P0, R11, R4, 0x1 ;  /* 0x000000040b0a7211 */ /* 0x000fe200078008ff */
[----:B------:R-:W2:Y:S01]  /*0600*/  LDC.64 R204, c[0x0][0x3c0] ;  /* 0x0000f000ffcc7b82 */ /* 0x000ea20000000a00 */
[-C--:B------:R-:W-:Y:S01]  /*0610*/  LEA.HI.X.SX32 R13, R3, R0.reuse, 0x1, P2 ;  /* 0x00000000030d7211 */ /* 0x080fe200010f0eff */
[----:B------:R-:W-:Y:S01]  /*0620*/  STL.64 [R1+0x710], R138 ;  /* 0x0007108a01007387 */ /* 0x000fe20000100a00 */
[----:B------:R-:W-:Y:S02]  /*0630*/  LEA R17, R21, R7, 0x2 ;  /* 0x0000000715117211 */ /* 0x000fe400078e10ff */
[----:B------:R-:W-:Y:S01]  /*0640*/  LEA.HI.X.SX32 R11, R11, R0, 0x1, P0 ;  /* 0x000000000b0b7211 */ /* 0x000fe200000f0eff */
[----:B0-----:R0:W3:Y:S02]  /*0650*/  LDG.E.U16 R5, desc[UR10][R12.64] ;  /* 0x0000000a0c057981 */ /* 0x0010e4000c1e1500 */
[----:B------:R-:W-:Y:S01]  /*0660*/  IMAD R19, R21, 0x4, R17 ;  /* 0x0000000415137824 */ /* 0x000fe200078e0211 */
[----:B------:R-:W-:Y:S01]  /*0670*/  LEA R14, P0, R7, R4, 0x1 ;  /* 0x00000004070e7211 */ /* 0x000fe200078008ff */
[----:B------:R-:W4:Y:S01]  /*0680*/  LDG.E.U16 R3, desc[UR10][R8.64] ;  /* 0x0000000a08037981 */ /* 0x000f22000c1e1500 */
[----:B------:R-:W-:Y:S01]  /*0690*/  SHF.R.U32.HI R176, RZ, 0x5, R178 ;  /* 0x00000005ffb07819 */ /* 0x000fe200000116b2 */
[----:B------:R-:W-:Y:S01]  /*06a0*/  IMAD R23, R21, 0x4, R19 ;  /* 0x0000000415177824 */ /* 0x000fe200078e0213 */
[----:B------:R-:W-:Y:S01]  /*06b0*/  LEA.HI.X.SX32 R15, R7, R0, 0x1, P0 ;  /* 0x00000000070f7211 */ /* 0x000fe200000f0eff */
[----:B------:R-:W2:Y:S01]  /*06c0*/  LDG.E.U16 R6, desc[UR10][R10.64] ;  /* 0x0000000a0a067981 */ /* 0x000ea2000c1e1500 */
[----:B------:R-:W-:Y:S01]  /*06d0*/  LEA R16, P0, R17, R4, 0x1 ;  /* 0x0000000411107211 */ /* 0x000fe200078008ff */
[----:B------:R-:W-:Y:S01]  /*06e0*/  IMAD R25, R21, 0x4, R23 ;  /* 0x0000000415197824 */ /* 0x000fe200078e0217 */
[----:B-1----:R-:W-:Y:S01]  /*06f0*/  R2UR UR8, R108 ;  /* 0x000000006c0872ca */ /* 0x002fe200000e0000 */
[----:B------:R1:W2:Y:S01]  /*0700*/  LDG.E.U16 R7, desc[UR10][R14.64] ;  /* 0x0000000a0e077981 */ /* 0x0002a2000c1e1500 */
[----:B------:R-:W-:Y:S01]  /*0710*/  LEA.HI.X.SX32 R17, R17, R0, 0x1, P0 ;  /* 0x0000000011117211 */ /* 0x000fe200000f0eff */
[----:B0-----:R-:W-:Y:S01]  /*0720*/  IMAD R13, R21, 0x4, R25 ;  /* 0x00000004150d7824 */ /* 0x001fe200078e0219 */
[----:B------:R-:W-:-:S02]  /*0730*/  LEA R18, P0, R19, R4, 0x1 ;  /* 0x0000000413127211 */ /* 0x000fc400078008ff */
[----:B------:R-:W-:Y:S01]  /*0740*/  LOP3.LUT R132, R178, 0xff, RZ, 0xc0, !PT ;  /* 0x000000ffb2847812 */ /* 0x000fe200078ec0ff */
[----:B------:R0:W2:Y:S01]  /*0750*/  LDG.E.U16 R9, desc[UR10][R16.64] ;  /* 0x0000000a10097981 */ /* 0x0000a2000c1e1500 */
[----:B------:R-:W-:Y:S02]  /*0760*/  LEA.HI.X.SX32 R19, R19, R0, 0x1, P0 ;  /* 0x0000000013137211 */ /* 0x000fe400000f0eff */
[----:B------:R-:W-:Y:S01]  /*0770*/  MOV R174, UR9 ;  /* 0x0000000900ae7c02 */ /* 0x000fe20008000f00 */
[----:B-1----:R-:W-:Y:S01]  /*0780*/  IMAD R15, R21, 0x4, R13 ;  /* 0x00000004150f7824 */ /* 0x002fe200078e020d */
[-C--:B------:R-:W-:Y:S01]  /*0790*/  LEA R24, P0, R25, R4.reuse, 0x1 ;  /* 0x0000000419187211 */ /* 0x080fe200078008ff */
[----:B------:R1:W2:Y:S01]  /*07a0*/  LDG.E.U16 R8, desc[UR10][R18.64] ;  /* 0x0000000a12087981 */ /* 0x0002a2000c1e1500 */
[----:B------:R-:W-:Y:S01]  /*07b0*/  LEA R22, P1, R23, R4, 0x1 ;  /* 0x0000000417167211 */ /* 0x000fe200078208ff */
[----:B------:R-:W-:Y:S01]  /*07c0*/  IMAD R29, R21, 0x4, R15 ;  /* 0x00000004151d7824 */ /* 0x000fe200078e020f */
[----:B------:R-:W-:Y:S01]  /*07d0*/  LEA.HI.X.SX32 R25, R25, R0, 0x1, P0 ;  /* 0x0000000019197211 */ /* 0x000fe200000f0eff */
[----:B------:R-:W-:Y:S01]  /*07e0*/  UMOV UR14, 0x1 ;  /* 0x00000001000e7882 */ /* 0x000fe20000000000 */
[----:B------:R-:W-:Y:S01]  /*07f0*/  LEA R26, P0, R13, R4, 0x1 ;  /* 0x000000040d1a7211 */ /* 0x000fe200078008ff */
[----:B------:R-:W-:Y:S01]  /*0800*/  IMAD R31, R21, 0x4, R29 ;  /* 0x00000004151f7824 */ /* 0x000fe200078e021d */
[-C--:B------:R-:W-:Y:S01]  /*0810*/  LEA.HI.X.SX32 R23, R23, R0.reuse, 0x1, P1 ;  /* 0x0000000017177211 */ /* 0x080fe200008f0eff */
[----:B------:R-:W2:Y:S01]  /*0820*/  LDG.E.U16 R10, desc[UR10][R24.64] ;  /* 0x0000000a180a7981 */ /* 0x000ea2000c1e1500 */
[----:B------:R-:W-:Y:S01]  /*0830*/  LEA.HI.X.SX32 R27, R13, R0, 0x1, P0 ;  /* 0x000000000d1b7211 */ /* 0x000fe200000f0eff */
[----:B------:R-:W2:Y:S01]  /*0840*/  LDC R201, c[0x0][0x3c4] ;  /* 0x0000f100ffc97b82 */ /* 0x000ea20000000800 */
[C---:B0-----:R-:W-:Y:S01]  /*0850*/  LEA R16, P0, R15.reuse, R4, 0x1 ;  /* 0x000000040f107211 */ /* 0x041fe200078008ff */
[----:B------:R0:W2:Y:S03]  /*0860*/  LDG.E.U16 R11, desc[UR10][R22.64] ;  /* 0x0000000a160b7981 */ /* 0x0000a6000c1e1500 */
[----:B------:R-:W-:Y:S01]  /*0870*/  LEA.HI.X.SX32 R17, R15, R0, 0x1, P0 ;  /* 0x000000000f117211 */ /* 0x000fe200000f0eff */
[----:B------:R0:W2:Y:S01]  /*0880*/  LDG.E.U16 R13, desc[UR10][R26.64] ;  /* 0x0000000a1a0d7981 */ /* 0x0000a2000c1e1500 */
[-C--:B-1----:R-:W-:Y:S01]  /*0890*/  LEA R18, P0, R31, R4.reuse, 0x1 ;  /* 0x000000041f127211 */ /* 0x082fe200078008ff */
[----:B------:R-:W1:Y:S01]  /*08a0*/  LDC R199, c[0x0][0x3c4] ;  /* 0x0000f100ffc77b82 */ /* 0x000e620000000800 */
[----:B------:R-:W-:Y:S01]  /*08b0*/  LEA R28, P1, R29, R4, 0x1 ;  /* 0x000000041d1c7211 */ /* 0x000fe200078208ff */
[----:B------:R-:W2:Y:S01]  /*08c0*/  LDG.E.U16 R12, desc[UR10][R16.64] ;  /* 0x0000000a100c7981 */ /* 0x000ea2000c1e1500 */
[----:B0-----:R-:W-:-:S02]  /*08d0*/  LEA R23, R21, R31, 0x2 ;  /* 0x0000001f15177211 */ /* 0x001fc400078e10ff */
[----:B------:R-:W-:Y:S02]  /*08e0*/  LEA.HI.X.SX32 R19, R31, R0, 0x1, P0 ;  /* 0x000000001f137211 */ /* 0x000fe400000f0eff */
[----:B------:R-:W-:Y:S01]  /*08f0*/  PRMT R128, RZ, 0x7610, R128 ;  /* 0x00007610ff807816 */ /* 0x000fe20000000080 */
[----:B------:R-:W-:Y:S01]  /*0900*/  IMAD R25, R21, 0x4, R23 ;  /* 0x0000000415197824 */ /* 0x000fe200078e0217 */
[----:B------:R-:W-:Y:S01]  /*0910*/  LEA R22, P0, R23, R4, 0x1 ;  /* 0x0000000417167211 */ /* 0x000fe200078008ff */
[----:B------:R-:W2:Y:S01]  /*0920*/  LDG.E.U16 R14, desc[UR10][R18.64] ;  /* 0x0000000a120e7981 */ /* 0x000ea2000c1e1500 */
[----:B------:R-:W0:Y:S01]  /*0930*/  LDC R197, c[0x0][0x3c4] ;  /* 0x0000f100ffc57b82 */ /* 0x000e220000000800 */
[----:B------:R-:W-:Y:S01]  /*0940*/  IMAD R31, R21, 0x4, R25 ;  /* 0x00000004151f7824 */ /* 0x000fe200078e0219 */
[-C--:B------:R-:W-:Y:S02]  /*0950*/  LEA.HI.X.SX32 R23, R23, R0.reuse, 0x1, P0 ;  /* 0x0000000017177211 */ /* 0x080fe400000f0eff */
[----:B------:R-:W-:Y:S01]  /*0960*/  LEA.HI.X.SX32 R29, R29, R0, 0x1, P1 ;  /* 0x000000001d1d7211 */ /* 0x000fe200008f0eff */
[----:B------:R-:W-:Y:S01]  /*0970*/  IMAD R33, R21, 0x4, R31 ;  /* 0x0000000415217824 */ /* 0x000fe200078e021f */
[-C--:B------:R-:W-:Y:S01]  /*0980*/  LEA R24, P0, R25, R4.reuse, 0x1 ;  /* 0x0000000419187211 */ /* 0x080fe200078008ff */
[----:B------:R-:W2:Y:S01]  /*0990*/  LDG.E.U16 R17, desc[UR10][R22.64] ;  /* 0x0000000a16117981 */ /* 0x000ea2000c1e1500 */
[----:B------:R-:W-:Y:S01]  /*09a0*/  LEA R26, P1, R31, R4, 0x1 ;  /* 0x000000041f1a7211 */ /* 0x000fe200078208ff */
[----:B------:R-:W0:Y:S01]  /*09b0*/  LDC R195, c[0x0][0x3c4] ;  /* 0x0000f100ffc37b82 */ /* 0x000e220000000800 */
[----:B------:R-:W-:Y:S01]  /*09c0*/  LEA.HI.X.SX32 R25, R25, R0, 0x1, P0 ;  /* 0x0000000019197211 */ /* 0x000fe200000f0eff */
[----:B------:R1:W2:Y:S01]  /*09d0*/  LDG.E.U16 R15, desc[UR10][R28.64] ;  /* 0x0000000a1c0f7981 */ /* 0x0002a2000c1e1500 */
[----:B------:R-:W-:-:S02]  /*09e0*/  LEA R30, P0, R33, R4, 0x1 ;  /* 0x00000004211e7211 */ /* 0x000fc400078008ff */
[-C--:B------:R-:W-:Y:S01]  /*09f0*/  LEA.HI.X.SX32 R27, R31, R0.reuse, 0x1, P1 ;  /* 0x000000001f1b7211 */ /* 0x080fe200008f0eff */
[----:B------:R-:W2:Y:S01]  /*0a00*/  LDG.E.U16 R16, desc[UR10][R24.64] ;  /* 0x0000000a18107981 */ /* 0x000ea2000c1e1500 */
[----:B------:R-:W-:Y:S01]  /*0a10*/  LEA.HI.X.SX32 R31, R33, R0, 0x1, P0 ;  /* 0x00000000211f7211 */ /* 0x000fe200000f0eff */
[----:B------:R-:W0:Y:S02]  /*0a20*/  LDC R193, c[0x0][0x3c4] ;  /* 0x0000f100ffc17b82 */ /* 0x000e240000000800 */
[----:B------:R1:W2:Y:S02]  /*0a30*/  LDG.E.U16 R19, desc[UR10][R26.64] ;  /* 0x0000000a1a137981 */ /* 0x0002a4000c1e1500 */
[C---:B-1----:R-:W-:Y:S02]  /*0a40*/  IMAD R29, R21.reuse, 0x4, R33 ;  /* 0x00000004151d7824 */ /* 0x042fe400078e0221 */
[----:B------:R1:W2:Y:S02]  /*0a50*/  LDG.E.U16 R18, desc[UR10][R30.64] ;  /* 0x0000000a1e127981 */ /* 0x0002a4000c1e1500 */
[C---:B------:R-:W-:Y:S01]  /*0a60*/  IMAD R33, R21.reuse, 0x4, R29 ;  /* 0x0000000415217824 */ /* 0x040fe200078e021d */
[----:B------:R-:W0:Y:S03]  /*0a70*/  LDC R191, c[0x0][0x3c4] ;  /* 0x0000f100ffbf7b82 */ /* 0x000e260000000800 */
[----:B------:R-:W-:-:S04]  /*0a80*/  IMAD R35, R21, 0x4, R33 ;  /* 0x0000000415237824 */ /* 0x000fc800078e0221 */
[----:B------:R-:W-:Y:S01]  /*0a90*/  IMAD R37, R21, 0x4, R35 ;  /* 0x0000000415257824 */ /* 0x000fe200078e0223 */
[----:B------:R-:W-:Y:S01]  /*0aa0*/  LEA R28, P0, R29, R4, 0x1 ;  /* 0x000000041d1c7211 */ /* 0x000fe200078008ff */
[----:B------:R-:W0:Y:S03]  /*0ab0*/  LDC R189, c[0x0][0x3c4] ;  /* 0x0000f100ffbd7b82 */ /* 0x000e260000000800 */
[----:B------:R-:W-:Y:S02]  /*0ac0*/  LEA R27, R21, R37, 0x2 ;  /* 0x00000025151b7211 */ /* 0x000fe400078e10ff */
[----:B------:R-:W-:Y:S02]  /*0ad0*/  LEA.HI.X.SX32 R29, R29, R0, 0x1, P0 ;  /* 0x000000001d1d7211 */ /* 0x000fe400000f0eff */
[-C--:B------:R-:W-:Y:S01]  /*0ae0*/  LEA R32, P0, R33, R4.reuse, 0x1 ;  /* 0x0000000421207211 */ /* 0x080fe200078008ff */
[----:B-1----:R-:W-:Y:S01]  /*0af0*/  IMAD R31, R21, 0x4, R27 ;  /* 0x00000004151f7824 */ /* 0x002fe200078e021b */
[----:B------:R-:W-:Y:S01]  /*0b00*/  LEA R34, P1, R35, R4, 0x1 ;  /* 0x0000000423227211 */ /* 0x000fe200078208ff */
[----:B------:R1:W2:Y:S01]  /*0b10*/  LDG.E.U16 R23, desc[UR10][R28.64] ;  /* 0x0000000a1c177981 */ /* 0x0002a2000c1e1500 */
[----:B------:R-:W-:Y:S01]  /*0b20*/  LEA.HI.X.SX32 R33, R33, R0, 0x1, P0 ;  /* 0x0000000021217211 */ /* 0x000fe200000f0eff */
[----:B------:R-:W-:Y:S01]  /*0b30*/  IMAD R39, R21, 0x4, R31 ;  /* 0x0000000415277824 */ /* 0x000fe200078e021f */
[----:B------:R-:W-:Y:S01]  /*0b40*/  LEA R36, P0, R37, R4, 0x1 ;  /* 0x0000000425247211 */ /* 0x000fe200078008ff */
[----:B------:R-:W0:Y:S01]  /*0b50*/  LDC R168, c[0x0][0x3c4] ;  /* 0x0000f100ffa87b82 */ /* 0x000e220000000800 */
[-C--:B------:R-:W-:Y:S01]  /*0b60*/  LEA.HI.X.SX32 R35, R35, R0.reuse, 0x1, P1 ;  /* 0x0000000023237211 */ /* 0x080fe200008f0eff */
[----:B------:R-:W-:Y:S01]  /*0b70*/  IMAD R41, R21, 0x4, R39 ;  /* 0x0000000415297824 */ /* 0x000fe200078e0227 */
[----:B------:R-:W-:Y:S01]  /*0b80*/  LEA.HI.X.SX32 R37, R37, R0, 0x1, P0 ;  /* 0x0000000025257211 */ /* 0x000fe200000f0eff */
[----:B------:R-:W2:Y:S01]  /*0b90*/  LDG.E.U16 R20, desc[UR10][R32.64] ;  /* 0x0000000a20147981 */ /* 0x000ea2000c1e1500 */
[----:B------:R-:W-:-:S03]  /*0ba0*/  LEA R26, P0, R27, R4, 0x1 ;  /* 0x000000041b1a7211 */ /* 0x000fc600078008ff */
[----:B------:R1:W2:Y:S01]  /*0bb0*/  LDG.E.U16 R25, desc[UR10][R34.64] ;  /* 0x0000000a22197981 */ /* 0x0002a2000c1e1500 */
[----:B------:R-:W-:Y:S01]  /*0bc0*/  LEA.HI.X.SX32 R27, R27, R0, 0x1, P0 ;  /* 0x000000001b1b7211 */ /* 0x000fe200000f0eff */
[----:B------:R-:W0:Y:S01]  /*0bd0*/  LDC R140, c[0x0][0x3c4] ;  /* 0x0000f100ff8c7b82 */ /* 0x000e220000000800 */
[-C--:B------:R-:W-:Y:S01]  /*0be0*/  LEA R30, P0, R31, R4.reuse, 0x1 ;  /* 0x000000041f1e7211 */ /* 0x080fe200078008ff */
[----:B------:R1:W2:Y:S02]  /*0bf0*/  LDG.E.U16 R22, desc[UR10][R36.64] ;  /* 0x0000000a24167981 */ /* 0x0002a4000c1e1500 */
[----:B-1----:R-:W-:Y:S01]  /*0c00*/  LEA R28, P1, R39, R4, 0x1 ;  /* 0x00000004271c7211 */ /* 0x002fe200078208ff */
[----:B------:R-:W-:Y:S01]  /*0c10*/  IMAD R35, R21, 0x4, R41 ;  /* 0x0000000415237824 */ /* 0x000fe200078e0229 */
[-C--:B------:R-:W-:Y:S01]  /*0c20*/  LEA.HI.X.SX32 R31, R31, R0.reuse, 0x1, P0 ;  /* 0x000000001f1f7211 */ /* 0x080fe200000f0eff */
[----:B------:R-:W2:Y:S01]  /*0c30*/  LDG.E.U16 R27, desc[UR10][R26.64] ;  /* 0x0000000a1a1b7981 */ /* 0x000ea2000c1e1500 */
[----:B------:R-:W1:Y:S01]  /*0c40*/  LDC R142, c[0x0][0x3c4] ;  /* 0x0000f100ff8e7b82 */ /* 0x000e620000000800 */
[----:B------:R-:W-:Y:S01]  /*0c50*/  IMAD R37, R21, 0x4, R35 ;  /* 0x0000000415257824 */ /* 0x000fe200078e0223 */
[----:B------:R-:W-:Y:S01]  /*0c60*/  LEA.HI.X.SX32 R29, R39, R0, 0x1, P1 ;  /* 0x00000000271d7211 */ /* 0x000fe200008f0eff */
[----:B------:R-:W2:Y:S01]  /*0c70*/  LDG.E.U16 R24, desc[UR10][R30.64] ;  /* 0x0000000a1e187981 */ /* 0x000ea2000c1e1500 */
[----:B------:R-:W-:Y:S01]  /*0c80*/  LEA R32, P0, R41, R4, 0x1 ;  /* 0x0000000429207211 */ /* 0x000fe200078008ff */
[----:B------:R-:W-:-:S03]  /*0c90*/  IMAD R39, R21, 0x4, R37 ;  /* 0x0000000415277824 */ /* 0x000fc600078e0225 */
[----:B------:R-:W-:Y:S01]  /*0ca0*/  LEA.HI.X.SX32 R33, R41, R0, 0x1, P0 ;  /* 0x0000000029217211 */ /* 0x000fe200000f0eff */
[----:B------:R-:W-:Y:S01]  /*0cb0*/  IMAD R41, R21, 0x4, R39 ;  /* 0x0000000415297824 */ /* 0x000fe200078e0227 */
[----:B------:R-:W-:Y:S01]  /*0cc0*/  LEA R34, P0, R35, R4, 0x1 ;  /* 0x0000000423227211 */ /* 0x000fe200078008ff */
[----:B------:R-:W2:Y:S01]  /*0cd0*/  LDG.E.U16 R29, desc[UR10][R28.64] ;  /* 0x0000000a1c1d7981 */ /* 0x000ea2000c1e1500 */
[----:B------:R-:W0:Y:S02]  /*0ce0*/  LDC R146, c[0x0][0x3c4] ;  /* 0x0000f100ff927b82 */ /* 0x000e240000000800 */
[----:B------:R-:W-:Y:S01]  /*0cf0*/  LEA R43, R21, R41, 0x2 ;  /* 0x00000029152b7211 */ /* 0x000fe200078e10ff */
[----:B------:R-:W2:Y:S01]  /*0d00*/  LDG.E.U16 R26, desc[UR10][R32.64] ;  /* 0x0000000a201a7981 */ /* 0x000ea2000c1e1500 */
[----:B------:R-:W-:Y:S02]  /*0d10*/  LEA.HI.X.SX32 R35, R35, R0, 0x1, P0 ;  /* 0x0000000023237211 */ /* 0x000fe400000f0eff */
[-C--:B------:R-:W-:Y:S01]  /*0d20*/  LEA R36, P0, R37, R4.reuse, 0x1 ;  /* 0x0000000425247211 */ /* 0x080fe200078008ff */
[----:B------:R-:W-:Y:S01]  /*0d30*/  IMAD R45, R21, 0x4, R43 ;  /* 0x00000004152d7824 */ /* 0x000fe200078e022b */
[----:B------:R-:W-:Y:S01]  /*0d40*/  LEA R38, P1, R39, R4, 0x1 ;  /* 0x0000000427267211 */ /* 0x000fe200078208ff */
[----:B------:R-:W2:Y:S01]  /*0d50*/  LDG.E.U16 R31, desc[UR10][R34.64] ;  /* 0x0000000a221f7981 */ /* 0x000ea2000c1e1500 */
[-C--:B------:R-:W-:Y:S01]  /*0d60*/  LEA.HI.X.SX32 R37, R37, R0.reuse, 0x1, P0 ;  /* 0x0000000025257211 */ /* 0x080fe200000f0eff */
[----:B------:R-:W-:Y:S01]  /*0d70*/  IMAD R47, R21, 0x4, R45 ;  /* 0x00000004152f7824 */ /* 0x000fe200078e022d */
[----:B------:R-:W-:Y:S01]  /*0d80*/  LEA.HI.X.SX32 R39, R39, R0, 0x1, P1 ;  /* 0x0000000027277211 */ /* 0x000fe200008f0eff */
[----:B------:R-:W0:Y:S01]  /*0d90*/  LDC R148, c[0x0][0x3c4] ;  /* 0x0000f100ff947b82 */ /* 0x000e220000000800 */
[----:B------:R-:W-:Y:S01]  /*0da0*/  LEA R40, P0, R41, R4, 0x1 ;  /* 0x0000000429287211 */ /* 0x000fe200078008ff */
[----:B------:R-:W-:Y:S01]  /*0db0*/  IMAD R49, R21, 0x4, R47 ;  /* 0x0000000415317824 */ /* 0x000fe200078e022f */
[----:B------:R-:W2:Y:S02]  /*0dc0*/  LDG.E.U16 R28, desc[UR10][R36.64] ;  /* 0x0000000a241c7981 */ /* 0x000ea4000c1e1500 */
[----:B------:R-:W-:-:S02]  /*0dd0*/  LEA.HI.X.SX32 R41, R41, R0, 0x1, P0 ;  /* 0x0000000029297211 */ /* 0x000fc400000f0eff */
[----:B------:R1:W2:Y:S01]  /*0de0*/  LDG.E.U16 R33, desc[UR10][R38.64] ;  /* 0x0000000a26217981 */ /* 0x0002a2000c1e1500 */
[C---:B------:R-:W-:Y:S01]  /*0df0*/  LEA R42, P0, R43.reuse, R4, 0x1 ;  /* 0x000000042b2a7211 */ /* 0x040fe200078008ff */
[----:B------:R-:W0:Y:S02]  /*0e00*/  LDC R150, c[0x0][0x3c4] ;  /* 0x0000f100ff967b82 */ /* 0x000e240000000800 */
[----:B------:R1:W2:Y:S01]  /*0e10*/  LDG.E.U16 R30, desc[UR10][R40.64] ;  /* 0x0000000a281e7981 */ /* 0x0002a2000c1e1500 */
[----:B------:R-:W-:Y:S01]  /*0e20*/  LEA.HI.X.SX32 R43, R43, R0, 0x1, P0 ;  /* 0x000000002b2b7211 */ /* 0x000fe200000f0eff */
[----:B-1----:R-:W-:Y:S01]  /*0e30*/  IMAD R39, R21, 0x4, R49 ;  /* 0x0000000415277824 */ /* 0x002fe200078e0231 */
[----:B------:R-:W-:-:S03]  /*0e40*/  LEA R44, P0, R45, R4, 0x1 ;  /* 0x000000042d2c7211 */ /* 0x000fc600078008ff */
[----:B------:R1:W2:Y:S01]  /*0e50*/  LDG.E.U16 R35, desc[UR10][R42.64] ;  /* 0x0000000a2a237981 */ /* 0x0002a2000c1e1500 */
[----:B------:R-:W-:Y:S01]  /*0e60*/  PRMT R126, RZ, 0x7610, R126 ;  /* 0x00007610ff7e7816 */ /* 0x000fe2000000007e */
[----:B------:R-:W-:Y:S01]  /*0e70*/  IMAD R41, R21, 0x4, R39 ;  /* 0x0000000415297824 */ /* 0x000fe200078e0227 */
[----:B------:R-:W-:Y:S01]  /*0e80*/  LEA R46, P1, R47, R4, 0x1 ;  /* 0x000000042f2e7211 */ /* 0x000fe200078208ff */
[----:B------:R-:W0:Y:S01]  /*0e90*/  LDC R152, c[0x0][0x3c4] ;  /* 0x0000f100ff987b82 */ /* 0x000e220000000800 */
[----:B------:R-:W-:Y:S01]  /*0ea0*/  LEA.HI.X.SX32 R45, R45, R0, 0x1, P0 ;  /* 0x000000002d2d7211 */ /* 0x000fe200000f0eff */
[----:B------:R-:W-:Y:S01]  /*0eb0*/  IMAD R51, R21, 0x4, R41 ;  /* 0x0000000415337824 */ /* 0x000fe200078e0229 */
[----:B------:R-:W-:Y:S02]  /*0ec0*/  LEA R48, P0, R49, R4, 0x1 ;  /* 0x0000000431307211 */ /* 0x000fe400078008ff */
[-C--:B------:R-:W-:Y:S01]  /*0ed0*/  LEA.HI.X.SX32 R47, R47, R0.reuse, 0x1, P1 ;  /* 0x000000002f2f7211 */ /* 0x080fe200008f0eff */
[----:B------:R-:W-:Y:S01]  /*0ee0*/  IMAD R53, R21, 0x4, R51 ;  /* 0x0000000415357824 */ /* 0x000fe200078e0233 */
[----:B------:R-:W-:Y:S01]  /*0ef0*/  LEA.HI.X.SX32 R49, R49, R0, 0x1, P0 ;  /* 0x0000000031317211 */ /* 0x000fe200000f0eff */
[----:B------:R-:W2:Y:S01]  /*0f00*/  LDG.E.U16 R32, desc[UR10][R44.64] ;  /* 0x0000000a2c207981 */ /* 0x000ea2000c1e1500 */
[C---:B------:R-:W-:Y:S01]  /*0f10*/  LEA R38, P0, R39.reuse, R4, 0x1 ;  /* 0x0000000427267211 */ /* 0x040fe200078008ff */
[----:B------:R-:W0:Y:S02]  /*0f20*/  LDC R154, c[0x0][0x3c4] ;  /* 0x0000f100ff9a7b82 */ /* 0x000e240000000800 */
[----:B------:R1:W2:Y:S01]  /*0f30*/  LDG.E.U16 R37, desc[UR10][R46.64] ;  /* 0x0000000a2e257981 */ /* 0x0002a2000c1e1500 */
[----:B------:R-:W-:-:S02]  /*0f40*/  LEA.HI.X.SX32 R39, R39, R0, 0x1, P0 ;  /* 0x0000000027277211 */ /* 0x000fc400000f0eff */
[-C--:B-1----:R-:W-:Y:S01]  /*0f50*/  LEA R42, P0, R41, R4.reuse, 0x1 ;  /* 0x00000004292a7211 */ /* 0x082fe200078008ff */
[----:B------:R1:W2:Y:S01]  /*0f60*/  LDG.E.U16 R34, desc[UR10][R48.64] ;  /* 0x0000000a30227981 */ /* 0x0002a2000c1e1500 */
[----:B------:R-:W-:Y:S01]  /*0f70*/  LEA R40, P1, R51, R4, 0x1 ;  /* 0x0000000433287211 */ /* 0x000fe200078208ff */
[----:B------:R-:W0:Y:S01]  /*0f80*/  LDC R156, c[0x0][0x3c4] ;  /* 0x0000f100ff9c7b82 */ /* 0x000e220000000800 */
[----:B------:R-:W-:Y:S01]  /*0f90*/  LEA R47, R21, R53, 0x2 ;  /* 0x00000035152f7211 */ /* 0x000fe200078e10ff */
[----:B------:R-:W2:Y:S01]  /*0fa0*/  LDG.E.U16 R39, desc[UR10][R38.64] ;  /* 0x0000000a26277981 */ /* 0x000ea2000c1e1500 */
[-C--:B------:R-:W-:Y:S02]  /*0fb0*/  LEA.HI.X.SX32 R43, R41, R0.reuse, 0x1, P0 ;  /* 0x00000000292b7211 */ /* 0x080fe400000f0eff */
[----:B------:R-:W-:Y:S01]  /*0fc0*/  PRMT R130, RZ, 0x7610, R130 ;  /* 0x00007610ff827816 */ /* 0x000fe20000000082 */
[----:B-1----:R-:W-:Y:S01]  /*0fd0*/  IMAD R49, R21, 0x4, R47 ;  /* 0x0000000415317824 */ /* 0x002fe200078e022f */
[----:B------:R-:W-:Y:S01]  /*0fe0*/  LEA.HI.X.SX32 R41, R51, R0, 0x1, P1 ;  /* 0x0000000033297211 */ /* 0x000fe200008f0eff */
[----:B------:R-:W2:Y:S01]  /*0ff0*/  LDG.E.U16 R36, desc[UR10][R42.64] ;  /* 0x0000000a2a247981 */ /* 0x000ea2000c1e1500 */
[----:B------:R-:W-:Y:S01]  /*1000*/  LEA R44, P0, R53, R4, 0x1 ;  /* 0x00000004352c7211 */ /* 0x000fe200078008ff */
[----:B------:R-:W-:Y:S01]  /*1010*/  IMAD R51, R21, 0x4, R49 ;  /* 0x0000000415337824 */ /* 0x000fe200078e0231 */
[----:B------:R-:W1:Y:S02]  /*1020*/  LDC R158, c[0x0][0x3c4] ;  /* 0x0000f100ff9e7b82 */ /* 0x000e640000000800 */
[----:B------:R-:W-:Y:S01]  /*1030*/  LEA.HI.X.SX32 R45, R53, R0, 0x1, P0 ;  /* 0x00000000352d7211 */ /* 0x000fe200000f0eff */
[----:B------:R-:W-:Y:S01]  /*1040*/  IMAD R53, R21, 0x4, R51 ;  /* 0x0000000415357824 */ /* 0x000fe200078e0233 */
[----:B------:R-:W-:Y:S01]  /*1050*/  LEA R46, P0, R47, R4, 0x1 ;  /* 0x000000042f2e7211 */ /* 0x000fe200078008ff */
[----:B------:R-:W2:Y:S02]  /*1060*/  LDG.E.U16 R41, desc[UR10][R40.64] ;  /* 0x0000000a28297981 */ /* 0x000ea4000c1e1500 */
[----:B------:R-:W-:Y:S01]  /*1070*/  IMAD R55, R21, 0x4, R53 ;  /* 0x0000000415377824 */ /* 0x000fe200078e0235 */
[----:B------:R-:W-:Y:S01]  /*1080*/  LEA.HI.X.SX32 R47, R47, R0, 0x1, P0 ;  /* 0x000000002f2f7211 */ /* 0x000fe200000f0eff */
[----:B------:R-:W2:Y:S01]  /*1090*/  LDG.E.U16 R38, desc[UR10][R44.64] ;  /* 0x0000000a2c267981 */ /* 0x000ea2000c1e1500 */
[-C--:B------:R-:W-:Y:S01]  /*10a0*/  LEA R48, P0, R49, R4.reuse, 0x1 ;  /* 0x0000000431307211 */ /* 0x080fe200078008ff */
[----:B------:R-:W-:Y:S01]  /*10b0*/  IMAD R57, R21, 0x4, R55 ;  /* 0x0000000415397824 */ /* 0x000fe200078e0237 */
[----:B------:R-:W-:Y:S01]  /*10c0*/  LEA R50, P1, R51, R4, 0x1 ;  /* 0x0000000433327211 */ /* 0x000fe200078208ff */
[----:B------:R-:W2:Y:S01]  /*10d0*/  LDG.E.U16 R43, desc[UR10][R46.64] ;  /* 0x0000000a2e2b7981 */ /* 0x000ea2000c1e1500 */
        /* <DEDUP_REMOVED lines=12> */
[----:B------:R-:W-:Y:S01]  /*11a0*/  LEA R56, P0, R57, R4, 0x1 ;  /* 0x0000000439387211 */ /* 0x000fe200078008ff */
[----:B------:R1:W2:Y:S02]  /*11b0*/  LDG.E.U16 R42, desc[UR10][R52.64] ;  /* 0x0000000a342a7981 */ /* 0x0002a4000c1e1500 */
[----:B-1----:R-:W-:Y:S02]  /*11c0*/  LEA R51, R21, R61, 0x2 ;  /* 0x0000003d15337211 */ /* 0x002fe400078e10ff */
[----:B------:R1:W2:Y:S01]  /*11d0*/  LDG.E.U16 R47, desc[UR10][R54.64] ;  /* 0x0000000a362f7981 */ /* 0x0002a2000c1e1500 */
[----:B------:R-:W-:Y:S01]  /*11e0*/  LEA.HI.X.SX32 R57, R57, R0, 0x1, P0 ;  /* 0x0000000039397211 */ /* 0x000fe200000f0eff */
[----:B------:R-:W0:Y:S01]  /*11f0*/  LDC R164, c[0x0][0x3c4] ;  /* 0x0000f100ffa47b82 */ /* 0x000e220000000800 */
[-C--:B------:R-:W-:Y:S01]  /*1200*/  LEA R60, P0, R61, R4.reuse, 0x1 ;  /* 0x000000043d3c7211 */ /* 0x080fe200078008ff */
[----:B------:R-:W-:Y:S01]  /*1210*/  IMAD R53, R21, 0x4, R51 ;  /* 0x0000000415357824 */ /* 0x000fe200078e0233 */
        /* <DEDUP_REMOVED lines=10> */
[----:B-1----:R-:W-:-:S03]  /*12c0*/  LEA R54, P0, R53, R4, 0x1 ;  /* 0x0000000435367211 */ /* 0x002fc600078008ff */
[----:B------:R1:W2:Y:S01]  /*12d0*/  LDG.E.U16 R49, desc[UR10][R58.64] ;  /* 0x0000000a3a317981 */ /* 0x0002a2000c1e1500 */
[----:B------:R-:W-:Y:S01]  /*12e0*/  LEA.HI.X.SX32 R55, R53, R0, 0x1, P0 ;  /* 0x0000000035377211 */ /* 0x000fe200000f0eff */
[----:B------:R-:W0:Y:S01]  /*12f0*/  LDC R170, c[0x0][0x3c4] ;  /* 0x0000f100ffaa7b82 */ /* 0x000e220000000800 */
[----:B------:R-:W-:Y:S01]  /*1300*/  LEA R56, P0, R67, R4, 0x1 ;  /* 0x0000000443387211 */ /* 0x000fe200078008ff */
[----:B------:R3:W2:Y:S01]  /*1310*/  LDG.E.U16 R51, desc[UR10][R62.64] ;  /* 0x0000000a3e337981 */ /* 0x0006a2000c1e1500 */
[----:B-1----:R-:W-:Y:S02]  /*1320*/  IMAD R59, R21, 0x4, R67 ;  /* 0x00000004153b7824 */ /* 0x002fe400078e0243 */
[----:B------:R-:W-:Y:S01]  /*1330*/  LEA.HI.X.SX32 R57, R67, R0, 0x1, P0 ;  /* 0x0000000043397211 */ /* 0x000fe200000f0eff */
[----:B------:R-:W2:Y:S02]  /*1340*/  LDG.E.U16 R50, desc[UR10][R54.64] ;  /* 0x0000000a36327981 */ /* 0x000ea4000c1e1500 */
[----:B------:R-:W1:Y:S01]  /*1350*/  LDC R172, c[0x0][0x3c4] ;  /* 0x0000f100ffac7b82 */ /* 0x000e620000000800 */
[----:B------:R-:W-:Y:S01]  /*1360*/  IMAD R61, R21, 0x4, R59 ;  /* 0x00000004153d7824 */ /* 0x000fe200078e023b */
[----:B------:R-:W-:Y:S01]  /*1370*/  LEA R64, P1, R65, R4, 0x1 ;  /* 0x0000000441407211 */ /* 0x000fe200078208ff */
[----:B------:R-:W2:Y:S02]  /*1380*/  LDG.E.U16 R52, desc[UR10][R56.64] ;  /* 0x0000000a38347981 */ /* 0x000ea4000c1e1500 */
[----:B------:R-:W-:-:S04]  /*1390*/  IMAD R67, R21, 0x4, R61 ;  /* 0x0000000415437824 */ /* 0x000fc800078e023d */
[----:B------:R-:W-:Y:S01]  /*13a0*/  IMAD R69, R21, 0x4, R67 ;  /* 0x0000000415457824 */ /* 0x000fe200078e0243 */
[----:B------:R-:W-:-:S04]  /*13b0*/  LEA R58, P0, R59, R4, 0x1 ;  /* 0x000000043b3a7211 */ /* 0x000fc800078008ff */
[----:B------:R-:W-:Y:S02]  /*13c0*/  LEA R71, R21, R69, 0x2 ;  /* 0x0000004515477211 */ /* 0x000fe400078e10ff */
[----:B------:R-:W-:-:S03]  /*13d0*/  LEA.HI.X.SX32 R65, R65, R0, 0x1, P1 ;  /* 0x0000000041417211 */ /* 0x000fc600008f0eff */
[----:B------:R-:W-:Y:S01]  /*13e0*/  IMAD R73, R21, 0x4, R71 ;  /* 0x0000000415497824 */ /* 0x000fe200078e0247 */
[----:B------:R-:W-:Y:S01]  /*13f0*/  LEA.HI.X.SX32 R59, R59, R0, 0x1, P0 ;  /* 0x000000003b3b7211 */ /* 0x000fe200000f0eff */
[----:B------:R4:W2:Y:S01]  /*1400*/  LDG.E.U16 R53, desc[UR10][R64.64] ;  /* 0x0000000a40357981 */ /* 0x0008a2000c1e1500 */
[-C--:B------:R-:W-:Y:S01]  /*1410*/  LEA R60, P0, R61, R4.reuse, 0x1 ;  /* 0x000000043d3c7211 */ /* 0x080fe200078008ff */
[----:B------:R-:W-:Y:S01]  /*1420*/  IMAD R75, R21, 0x4, R73 ;  /* 0x00000004154b7824 */ /* 0x000fe200078e0249 */
[----:B---3--:R-:W-:Y:S01]  /*1430*/  LEA R62, P1, R67, R4, 0x1 ;  /* 0x00000004433e7211 */ /* 0x008fe200078208ff */
[----:B------:R-:W3:Y:S01]  /*1440*/  LDG.E.U16 R55, desc[UR10][R58.64] ;  /* 0x0000000a3a377981 */ /* 0x000ee2000c1e1500 */
[----:B------:R-:W-:Y:S01]  /*1450*/  LEA.HI.X.SX32 R61, R61, R0, 0x1, P0 ;  /* 0x000000003d3d7211 */ /* 0x000fe200000f0eff */
[----:B------:R-:W-:Y:S01]  /*1460*/  IMAD R77, R21, 0x4, R75 ;  /* 0x00000004154d7824 */ /* 0x000fe200078e024b */
[----:B----4-:R-:W-:-:S03]  /*1470*/  LEA R64, P0, R69, R4, 0x1 ;  /* 0x0000000445407211 */ /* 0x010fc600078008ff */
[----:B------:R-:W-:Y:S01]  /*1480*/  IMAD R79, R21, 0x4, R77 ;  /* 0x00000004154f7824 */ /* 0x000fe200078e024d */
[-C--:B------:R-:W-:Y:S01]  /*1490*/  LEA.HI.X.SX32 R63, R67, R0.reuse, 0x1, P1 ;  /* 0x00000000433f7211 */ /* 0x080fe200008f0eff */
[----:B------:R-:W4:Y:S01]  /*14a0*/  LDG.E.U16 R54, desc[UR10][R60.64] ;  /* 0x0000000a3c367981 */ /* 0x000f22000c1e1500 */
[----:B------:R-:W-:Y:S02]  /*14b0*/  LEA.HI.X.SX32 R65, R69, R0, 0x1, P0 ;  /* 0x0000000045417211 */ /* 0x000fe400000f0eff */
[-C--:B------:R-:W-:Y:S01]  /*14c0*/  LEA R66, P0, R71, R4.reuse, 0x1 ;  /* 0x0000000447427211 */ /* 0x080fe200078008ff */
[----:B------:R-:W-:Y:S01]  /*14d0*/  IMAD R81, R21, 0x4, R79 ;  /* 0x0000000415517824 */ /* 0x000fe200078e024f */
[----:B------:R-:W-:Y:S01]  /*14e0*/  LEA R70, P1, R75, R4, 0x1 ;  /* 0x000000044b467211 */ /* 0x000fe200078208ff */
[----:B------:R0:W2:Y:S01]  /*14f0*/  LDG.E.U16 R56, desc[UR10][R64.64] ;  /* 0x0000000a40387981 */ /* 0x0000a2000c1e1500 */
[----:B------:R-:W-:Y:S01]  /*1500*/  LEA.HI.X.SX32 R67, R71, R0, 0x1, P0 ;  /* 0x0000000047437211 */ /* 0x000fe200000f0eff */
[----:B------:R-:W-:Y:S01]  /*1510*/  IMAD R83, R21, 0x4, R81 ;  /* 0x0000000415537824 */ /* 0x000fe200078e0251 */
[C---:B------:R-:W-:Y:S01]  /*1520*/  LEA R68, P0, R73.reuse, R4, 0x1 ;  /* 0x0000000449447211 */ /* 0x040fe200078008ff */
[----:B------:R-:W2:Y:S03]  /*1530*/  LDG.E.U16 R57, desc[UR10][R62.64] ;  /* 0x0000000a3e397981 */ /* 0x000ea6000c1e1500 */
[----:B------:R-:W-:Y:S01]  /*1540*/  LEA.HI.X.SX32 R69, R73, R0, 0x1, P0 ;  /* 0x0000000049457211 */ /* 0x000fe200000f0eff */
[----:B------:R1:W2:Y:S01]  /*1550*/  LDG.E.U16 R59, desc[UR10][R66.64] ;  /* 0x0000000a423b7981 */ /* 0x0002a2000c1e1500 */
[----:B------:R-:W-:Y:S01]  /*1560*/  LEA R72, P0, R77, R4, 0x1 ;  /* 0x000000044d487211 */ /* 0x000fe200078008ff */
[----:B0-----:R-:W-:Y:S01]  /*1570*/  IMAD R65, R21, 0x4, R83 ;  /* 0x0000000415417824 */ /* 0x001fe200078e0253 */
[-C--:B------:R-:W-:Y:S01]  /*1580*/  LEA.HI.X.SX32 R71, R75, R0.reuse, 0x1, P1 ;  /* 0x000000004b477211 */ /* 0x080fe200008f0eff */
[----:B------:R0:W2:Y:S01]  /*1590*/  LDG.E.U16 R58, desc[UR10][R68.64] ;  /* 0x0000000a443a7981 */ /* 0x0000a2000c1e1500 */
[----:B------:R-:W-:-:S02]  /*15a0*/  LEA.HI.X.SX32 R73, R77, R0, 0x1, P0 ;  /* 0x000000004d497211 */ /* 0x000fc400000f0eff */
[----:B------:R-:W-:Y:S01]  /*15b0*/  LEA R74, P0, R79, R4, 0x1 ;  /* 0x000000044f4a7211 */ /* 0x000fe200078008ff */
[----:B------:R0:W2:Y:S01]  /*15c0*/  LDG.E.U16 R61, desc[UR10][R70.64] ;  /* 0x0000000a463d7981 */ /* 0x0000a2000c1e1500 */
[----:B------:R-:W-:Y:S02]  /*15d0*/  LEA R85, R21, R65, 0x2 ;  /* 0x0000004115557211 */ /* 0x000fe400078e10ff */
[----:B------:R-:W-:Y:S01]  /*15e0*/  LEA.HI.X.SX32 R75, R79, R0, 0x1, P0 ;  /* 0x000000004f4b7211 */ /* 0x000fe200000f0eff */
[----:B------:R-:W2:Y:S02]  /*15f0*/  LDG.E.U16 R60, desc[UR10][R72.64] ;  /* 0x0000000a483c7981 */ /* 0x000ea4000c1e1500 */
[----:B------:R-:W-:Y:S01]  /*1600*/  IMAD R79, R21, 0x4, R85 ;  /* 0x00000004154f7824 */ /* 0x000fe200078e0255 */
[-C--:B-1----:R-:W-:Y:S01]  /*1610*/  LEA R66, P0, R81, R4.reuse, 0x1 ;  /* 0x0000000451427211 */ /* 0x082fe200078008ff */
[----:B------:R1:W2:Y:S02]  /*1620*/  LDG.E.U16 R63, desc[UR10][R74.64] ;  /* 0x0000000a4a3f7981 */ /* 0x0002a4000c1e1500 */
[----:B------:R-:W-:Y:S01]  /*1630*/  IMAD R87, R21, 0x4, R79 ;  /* 0x0000000415577824 */ /* 0x000fe200078e024f */
[----:B------:R-:W-:-:S02]  /*1640*/  LEA R76, P1, R83, R4, 0x1 ;  /* 0x00000004534c7211 */ /* 0x000fc400078208ff */
[----:B------:R-:W-:Y:S01]  /*1650*/  LEA.HI.X.SX32 R67, R81, R0, 0x1, P0 ;  /* 0x0000000051437211 */ /* 0x000fe200000f0eff */
[----:B------:R-:W-:Y:S01]  /*1660*/  IMAD R81, R21, 0x4, R87 ;  /* 0x0000000415517824 */ /* 0x000fe200078e0257 */
[----:B0-----:R-:W-:Y:S02]  /*1670*/  LEA R68, P0, R65, R4, 0x1 ;  /* 0x0000000441447211 */ /* 0x001fe400078008ff */
[-C--:B------:R-:W-:Y:S01]  /*1680*/  LEA.HI.X.SX32 R77, R83, R0.reuse, 0x1, P1 ;  /* 0x00000000534d7211 */ /* 0x080fe200008f0eff */
[----:B------:R-:W-:Y:S01]  /*1690*/  IMAD R83, R21, 0x4, R81 ;  /* 0x0000000415537824 */ /* 0x000fe200078e0251 */
[----:B------:R-:W-:Y:S01]  /*16a0*/  LEA.HI.X.SX32 R69, R65, R0, 0x1, P0 ;  /* 0x0000000041457211 */ /* 0x000fe200000f0eff */
[----:B------:R-:W2:Y:S01]  /*16b0*/  LDG.E.U16 R62, desc[UR10][R66.64] ;  /* 0x0000000a423e7981 */ /* 0x000ea2000c1e1500 */
[----:B------:R-:W-:Y:S01]  /*16c0*/  LEA R70, P0, R85, R4, 0x1 ;  /* 0x0000000455467211 */ /* 0x000fe200078008ff */
[----:B------:R-:W-:Y:S02]  /*16d0*/  IMAD R89, R21, 0x4, R83 ;  /* 0x0000000415597824 */ /* 0x000fe400078e0253 */
[----:B------:R0:W2:Y:S01]  /*16e0*/  LDG.E.U16 R65, desc[UR10][R76.64] ;  /* 0x0000000a4c417981 */ /* 0x0000a2000c1e1500 */
[----:B------:R-:W-:Y:S01]  /*16f0*/  LEA.HI.X.SX32 R71, R85, R0, 0x1, P0 ;  /* 0x0000000055477211 */ /* 0x000fe200000f0eff */
[----:B------:R-:W-:Y:S01]  /*1700*/  IMAD R85, R21, 0x4, R89 ;  /* 0x0000000415557824 */ /* 0x000fe200078e0259 */
[-C--:B-1----:R-:W-:Y:S01]  /*1710*/  LEA R74, P1, R87, R4.reuse, 0x1 ;  /* 0x00000004574a7211 */ /* 0x082fe200078208ff */
[----:B------:R-:W2:Y:S02]  /*1720*/  LDG.E.U16 R64, desc[UR10][R68.64] ;  /* 0x0000000a44407981 */ /* 0x000ea4000c1e1500 */
[----:B------:R-:W-:Y:S01]  /*1730*/  IMAD R91, R21, 0x4, R85 ;  /* 0x00000004155b7824 */ /* 0x000fe200078e0255 */
[----:B------:R-:W-:Y:S01]  /*1740*/  LEA R72, P0, R79, R4, 0x1 ;  /* 0x000000044f487211 */ /* 0x000fe200078008ff */
[----:B------:R-:W3:Y:S03]  /*1750*/  LDG.E.U16 R67, desc[UR10][R70.64] ;  /* 0x0000000a46437981 */ /* 0x000ee6000c1e1500 */
[----:B------:R-:W-:-:S02]  /*1760*/  LEA R93, R21, R91, 0x2 ;  /* 0x0000005b155d7211 */ /* 0x000fc400078e10ff */
[----:B------:R-:W-:-:S03]  /*1770*/  LEA.HI.X.SX32 R73, R79, R0, 0x1, P0 ;  /* 0x000000004f497211 */ /* 0x000fc600000f0eff */
[----:B------:R-:W-:Y:S01]  /*1780*/  IMAD R95, R21, 0x4, R93 ;  /* 0x00000004155f7824 */ /* 0x000fe200078e025d */
[----:B0-----:R-:W-:Y:S01]  /*1790*/  LEA R76, P0, R81, R4, 0x1 ;  /* 0x00000004514c7211 */ /* 0x001fe200078008ff */
[----:B------:R-:W3:Y:S02]  /*17a0*/  LDG.E.U16 R66, desc[UR10][R72.64] ;  /* 0x0000000a48427981 */ /* 0x000ee4000c1e1500 */
[----:B------:R-:W-:Y:S01]  /*17b0*/  IMAD R97, R21, 0x4, R95 ;  /* 0x0000000415617824 */ /* 0x000fe200078e025f */
[----:B------:R-:W-:Y:S02]  /*17c0*/  LEA.HI.X.SX32 R77, R81, R0, 0x1, P0 ;  /* 0x00000000514d7211 */ /* 0x000fe400000f0eff */
[----:B------:R-:W-:Y:S01]  /*17d0*/  LEA R78, P0, R83, R4, 0x1 ;  /* 0x00000004534e7211 */ /* 0x000fe200078008ff */
[----:B------:R-:W-:Y:S01]  /*17e0*/  IMAD R99, R21, 0x4, R97 ;  /* 0x0000000415637824 */ /* 0x000fe200078e0261 */
[-C--:B------:R-:W-:Y:S01]  /*17f0*/  LEA.HI.X.SX32 R75, R87, R0.reuse, 0x1, P1 ;  /* 0x00000000574b7211 */ /* 0x080fe200008f0eff */
[----:B------:R-:W3:Y:S01]  /*1800*/  LDG.E.U16 R68, desc[UR10][R76.64] ;  /* 0x0000000a4c447981 */ /* 0x000ee2000c1e1500 */
[----:B------:R-:W-:Y:S01]  /*1810*/  LEA.HI.X.SX32 R79, R83, R0, 0x1, P0 ;  /* 0x00000000534f7211 */ /* 0x000fe200000f0eff */
[----:B------:R-:W-:Y:S01]  /*1820*/  IMAD R101, R21, 0x4, R99 ;  /* 0x0000000415657824 */ /* 0x000fe200078e0263 */
[-C--:B------:R-:W-:Y:S01]  /*1830*/  LEA R80, P0, R89, R4.reuse, 0x1 ;  /* 0x0000000459507211 */ /* 0x080fe200078008ff */
[----:B------:R-:W3:Y:S02]  /*1840*/  LDG.E.U16 R69, desc[UR10][R74.64] ;  /* 0x0000000a4a457981 */ /* 0x000ee4000c1e1500 */
[----:B------:R-:W-:Y:S01]  /*1850*/  IMAD R103, R21, 0x4, R101 ;  /* 0x0000000415677824 */ /* 0x000fe200078e0265 */
[----:B------:R-:W-:Y:S01]  /*1860*/  LEA R82, P1, R85, R4, 0x1 ;  /* 0x0000000455527211 */ /* 0x000fe200078208ff */
[----:B------:R0:W3:Y:S01]  /*1870*/  LDG.E.U16 R71, desc[UR10][R78.64] ;  /* 0x0000000a4e477981 */ /* 0x0000e2000c1e1500 */
[----:B------:R-:W-:Y:S01]  /*1880*/  LEA.HI.X.SX32 R81, R89, R0, 0x1, P0 ;  /* 0x0000000059517211 */ /* 0x000fe200000f0eff */
[----:B------:R-:W-:Y:S01]  /*1890*/  IMAD R105, R21, 0x4, R103 ;  /* 0x0000000415697824 */ /* 0x000fe200078e0267 */
[----:B------:R-:W-:-:S02]  /*18a0*/  LEA R84, P0, R91, R4, 0x1 ;  /* 0x000000045b547211 */ /* 0x000fc400078008ff */
[-C--:B------:R-:W-:Y:S01]  /*18b0*/  LEA.HI.X.SX32 R83, R85, R0.reuse, 0x1, P1 ;  /* 0x0000000055537211 */ /* 0x080fe200008f0eff */
[----:B------:R1:W3:Y:S01]  /*18c0*/  LDG.E.U16 R70, desc[UR10][R80.64] ;  /* 0x0000000a50467981 */ /* 0x0002e2000c1e1500 */
[----:B------:R-:W-:Y:S01]  /*18d0*/  LEA.HI.X.SX32 R85, R91, R0, 0x1, P0 ;  /* 0x000000005b557211 */ /* 0x000fe200000f0eff */
[----:B------:R-:W-:Y:S01]  /*18e0*/  IMAD R91, R21, 0x4, R105 ;  /* 0x00000004155b7824 */ /* 0x000fe200078e0269 */
[-C--:B------:R-:W-:Y:S01]  /*18f0*/  LEA R88, P1, R97, R4.reuse, 0x1 ;  /* 0x0000000461587211 */ /* 0x080fe200078208ff */
[----:B------:R0:W3:Y:S03]  /*1900*/  LDG.E.U16 R73, desc[UR10][R82.64] ;  /* 0x0000000a52497981 */ /* 0x0000e6000c1e1500 */
[C---:B------:R-:W-:Y:S01]  /*1910*/  LEA R107, R21.reuse, R91, 0x2 ;  /* 0x0000005b156b7211 */ /* 0x040fe200078e10ff */
[----:B------:R-:W3:Y:S04]  /*1920*/  LDG.E.U16 R72, desc[UR10][R84.64] ;  /* 0x0000000a54487981 */ /* 0x000ee8000c1e1500 */
[----:B------:R-:W-:Y:S01]  /*1930*/  IMAD R109, R21, 0x4, R107 ;  /* 0x00000004156d7824 */ /* 0x000fe200078e026b */
[----:B------:R-:W-:-:S03]  /*1940*/  LEA R86, P0, R93, R4, 0x1 ;  /* 0x000000045d567211 */ /* 0x000fc600078008ff */
[----:B------:R-:W-:Y:S01]  /*1950*/  IMAD R111, R21, 0x4, R109 ;  /* 0x00000004156f7824 */ /* 0x000fe200078e026d */
[----:B------:R-:W-:-:S03]  /*1960*/  LEA.HI.X.SX32 R89, R97, R0, 0x1, P1 ;  /* 0x0000000061597211 */ /* 0x000fc600008f0eff */
[----:B------:R-:W-:Y:S01]  /*1970*/  IMAD R97, R21, 0x4, R111 ;  /* 0x0000000415617824 */ /* 0x000fe200078e026f */
[----:B------:R-:W-:Y:S01]  /*1980*/  LEA.HI.X.SX32 R87, R93, R0, 0x1, P0 ;  /* 0x000000005d577211 */ /* 0x000fe200000f0eff */
[----:B------:R-:W3:Y:S01]  /*1990*/  LDG.E.U16 R77, desc[UR10][R88.64] ;  /* 0x0000000a584d7981 */ /* 0x000ee2000c1e1500 */
[----:B0-----:R-:W-:Y:S01]  /*19a0*/  LEA R78, P0, R95, R4, 0x1 ;  /* 0x000000045f4e7211 */ /* 0x001fe200078008ff */
[----:B------:R-:W-:Y:S02]  /*19b0*/  IMAD R113, R21, 0x4, R97 ;  /* 0x0000000415717824 */ /* 0x000fe400078e0261 */
[----:B------:R0:W3:Y:S01]  /*19c0*/  LDG.E.U16 R75, desc[UR10][R86.64] ;  /* 0x0000000a564b7981 */ /* 0x0000e2000c1e1500 */
[----:B------:R-:W-:Y:S01]  /*19d0*/  LEA.HI.X.SX32 R79, R95, R0, 0x1, P0 ;  /* 0x000000005f4f7211 */ /* 0x000fe200000f0eff */
[----:B------:R-:W-:Y:S01]  /*19e0*/  IMAD R115, R21, 0x4, R113 ;  /* 0x0000000415737824 */ /* 0x000fe200078e0271 */
[----:B-1----:R-:W-:-:S03]  /*19f0*/  LEA R80, P0, R99, R4, 0x1 ;  /* 0x0000000463507211 */ /* 0x002fc600078008ff */
[----:B------:R-:W-:Y:S01]  /*1a00*/  IMAD R117, R21, 0x4, R115 ;  /* 0x0000000415757824 */ /* 0x000fe200078e0273 */
[----:B------:R-:W-:Y:S01]  /*1a10*/  LEA.HI.X.SX32 R81, R99, R0, 0x1, P0 ;  /* 0x0000000063517211 */ /* 0x000fe200000f0eff */
[----:B------:R-:W3:Y:S01]  /*1a20*/  LDG.E.U16 R74, desc[UR10][R78.64] ;  /* 0x0000000a4e4a7981 */ /* 0x000ee2000c1e1500 */
[-C--:B------:R-:W-:Y:S01]  /*1a30*/  LEA R82, P0, R101, R4.reuse, 0x1 ;  /* 0x0000000465527211 */ /* 0x080fe200078008ff */
[----:B------:R-:W-:Y:S01]  /*1a40*/  IMAD R119, R21, 0x4, R117 ;  /* 0x0000000415777824 */ /* 0x000fe200078e0275 */
[----:B0-----:R-:W-:Y:S01]  /*1a50*/  LEA R86, P1, R105, R4, 0x1 ;  /* 0x0000000469567211 */ /* 0x001fe200078208ff */
[----:B------:R0:W3:Y:S01]  /*1a60*/  LDG.E.U16 R76, desc[UR10][R80.64] ;  /* 0x0000000a504c7981 */ /* 0x0000e2000c1e1500 */
[----:B------:R-:W-:Y:S02]  /*1a70*/  LEA.HI.X.SX32 R83, R101, R0, 0x1, P0 ;  /* 0x0000000065537211 */ /* 0x000fe400000f0eff */
[----:B------:R-:W-:Y:S02]  /*1a80*/  LEA R84, P0, R103, R4, 0x1 ;  /* 0x0000000467547211 */ /* 0x000fe400078008ff */
[----:B------:R-:W-:Y:S01]  /*1a90*/  LEA R121, R21, R119, 0x2 ;  /* 0x0000007715797211 */ /* 0x000fe200078e10ff */
[----:B------:R1:W3:Y:S01]  /*1aa0*/  LDG.E.U16 R79, desc[UR10][R82.64] ;  /* 0x0000000a524f7981 */ /* 0x0002e2000c1e1500 */
[----:B------:R-:W-:-:S02]  /*1ab0*/  LEA.HI.X.SX32 R85, R103, R0, 0x1, P0 ;  /* 0x0000000067557211 */ /* 0x000fc400000f0eff */
[----:B------:R-:W-:Y:S02]  /*1ac0*/  LEA R88, P0, R91, R4, 0x1 ;  /* 0x000000045b587211 */ /* 0x000fe400078008ff */
[-C--:B------:R-:W-:Y:S01]  /*1ad0*/  LEA.HI.X.SX32 R87, R105, R0.reuse, 0x1, P1 ;  /* 0x0000000069577211 */ /* 0x080fe200008f0eff */
[----:B------:R-:W-:Y:S01]  /*1ae0*/  IMAD R105, R21, 0x4, R121 ;  /* 0x0000000415697824 */ /* 0x000fe200078e0279 */
[----:B------:R-:W-:Y:S01]  /*1af0*/  LEA.HI.X.SX32 R89, R91, R0, 0x1, P0 ;  /* 0x000000005b597211 */ /* 0x000fe200000f0eff */
[----:B------:R1:W3:Y:S01]  /*1b00*/  LDG.E.U16 R78, desc[UR10][R84.64] ;  /* 0x0000000a544e7981 */ /* 0x0002e2000c1e1500 */
[-C--:B0-----:R-:W-:Y:S01]  /*1b10*/  LEA R80, P0, R107, R4.reuse, 0x1 ;  /* 0x000000046b507211 */ /* 0x081fe200078008ff */
[----:B------:R-:W-:Y:S01]  /*1b20*/  IMAD R123, R21, 0x4, R105 ;  /* 0x00000004157b7824 */ /* 0x000fe200078e0269 */
[----:B------:R-:W-:Y:S01]  /*1b30*/  LEA R90, P1, R111, R4, 0x1 ;  /* 0x000000046f5a7211 */ /* 0x000fe200078208ff */
[----:B------:R0:W3:Y:S01]  /*1b40*/  LDG.E.U16 R93, desc[UR10][R86.64] ;  /* 0x0000000a565d7981 */ /* 0x0000e2000c1e1500 */
[----:B------:R-:W-:Y:S01]  /*1b50*/  LEA.HI.X.SX32 R81, R107, R0, 0x1, P0 ;  /* 0x000000006b517211 */ /* 0x000fe200000f0eff */
[----:B------:R-:W-:Y:S01]  /*1b60*/  IMAD R107, R21, 0x4, R123 ;  /* 0x00000004156b7824 */ /* 0x000fe200078e027b */
[----:B-1----:R-:W-:Y:S01]  /*1b70*/  LEA R82, P0, R109, R4, 0x1 ;  /* 0x000000046d527211 */ /* 0x002fe200078008ff */
[----:B------:R1:W3:Y:S02]  /*1b80*/  LDG.E.U16 R92, desc[UR10][R88.64] ;  /* 0x0000000a585c7981 */ /* 0x0002e4000c1e1500 */
[----:B------:R-:W-:Y:S01]  /*1b90*/  IMAD R125, R21, 0x4, R107 ;  /* 0x00000004157d7824 */ /* 0x000fe200078e026b */
[----:B------:R-:W-:Y:S01]  /*1ba0*/  LEA.HI.X.SX32 R83, R109, R0, 0x1, P0 ;  /* 0x000000006d537211 */ /* 0x000fe200000f0eff */
[----:B------:R0:W3:Y:S02]  /*1bb0*/  LDG.E.U16 R95, desc[UR10][R80.64] ;  /* 0x0000000a505f7981 */ /* 0x0000e4000c1e1500 */
[----:B------:R-:W-:Y:S01]  /*1bc0*/  IMAD R127, R21, 0x4, R125 ;  /* 0x00000004157f7824 */ /* 0x000fe200078e027d */
[----:B------:R-:W-:Y:S01]  /*1bd0*/  LEA R84, P0, R97, R4, 0x1 ;  /* 0x0000000461547211 */ /* 0x000fe200078008ff */
[----:B------:R0:W3:Y:S02]  /*1be0*/  LDG.E.U16 R94, desc[UR10][R82.64] ;  /* 0x0000000a525e7981 */ /* 0x0000e4000c1e1500 */
[----:B------:R-:W-:-:S04]  /*1bf0*/  IMAD R109, R21, 0x4, R127 ;  /* 0x00000004156d7824 */ /* 0x000fc800078e027f */
[----:B------:R-:W-:Y:S01]  /*1c00*/  IMAD R129, R21, 0x4, R109 ;  /* 0x0000000415817824 */ /* 0x000fe200078e026d */
[----:B------:R-:W-:-:S04]  /*1c10*/  LEA.HI.X.SX32 R85, R97, R0, 0x1, P0 ;  /* 0x0000000061557211 */ /* 0x000fc800000f0eff */
[----:B------:R-:W-:Y:S01]  /*1c20*/  LEA R97, R21, R129, 0x2 ;  /* 0x0000008115617211 */ /* 0x000fe200078e10ff */
[----:B------:R1:W3:Y:S01]  /*1c30*/  LDG.E.U16 R98, desc[UR10][R84.64] ;  /* 0x0000000a54627981 */ /* 0x0002e2000c1e1500 */
[----:B0-----:R-:W-:-:S03]  /*1c40*/  LEA R86, P0, R113, R4, 0x1 ;  /* 0x0000000471567211 */ /* 0x001fc600078008ff */
[----:B------:R-:W-:Y:S01]  /*1c50*/  IMAD R131, R21, 0x4, R97 ;  /* 0x0000000415837824 */ /* 0x000fe200078e0261 */
[-C--:B------:R-:W-:Y:S02]  /*1c60*/  LEA.HI.X.SX32 R91, R111, R0.reuse, 0x1, P1 ;  /* 0x000000006f5b7211 */ /* 0x080fe400008f0eff */
[----:B------:R-:W-:Y:S01]  /*1c70*/  LEA.HI.X.SX32 R87, R113, R0, 0x1, P0 ;  /* 0x0000000071577211 */ /* 0x000fe200000f0eff */
[----:B------:R-:W-:Y:S01]  /*1c80*/  IMAD R113, R21, 0x4, R131 ;  /* 0x0000000415717824 */ /* 0x000fe200078e0283 */
[-C--:B-1----:R-:W-:Y:S01]  /*1c90*/  LEA R88, P1, R117, R4.reuse, 0x1 ;  /* 0x0000000475587211 */ /* 0x082fe200078208ff */
[----:B------:R-:W3:Y:S01]  /*1ca0*/  LDG.E.U16 R99, desc[UR10][R90.64] ;  /* 0x0000000a5a637981 */ /* 0x000ee2000c1e1500 */
[----:B------:R-:W-:Y:S02]  /*1cb0*/  LEA R80, P0, R115, R4, 0x1 ;  /* 0x0000000473507211 */ /* 0x000fe400078008ff */
[-C--:B------:R-:W-:Y:S01]  /*1cc0*/  LEA.HI.X.SX32 R89, R117, R0.reuse, 0x1, P1 ;  /* 0x0000000075597211 */ /* 0x080fe200008f0eff */
[----:B------:R-:W-:Y:S01]  /*1cd0*/  IMAD R117, R21, 0x4, R113 ;  /* 0x0000000415757824 */ /* 0x000fe200078e0271 */
[----:B------:R-:W-:Y:S01]  /*1ce0*/  LEA.HI.X.SX32 R81, R115, R0, 0x1, P0 ;  /* 0x0000000073517211 */ /* 0x000fe200000f0eff */
[----:B------:R0:W3:Y:S01]  /*1cf0*/  LDG.E.U16 R101, desc[UR10][R86.64] ;  /* 0x0000000a56657981 */ /* 0x0000e2000c1e1500 */
[----:B------:R-:W-:Y:S01]  /*1d00*/  LEA R82, P0, R119, R4, 0x1 ;  /* 0x0000000477527211 */ /* 0x000fe200078008ff */
[----:B------:R-:W-:-:S02]  /*1d10*/  IMAD R115, R21, 0x4, R117 ;  /* 0x0000000415737824 */ /* 0x000fc400078e0275 */
[----:B------:R1:W3:Y:S01]  /*1d20*/  LDG.E.U16 R100, desc[UR10][R80.64] ;  /* 0x0000000a50647981 */ /* 0x0002e2000c1e1500 */
[----:B------:R-:W-:Y:S01]  /*1d30*/  LEA.HI.X.SX32 R83, R119, R0, 0x1, P0 ;  /* 0x0000000077537211 */ /* 0x000fe200000f0eff */
[----:B------:R-:W-:Y:S01]  /*1d40*/  IMAD R119, R21, 0x4, R115 ;  /* 0x0000000415777824 */ /* 0x000fe200078e0273 */
[C---:B------:R-:W-:Y:S01]  /*1d50*/  LEA R84, P0, R121.reuse, R4, 0x1 ;  /* 0x0000000479547211 */ /* 0x040fe200078008ff */
[----:B------:R1:W3:Y:S03]  /*1d60*/  LDG.E.U16 R103, desc[UR10][R88.64] ;  /* 0x0000000a58677981 */ /* 0x0002e6000c1e1500 */
[----:B------:R-:W-:Y:S01]  /*1d70*/  LEA.HI.X.SX32 R85, R121, R0, 0x1, P0 ;  /* 0x0000000079557211 */ /* 0x000fe200000f0eff */
[----:B------:R-:W-:Y:S01]  /*1d80*/  IMAD R121, R21, 0x4, R119 ;  /* 0x0000000415797824 */ /* 0x000fe200078e0277 */
[-C--:B0-----:R-:W-:Y:S01]  /*1d90*/  LEA R86, P0, R105, R4.reuse, 0x1 ;  /* 0x0000000469567211 */ /* 0x081fe200078008ff */
[----:B------:R0:W3:Y:S02]  /*1da0*/  LDG.E.U16 R102, desc[UR10][R82.64] ;  /* 0x0000000a52667981 */ /* 0x0000e4000c1e1500 */
[----:B------:R-:W-:Y:S01]  /*1db0*/  IMAD R133, R21, 0x4, R121 ;  /* 0x0000000415857824 */ /* 0x000fe200078e0279 */
[----:B-1----:R-:W-:-:S02]  /*1dc0*/  LEA R80, P1, R123, R4, 0x1 ;  /* 0x000000047b507211 */ /* 0x002fc400078208ff */
[----:B------:R-:W-:Y:S02]  /*1dd0*/  LEA.HI.X.SX32 R87, R105, R0, 0x1, P0 ;  /* 0x0000000069577211 */ /* 0x000fe400000f0eff */
[----:B------:R-:W-:Y:S01]  /*1de0*/  LEA R135, R21, R133, 0x2 ;  /* 0x0000008515877211 */ /* 0x000fe200078e10ff */
[----:B------:R1:W3:Y:S01]  /*1df0*/  LDG.E.U16 R105, desc[UR10][R84.64] ;  /* 0x0000000a54697981 */ /* 0x0002e2000c1e1500 */
[----:B------:R-:W-:Y:S02]  /*1e00*/  LEA R88, P0, R107, R4, 0x1 ;  /* 0x000000046b587211 */ /* 0x000fe400078008ff */
[-C--:B------:R-:W-:Y:S01]  /*1e10*/  LEA.HI.X.SX32 R81, R123, R0.reuse, 0x1, P1 ;  /* 0x000000007b517211 */ /* 0x080fe200008f0eff */
[----:B------:R-:W-:Y:S01]  /*1e20*/  IMAD R123, R21, 0x4, R135 ;  /* 0x00000004157b7824 */ /* 0x000fe200078e0287 */
[----:B------:R-:W-:Y:S01]  /*1e30*/  LEA.HI.X.SX32 R89, R107, R0, 0x1, P0 ;  /* 0x000000006b597211 */ /* 0x000fe200000f0eff */
[----:B------:R-:W3:Y:S01]  /*1e40*/  LDG.E.U16 R104, desc[UR10][R86.64] ;  /* 0x0000000a56687981 */ /* 0x000ee2000c1e1500 */
[-C--:B0-----:R-:W-:Y:S01]  /*1e50*/  LEA R82, P0, R125, R4.reuse, 0x1 ;  /* 0x000000047d527211 */ /* 0x081fe200078008ff */
[----:B------:R-:W-:Y:S01]  /*1e60*/  IMAD R137, R21, 0x4, R123 ;  /* 0x0000000415897824 */ /* 0x000fe200078e027b */
[----:B------:R-:W-:Y:S01]  /*1e70*/  LEA R90, P1, R97, R4, 0x1 ;  /* 0x00000004615a7211 */ /* 0x000fe200078208ff */
[----:B------:R0:W3:Y:S01]  /*1e80*/  LDG.E.U16 R106, desc[UR10][R88.64] ;  /* 0x0000000a586a7981 */ /* 0x0000e2000c1e1500 */
[----:B------:R-:W-:Y:S01]  /*1e90*/  LEA.HI.X.SX32 R83, R125, R0, 0x1, P0 ;  /* 0x000000007d537211 */ /* 0x000fe200000f0eff */
[----:B------:R-:W-:-:S02]  /*1ea0*/  IMAD R125, R21, 0x4, R137 ;  /* 0x00000004157d7824 */ /* 0x000fc400078e0289 */
[----:B------:R0:W3:Y:S02]  /*1eb0*/  LDG.E.U16 R107, desc[UR10][R80.64] ;  /* 0x0000000a506b7981 */ /* 0x0000e4000c1e1500 */
[----:B------:R-:W-:-:S04]  /*1ec0*/  IMAD R141, R21, 0x4, R125 ;  /* 0x00000004158d7824 */ /* 0x000fc800078e027d */
[----:B------:R-:W-:Y:S01]  /*1ed0*/  IMAD R143, R21, 0x4, R141 ;  /* 0x00000004158f7824 */ /* 0x000fe200078e028d */
[----:B-1----:R-:W-:-:S03]  /*1ee0*/  LEA R84, P0, R109, R4, 0x1 ;  /* 0x000000046d547211 */ /* 0x002fc600078008ff */
[----:B------:R-:W-:Y:S01]  /*1ef0*/  IMAD R145, R21, 0x4, R143 ;  /* 0x0000000415917824 */ /* 0x000fe200078e028f */
[----:B------:R-:W-:-:S03]  /*1f00*/  LEA.HI.X.SX32 R85, R109, R0, 0x1, P0 ;  /* 0x000000006d557211 */ /* 0x000fc600000f0eff */
[----:B------:R-:W-:Y:S01]  /*1f10*/  IMAD R147, R21, 0x4, R145 ;  /* 0x0000000415937824 */ /* 0x000fe200078e0291 */
[----:B------:R-:W-:Y:S01]  /*1f20*/  LEA R96, P0, R113, R4, 0x1 ;  /* 0x0000000471607211 */ /* 0x000fe200078008ff */
[----:B------:R1:W3:Y:S01]  /*1f30*/  LDG.E.U16 R109, desc[UR10][R82.64] ;  /* 0x0000000a526d7981 */ /* 0x0002e2000c1e1500 */
[-C--:B------:R-:W-:Y:S02]  /*1f40*/  LEA.HI.X.SX32 R91, R97, R0.reuse, 0x1, P1 ;  /* 0x00000000615b7211 */ /* 0x080fe400008f0eff */
[----:B------:R-:W-:Y:S01]  /*1f50*/  LEA R149, R21, R147, 0x2 ;  /* 0x0000009315957211 */ /* 0x000fe200078e10ff */
[----:B------:R1:W3:Y:S01]  /*1f60*/  LDG.E.U16 R111, desc[UR10][R84.64] ;  /* 0x0000000a546f7981 */ /* 0x0002e2000c1e1500 */
[----:B------:R-:W-:Y:S02]  /*1f70*/  LEA.HI.X.SX32 R97, R113, R0, 0x1, P0 ;  /* 0x0000000071617211 */ /* 0x000fe400000f0eff */
[-C--:B0-----:R-:W-:Y:S01]  /*1f80*/  LEA R88, P0, R115, R4.reuse, 0x1 ;  /* 0x0000000473587211 */ /* 0x081fe200078008ff */
[----:B------:R-:W-:Y:S01]  /*1f90*/  IMAD R151, R21, 0x4, R149 ;  /* 0x0000000415977824 */ /* 0x000fe200078e0295 */
[----:B------:R-:W-:Y:S01]  /*1fa0*/  LEA R80, P1, R121, R4, 0x1 ;  /* 0x0000000479507211 */ /* 0x000fe200078208ff */
[----:B------:R-:W3:Y:S01]  /*1fb0*/  LDG.E.U16 R113, desc[UR10][R90.64] ;  /* 0x0000000a5a717981 */ /* 0x000ee2000c1e1500 */
[----:B------:R-:W-:-:S02]  /*1fc0*/  LEA.HI.X.SX32 R89, R115, R0, 0x1, P0 ;  /* 0x0000000073597211 */ /* 0x000fc400000f0eff */
[----:B------:R-:W-:Y:S01]  /*1fd0*/  LEA.HI.X.SX32 R81, R121, R0, 0x1, P1 ;  /* 0x0000000079517211 */ /* 0x000fe200008f0eff */
[----:B------:R-:W-:Y:S01]  /*1fe0*/  IMAD R121, R21, 0x4, R151 ;  /* 0x0000000415797824 */ /* 0x000fe200078e0297 */
[C---:B-1----:R-:W-:Y:S01]  /*1ff0*/  LEA R82, P0, R135.reuse, R4, 0x1 ;  /* 0x0000000487527211 */ /* 0x042fe200078008ff */
[----:B------:R0:W3:Y:S03]  /*2000*/  LDG.E.U16 R115, desc[UR10][R96.64] ;  /* 0x0000000a60737981 */ /* 0x0000e6000c1e1500 */
[----:B------:R-:W-:Y:S01]  /*2010*/  LEA.HI.X.SX32 R83, R135, R0, 0x1, P0 ;  /* 0x0000000087537211 */ /* 0x000fe200000f0eff */
[----:B------:R-:W-:Y:S01]  /*2020*/  IMAD R135, R21, 0x4, R121 ;  /* 0x0000000415877824 */ /* 0x000fe200078e0279 */
[----:B------:R-:W-:Y:S01]  /*2030*/  LEA R86, P0, R137, R4, 0x1 ;  /* 0x0000000489567211 */ /* 0x000fe200078008ff */
[----:B------:R1:W3:Y:S02]  /*2040*/  LDG.E.U16 R161, desc[UR10][R88.64] ;  /* 0x0000000a58a17981 */ /* 0x0002e4000c1e1500 */
[----:B------:R-:W-:Y:S01]  /*2050*/  IMAD R153, R21, 0x4, R135 ;  /* 0x0000000415997824 */ /* 0x000fe200078e0287 */
[----:B------:R-:W-:Y:S01]  /*2060*/  LEA.HI.X.SX32 R87, R137, R0, 0x1, P0 ;  /* 0x0000000089577211 */ /* 0x000fe200000f0eff */
[----:B------:R1:W3:Y:S02]  /*2070*/  LDG.E.U16 R163, desc[UR10][R80.64] ;  /* 0x0000000a50a37981 */ /* 0x0002e4000c1e1500 */
[----:B------:R-:W-:Y:S01]  /*2080*/  IMAD R137, R21, 0x4, R153 ;  /* 0x0000000415897824 */ /* 0x000fe200078e0299 */
[----:B------:R-:W-:Y:S01]  /*2090*/  LEA R84, P1, R141, R4, 0x1 ;  /* 0x000000048d547211 */ /* 0x000fe200078208ff */
[----:B------:R1:W3:Y:S02]  /*20a0*/  LDG.E.U16 R165, desc[UR10][R82.64] ;  /* 0x0000000a52a57981 */ /* 0x0002e4000c1e1500 */
[----:B0-----:R-:W-:Y:S01]  /*20b0*/  IMAD R97, R21, 0x4, R137 ;  /* 0x0000000415617824 */ /* 0x001fe200078e0289 */
[----:B------:R-:W-:Y:S01]  /*20c0*/  LEA.HI.X.SX32 R85, R141, R0, 0x1, P1 ;  /* 0x000000008d557211 */ /* 0x000fe200008f0eff */
[----:B------:R0:W3:Y:S01]  /*20d0*/  LDG.E.U16 R167, desc[UR10][R86.64] ;  /* 0x0000000a56a77981 */ /* 0x0000e2000c1e1500 */
[-C--:B-1----:R-:W-:Y:S01]  /*20e0*/  LEA R88, P0, R145, R4.reuse, 0x1 ;  /* 0x0000000491587211 */ /* 0x082fe200078008ff */
[----:B------:R-:W-:Y:S01]  /*20f0*/  IMAD R141, R21, 0x4, R97 ;  /* 0x00000004158d7824 */ /* 0x000fe200078e0261 */
[----:B------:R-:W-:Y:S01]  /*2100*/  LEA R80, P1, R121, R4, 0x1 ;  /* 0x0000000479507211 */ /* 0x000fe200078208ff */
[----:B------:R1:W3:Y:S01]  /*2110*/  LDG.E.U16 R169, desc[UR10][R84.64] ;  /* 0x0000000a54a97981 */ /* 0x0002e2000c1e1500 */
[----:B------:R-:W-:-:S02]  /*2120*/  LEA.HI.X.SX32 R89, R145, R0, 0x1, P0 ;  /* 0x0000000091597211 */ /* 0x000fc400000f0eff */
[----:B------:R-:W-:Y:S02]  /*2130*/  LEA R90, P0, R149, R4, 0x1 ;  /* 0x00000004955a7211 */ /* 0x000fe400078008ff */
[----:B------:R-:W-:Y:S01]  /*2140*/  LEA R145, R21, R141, 0x2 ;  /* 0x0000008d15917211 */ /* 0x000fe200078e10ff */
[----:B------:R1:W3:Y:S01]  /*2150*/  LDG.E.U16 R171, desc[UR10][R88.64] ;  /* 0x0000000a58ab7981 */ /* 0x0002e2000c1e1500 */
[----:B------:R-:W-:-:S03]  /*2160*/  LEA.HI.X.SX32 R91, R149, R0, 0x1, P0 ;  /* 0x00000000955b7211 */ /* 0x000fc600000f0eff */
[----:B------:R-:W-:Y:S01]  /*2170*/  IMAD R149, R21, 0x4, R145 ;  /* 0x0000000415957824 */ /* 0x000fe200078e0291 */
[----:B------:R-:W-:Y:S01]  /*2180*/  LEA.HI.X.SX32 R81, R121, R0, 0x1, P1 ;  /* 0x0000000079517211 */ /* 0x000fe200008f0eff */
[----:B------:R4:W3:Y:S01]  /*2190*/  LDG.E.U16 R173, desc[UR10][R90.64] ;  /* 0x0000000a5aad7981 */ /* 0x0008e2000c1e1500 */
[-C--:B------:R-:W-:Y:S01]  /*21a0*/  LEA R82, P0, R153, R4.reuse, 0x1 ;  /* 0x0000000499527211 */ /* 0x080fe200078008ff */
[----:B------:R-:W-:Y:S01]  /*21b0*/  IMAD R121, R21, 0x4, R149 ;  /* 0x0000000415797824 */ /* 0x000fe200078e0295 */
[----:B0-----:R-:W-:Y:S01]  /*21c0*/  LEA R86, P1, R145, R4, 0x1 ;  /* 0x0000000491567211 */ /* 0x001fe200078208ff */
[----:B------:R-:W3:Y:S01]  /*21d0*/  LDG.E.U16 R175, desc[UR10][R80.64] ;  /* 0x0000000a50af7981 */ /* 0x000ee2000c1e1500 */
[----:B------:R-:W-:Y:S01]  /*21e0*/  LEA.HI.X.SX32 R83, R153, R0, 0x1, P0 ;  /* 0x0000000099537211 */ /* 0x000fe200000f0eff */
[----:B------:R-:W-:Y:S01]  /*21f0*/  IMAD R153, R21, 0x4, R121 ;  /* 0x0000000415997824 */ /* 0x000fe200078e0279 */
[----:B-1----:R-:W-:-:S03]  /*2200*/  LEA R84, P0, R97, R4, 0x1 ;  /* 0x0000000461547211 */ /* 0x002fc600078008ff */
[----:B------:R-:W-:Y:S01]  /*2210*/  IMAD R155, R21, 0x4, R153 ;  /* 0x00000004159b7824 */ /* 0x000fe200078e0299 */
[----:B------:R-:W-:Y:S01]  /*2220*/  LEA.HI.X.SX32 R85, R97, R0, 0x1, P0 ;  /* 0x0000000061557211 */ /* 0x000fe200000f0eff */
[----:B------:R-:W3:Y:S02]  /*2230*/  LDG.E.U16 R177, desc[UR10][R82.64] ;  /* 0x0000000a52b17981 */ /* 0x000ee4000c1e1500 */
[----:B------:R-:W-:Y:S01]  /*2240*/  IMAD R157, R21, 0x4, R155 ;  /* 0x00000004159d7824 */ /* 0x000fe200078e029b */
[----:B------:R-:W-:Y:S01]  /*2250*/  LEA R88, P0, R121, R4, 0x1 ;  /* 0x0000000479587211 */ /* 0x000fe200078008ff */
[----:B------:R0:W3:Y:S02]  /*2260*/  LDG.E.U16 R179, desc[UR10][R84.64] ;  /* 0x0000000a54b37981 */ /* 0x0000e4000c1e1500 */
[----:B------:R-:W-:Y:S01]  /*2270*/  IMAD R97, R21, 0x4, R157 ;  /* 0x0000000415617824 */ /* 0x000fe200078e029d */
[----:B------:R-:W-:-:S03]  /*2280*/  LEA.HI.X.SX32 R89, R121, R0, 0x1, P0 ;  /* 0x0000000079597211 */ /* 0x000fc600000f0eff */
[----:B------:R-:W-:Y:S01]  /*2290*/  IMAD R121, R21, 0x4, R97 ;  /* 0x0000000415797824 */ /* 0x000fe200078e0261 */
[----:B------:R-:W-:Y:S01]  /*22a0*/  LEA.HI.X.SX32 R87, R145, R0, 0x1, P1 ;  /* 0x0000000091577211 */ /* 0x000fe200008f0eff */
[----:B------:R-:W3:Y:S01]  /*22b0*/  LDG.E.U16 R183, desc[UR10][R88.64] ;  /* 0x0000000a58b77981 */ /* 0x000ee2000c1e1500 */
[----:B----4-:R-:W-:Y:S02]  /*22c0*/  LEA R90, P0, R155, R4, 0x1 ;  /* 0x000000049b5a7211 */ /* 0x010fe400078008ff */
[----:B------:R-:W-:Y:S01]  /*22d0*/  LEA R145, R21, R121, 0x2 ;  /* 0x0000007915917211 */ /* 0x000fe200078e10ff */
[----:B------:R1:W4:Y:S01]  /*22e0*/  LDG.E.U16 R181, desc[UR10][R86.64] ;  /* 0x0000000a56b57981 */ /* 0x000322000c1e1500 */
[----:B------:R-:W-:Y:S02]  /*22f0*/  LEA.HI.X.SX32 R91, R155, R0, 0x1, P0 ;  /* 0x000000009b5b7211 */ /* 0x000fe400000f0eff */
[-C--:B0-----:R-:W-:Y:S01]  /*2300*/  LEA R84, P0, R145, R4.reuse, 0x1 ;  /* 0x0000000491547211 */ /* 0x081fe200078008ff */
[----:B------:R-:W-:Y:S01]  /*2310*/  IMAD R155, R21, 0x4, R145 ;  /* 0x00000004159b7824 */ /* 0x000fe200078e0291 */
[----:B------:R-:W-:Y:S01]  /*2320*/  LEA R80, P1, R97, R4, 0x1 ;  /* 0x0000000461507211 */ /* 0x000fe200078208ff */
[----:B------:R-:W3:Y:S01]  /*2330*/  LDG.E.U16 R185, desc[UR10][R90.64] ;  /* 0x0000000a5ab97981 */ /* 0x000ee2000c1e1500 */
[----:B------:R-:W-:Y:S01]  /*2340*/  LEA.HI.X.SX32 R85, R145, R0, 0x1, P0 ;  /* 0x0000000091557211 */ /* 0x000fe200000f0eff */
[----:B------:R-:W-:Y:S01]  /*2350*/  IMAD R159, R21, 0x4, R155 ;  /* 0x00000004159f7824 */ /* 0x000fe200078e029b */
[----:B------:R-:W-:-:S02]  /*2360*/  LEA R82, P0, R127, R4, 0x1 ;  /* 0x000000047f527211 */ /* 0x000fc400078008ff */
[-C--:B------:R-:W-:Y:S01]  /*2370*/  LEA.HI.X.SX32 R81, R97, R0.reuse, 0x1, P1 ;  /* 0x0000000061517211 */ /* 0x080fe200008f0eff */
[----:B------:R-:W3:Y:S01]  /*2380*/  LDG.E.U16 R187, desc[UR10][R84.64] ;  /* 0x0000000a54bb7981 */ /* 0x000ee2000c1e1500 */
[----:B------:R-:W-:Y:S02]  /*2390*/  LEA.HI.X.SX32 R83, R127, R0, 0x1, P0 ;  /* 0x000000007f537211 */ /* 0x000fe400000f0eff */
[-C--:B-1----:R-:W-:Y:S01]  /*23a0*/  LEA R86, P1, R159, R4.reuse, 0x1 ;  /* 0x000000049f567211 */ /* 0x082fe200078208ff */
[----:B------:R0:W3:Y:S01]  /*23b0*/  LDG.E.U16 R145, desc[UR10][R80.64] ;  /* 0x0000000a50917981 */ /* 0x0000e2000c1e1500 */
[----:B------:R-:W-:Y:S02]  /*23c0*/  LEA R96, P0, R131, R4, 0x1 ;  /* 0x0000000483607211 */ /* 0x000fe400078008ff */
[-C--:B------:R-:W-:Y:S01]  /*23d0*/  LEA.HI.X.SX32 R87, R159, R0.reuse, 0x1, P1 ;  /* 0x000000009f577211 */ /* 0x080fe200008f0eff */
[----:B------:R-:W-:Y:S01]  /*23e0*/  IMAD R21, R21, 0x4, R159 ;  /* 0x0000000415157824 */ /* 0x000fe200078e029f */
[----:B------:R-:W-:Y:S01]  /*23f0*/  LEA.HI.X.SX32 R97, R131, R0, 0x1, P0 ;  /* 0x0000000083617211 */ /* 0x000fe200000f0eff */
[----:B------:R-:W4:Y:S01]  /*2400*/  LDG.E.U16 R110, desc[UR10][R82.64] ;  /* 0x0000000a526e7981 */ /* 0x000f22000c1e1500 */
[-C--:B------:R-:W-:Y:S01]  /*2410*/  LEA R88, P1, R129, R4.reuse, 0x1 ;  /* 0x0000000481587211 */ /* 0x080fe200078208ff */
[----:B------:R-:W-:Y:S01]  /*2420*/  IMAD.SHL.U32 R48, R176, 0x200000, RZ ;  /* 0x00200000b0307824 */ /* 0x000fe200078e00ff */
[----:B------:R-:W-:Y:S01]  /*2430*/  PRMT R108, RZ, 0x7610, R108 ;  /* 0x00007610ff6c7816 */ /* 0x000fe2000000006c */
[----:B------:R1:W4:Y:S01]  /*2440*/  LDG.E.U16 R127, desc[UR10][R86.64] ;  /* 0x0000000a567f7981 */ /* 0x000322000c1e1500 */
[----:B0-----:R-:W-:Y:S01]  /*2450*/  LEA R80, P0, R119, R4, 0x1 ;  /* 0x0000000477507211 */ /* 0x001fe200078008ff */
[----:B------:R-:W-:Y:S01]  /*2460*/  IMAD.SHL.U32 R132, R132, 0x2, RZ ;  /* 0x0000000284847824 */ /* 0x000fe200078e00ff */
[-C--:B------:R-:W-:Y:S01]  /*2470*/  LEA.HI.X.SX32 R89, R129, R0.reuse, 0x1, P1 ;  /* 0x0000000081597211 */ /* 0x080fe200008f0eff */
[----:B------:R-:W4:Y:S01]  /*2480*/  LDG.E.U16 R114, desc[UR10][R96.64] ;  /* 0x0000000a60727981 */ /* 0x000f22000c1e1500 */
[----:B------:R-:W-:Y:S01]  /*2490*/  LEA.HI.X.SX32 R81, R119, R0, 0x1, P0 ;  /* 0x0000000077517211 */ /* 0x000fe200000f0eff */
[----:B------:R-:W-:Y:S01]  /*24a0*/  VIADD R144, R174, 0x40000 ;  /* 0x00040000ae907836 */ /* 0x000fe20000000000 */
[-C--:B------:R-:W-:Y:S01]  /*24b0*/  LEA R90, P1, R117, R4.reuse, 0x1 ;  /* 0x00000004755a7211 */ /* 0x080fe200078208ff */
[----:B------:R0:W4:Y:S01]  /*24c0*/  LDG.E.U16 R112, desc[UR10][R88.64] ;  /* 0x0000000a58707981 */ /* 0x000122000c1e1500 */
[----:B------:R-:W-:-:S03]  /*24d0*/  LEA R84, P0, R133, R4, 0x1 ;  /* 0x0000000485547211 */ /* 0x000fc600078008ff */
[----:B------:R-:W-:Y:S01]  /*24e0*/  STL [R1+0x708], R174 ;  /* 0x000708ae01007387 */ /* 0x000fe20000100800 */
[-C--:B------:R-:W-:Y:S01]  /*24f0*/  LEA.HI.X.SX32 R91, R117, R0.reuse, 0x1, P1 ;  /* 0x00000000755b7211 */ /* 0x080fe200008f0eff */
[----:B--2---:R-:W-:Y:S01]  /*2500*/  IMAD.SHL.U32 R209, R205, 0x8, RZ ;  /* 0x00000008cdd17824 */ /* 0x004fe200078e00ff */
[----:B------:R-:W-:Y:S01]  /*2510*/  LEA.HI.X.SX32 R85, R133, R0, 0x1, P0 ;  /* 0x0000000085557211 */ /* 0x000fe200000f0eff */
[----:B------:R-:W2:Y:S01]  /*2520*/  LDG.E.U16 R117, desc[UR10][R80.64] ;  /* 0x0000000a50757981 */ /* 0x000ea2000c1e1500 */
[-C--:B-1----:R-:W-:Y:S01]  /*2530*/  LEA R86, P1, R123, R4.reuse, 0x1 ;  /* 0x000000047b567211 */ /* 0x082fe200078208ff */
[----:B------:R-:W-:Y:S01]  /*2540*/  IMAD R207, R205, 0x9, RZ ;  /* 0x00000009cdcf7824 */ /* 0x000fe200078e02ff */
[----:B0-----:R-:W-:Y:S01]  /*2550*/  LEA R88, P0, R125, R4, 0x1 ;  /* 0x000000047d587211 */ /* 0x001fe200078008ff */
[----:B------:R0:W2:Y:S01]  /*2560*/  LDG.E.U16 R116, desc[UR10][R90.64] ;  /* 0x0000000a5a747981 */ /* 0x0000a2000c1e1500 */
[-C--:B------:R-:W-:Y:S01]  /*2570*/  LEA.HI.X.SX32 R87, R123, R0.reuse, 0x1, P1 ;  /* 0x000000007b577211 */ /* 0x080fe200008f0eff */
[----:B------:R-:W-:Y:S01]  /*2580*/  IMAD R203, R205, 0x7, RZ ;  /* 0x00000007cdcb7824 */ /* 0x000fe200078e02ff */
[----:B------:R-:W-:Y:S01]  /*2590*/  LEA.HI.X.SX32 R89, R125, R0, 0x1, P0 ;  /* 0x000000007d597211 */ /* 0x000fe200000f0eff */
[----:B------:R1:W2:Y:S01]  /*25a0*/  LDG.E.U16 R118, desc[UR10][R84.64] ;  /* 0x0000000a54767981 */ /* 0x0002a2000c1e1500 */
[-C--:B------:R-:W-:Y:S01]  /*25b0*/  LEA R82, P1, R21, R4.reuse, 0x1 ;  /* 0x0000000415527211 */ /* 0x080fe200078208ff */
[----:B------:R-:W-:Y:S01]  /*25c0*/  IMAD.SHL.U32 R201, R201, 0x10, RZ ;  /* 0x00000010c9c97824 */ /* 0x000fe200078e00ff */
[----:B------:R-:W-:Y:S01]  /*25d0*/  LOP3.LUT R48, R48, 0x600000, RZ, 0xc0, !PT ;  /* 0x0060000030307812 */ /* 0x000fe200078ec0ff */
[----:B------:R-:W2:Y:S01]  /*25e0*/  LDG.E.U16 R119, desc[UR10][R88.64] ;  /* 0x0000000a58777981 */ /* 0x000ea2000c1e1500 */
[----:B------:R-:W-:Y:S01]  /*25f0*/  R2UR UR7, R144 ;  /* 0x00000000900772ca */ /* 0x000fe200000e0000 */
[----:B------:R-:W-:Y:S01]  /*2600*/  IMAD R199, R199, 0x18, RZ ;  /* 0x00000018c7c77824 */ /* 0x000fe200078e02ff */
[----:B0-----:R-:W-:Y:S01]  /*2610*/  LEA R90, P0, R143, R4, 0x1 ;  /* 0x000000048f5a7211 */ /* 0x001fe200078008ff */
[----:B------:R-:W-:Y:S01]  /*2620*/  IMAD.SHL.U32 R197, R197, 0x20, RZ ;  /* 0x00000020c5c57824 */ /* 0x000fe200078e00ff */
[-C--:B------:R-:W-:Y:S01]  /*2630*/  LEA.HI.X.SX32 R83, R21, R0.reuse, 0x1, P1 ;  /* 0x0000000015537211 */ /* 0x080fe200008f0eff */
[----:B------:R-:W-:Y:S01]  /*2640*/  IMAD R195, R195, 0x28, RZ ;  /* 0x00000028c3c37824 */ /* 0x000fe200078e02ff */
[----:B------:R-:W-:Y:S01]  /*2650*/  LEA.HI.X.SX32 R91, R143, R0, 0x1, P0 ;  /* 0x000000008f5b7211 */ /* 0x000fe200000f0eff */
[----:B------:R-:W2:Y:S01]  /*2660*/  LDG.E.U16 R21, desc[UR10][R86.64] ;  /* 0x0000000a56157981 */ /* 0x000ea2000c1e1500 */
[-C--:B------:R-:W-:Y:S01]  /*2670*/  LEA R96, P1, R147, R4.reuse, 0x1 ;  /* 0x0000000493607211 */ /* 0x080fe200078208ff */
[----:B------:R-:W-:Y:S01]  /*2680*/  IMAD R193, R193, 0x30, RZ ;  /* 0x00000030c1c17824 */ /* 0x000fe200078e02ff */
[----:B------:R-:W-:Y:S01]  /*2690*/  LEA R80, P0, R151, R4, 0x1 ;  /* 0x0000000497507211 */ /* 0x000fe200078008ff */
[----:B------:R0:W2:Y:S01]  /*26a0*/  LDG.E.U16 R125, desc[UR10][R82.64] ;  /* 0x0000000a527d7981 */ /* 0x0000a2000c1e1500 */
[-C--:B------:R-:W-:Y:S01]  /*26b0*/  LEA.HI.X.SX32 R97, R147, R0.reuse, 0x1, P1 ;  /* 0x0000000093617211 */ /* 0x080fe200008f0eff */
[----:B------:R-:W-:Y:S01]  /*26c0*/  IMAD R191, R191, 0x38, RZ ;  /* 0x00000038bfbf7824 */ /* 0x000fe200078e02ff */
[----:B------:R-:W-:Y:S01]  /*26d0*/  LEA.HI.X.SX32 R81, R151, R0, 0x1, P0 ;  /* 0x0000000097517211 */ /* 0x000fe200000f0eff */
[----:B------:R0:W2:Y:S01]  /*26e0*/  LDG.E.U16 R120, desc[UR10][R90.64] ;  /* 0x0000000a5a787981 */ /* 0x0000a2000c1e1500 */
[-C--:B-1----:R-:W-:Y:S01]  /*26f0*/  LEA R84, P1, R135, R4.reuse, 0x1 ;  /* 0x0000000487547211 */ /* 0x082fe200078208ff */
[----:B------:R-:W-:Y:S01]  /*2700*/  IMAD R189, R189, 0x11, RZ ;  /* 0x00000011bdbd7824 */ /* 0x000fe200078e02ff */
[----:B------:R-:W-:Y:S01]  /*2710*/  PRMT R129, RZ, 0x7610, R129 ;  /* 0x00007610ff817816 */ /* 0x000fe20000000081 */
[----:B------:R1:W2:Y:S01]  /*2720*/  LDG.E.U16 R122, desc[UR10][R96.64] ;  /* 0x0000000a607a7981 */ /* 0x0002a2000c1e1500 */
[----:B------:R-:W-:Y:S01]  /*2730*/  IMAD R205, R205, 0xa, RZ ;  /* 0x0000000acdcd7824 */ /* 0x000fe200078e02ff */
[----:B0-----:R-:W-:Y:S01]  /*2740*/  LEA R82, P0, R137, R4, 0x1 ;  /* 0x0000000489527211 */ /* 0x001fe200078008ff */
[----:B------:R-:W0:Y:S01]  /*2750*/  LDC R143, c[0x0][0x3c4] ;  /* 0x0000f100ff8f7b82 */ /* 0x000e220000000800 */
[-C--:B------:R-:W-:Y:S01]  /*2760*/  LEA.HI.X.SX32 R85, R135, R0.reuse, 0x1, P1 ;  /* 0x0000000087557211 */ /* 0x080fe200008f0eff */
[----:B------:R1:W2:Y:S01]  /*2770*/  LDG.E.U16 R123, desc[UR10][R80.64] ;  /* 0x0000000a507b7981 */ /* 0x0002a2000c1e1500 */
[----:B------:R-:W-:-:S02]  /*2780*/  LEA.HI.X.SX32 R83, R137, R0, 0x1, P0 ;  /* 0x0000000089537211 */ /* 0x000fc400000f0eff */
[-C--:B------:R-:W-:Y:S01]  /*2790*/  LEA R86, P1, R141, R4.reuse, 0x1 ;  /* 0x000000048d567211 */ /* 0x080fe200078208ff */
[----:B------:R1:W2:Y:S01]  /*27a0*/  LDG.E.U16 R124, desc[UR10][R84.64] ;  /* 0x0000000a547c7981 */ /* 0x0002a2000c1e1500 */
[----:B------:R-:W-:Y:S01]  /*27b0*/  LEA R90, P0, R149, R4, 0x1 ;  /* 0x00000004955a7211 */ /* 0x000fe200078008ff */
[----:B------:R-:W0:Y:S01]  /*27c0*/  LDC.64 R136, c[0x0][0x388] ;  /* 0x0000e200ff887b82 */ /* 0x000e220000000a00 */
[-C--:B------:R-:W-:Y:S01]  /*27d0*/  LEA.HI.X.SX32 R87, R141, R0.reuse, 0x1, P1 ;  /* 0x000000008d577211 */ /* 0x080fe200008f0eff */
[----:B------:R1:W2:Y:S01]  /*27e0*/  LDG.E.U16 R82, desc[UR10][R82.64] ;  /* 0x0000000a52527981 */ /* 0x0002a2000c1e1500 */
[----:B------:R-:W-:Y:S02]  /*27f0*/  LEA.HI.X.SX32 R91, R149, R0, 0x1, P0 ;  /* 0x00000000955b7211 */ /* 0x000fe400000f0eff */
[-C--:B------:R-:W-:Y:S01]  /*2800*/  LEA R88, P1, R153, R4.reuse, 0x1 ;  /* 0x0000000499587211 */ /* 0x080fe200078208ff */
[----:B------:R-:W2:Y:S01]  /*2810*/  LDG.E.U16 R86, desc[UR10][R86.64] ;  /* 0x0000000a56567981 */ /* 0x000ea2000c1e1500 */
[----:B-1----:R-:W-:Y:S01]  /*2820*/  LEA R96, P0, R157, R4, 0x1 ;  /* 0x000000049d607211 */ /* 0x002fe200078008ff */
[----:B------:R-:W1:Y:S01]  /*2830*/  LDC R149, c[0x0][0x3c4] ;  /* 0x0000f100ff957b82 */ /* 0x000e620000000800 */
[-C--:B------:R-:W-:Y:S01]  /*2840*/  LEA.HI.X.SX32 R89, R153, R0.reuse, 0x1, P1 ;  /* 0x0000000099597211 */ /* 0x080fe200008f0eff */
[----:B------:R-:W2:Y:S01]  /*2850*/  LDG.E.U16 R90, desc[UR10][R90.64] ;  /* 0x0000000a5a5a7981 */ /* 0x000ea2000c1e1500 */
[----:B------:R-:W-:-:S02]  /*2860*/  LEA.HI.X.SX32 R97, R157, R0, 0x1, P0 ;  /* 0x000000009d617211 */ /* 0x000fc400000f0eff */
[-C--:B------:R-:W-:Y:S01]  /*2870*/  LEA R80, P0, R121, R4.reuse, 0x1 ;  /* 0x0000000479507211 */ /* 0x080fe200078008ff */
[----:B------:R-:W2:Y:S01]  /*2880*/  LDG.E.U16 R88, desc[UR10][R88.64] ;  /* 0x0000000a58587981 */ /* 0x000ea2000c1e1500 */
[----:B------:R-:W-:Y:S01]  /*2890*/  LEA R84, P1, R155, R4, 0x1 ;  /* 0x000000049b547211 */ /* 0x000fe200078208ff */
[----:B------:R-:W0:Y:S01]  /*28a0*/  LDC R157, c[0x0][0x3c4] ;  /* 0x0000f100ff9d7b82 */ /* 0x000e220000000800 */
[-C--:B------:R-:W-:Y:S01]  /*28b0*/  LEA.HI.X.SX32 R81, R121, R0.reuse, 0x1, P0 ;  /* 0x0000000079517211 */ /* 0x080fe200000f0eff */
[----:B------:R1:W2:Y:S01]  /*28c0*/  LDG.E.U16 R96, desc[UR10][R96.64] ;  /* 0x0000000a60607981 */ /* 0x0002a2000c1e1500 */
[----:B------:R-:W-:-:S03]  /*28d0*/  LEA.HI.X.SX32 R85, R155, R0, 0x1, P1 ;  /* 0x000000009b557211 */ /* 0x000fc600008f0eff */
[----:B------:R-:W2:Y:S01]  /*28e0*/  LDG.E.U16 R80, desc[UR10][R80.64] ;  /* 0x0000000a50507981 */ /* 0x000ea2000c1e1500 */
[----:B------:R-:W-:Y:S01]  /*28f0*/  VIADD R4, R48, UR8 ;  /* 0x0000000830047c36 */ /* 0x000fe20008000000 */
[----:B------:R-:W-:Y:S01]  /*2900*/  LOP3.LUT R83, R178, 0xc0, RZ, 0xc0, !PT ;  /* 0x000000c0b2537812 */ /* 0x000fe200078ec0ff */
[----:B------:R-:W0:Y:S01]  /*2910*/  LDC R153, c[0x0][0x3c4] ;  /* 0x0000f100ff997b82 */ /* 0x000e220000000800 */
[----:B------:R1:W2:Y:S01]  /*2920*/  LDG.E.U16 R84, desc[UR10][R84.64] ;  /* 0x0000000a54547981 */ /* 0x0002a2000c1e1500 */
[----:B------:R-:W-:Y:S02]  /*2930*/  LOP3.LUT R0, R176, 0x4, RZ, 0xc0, !PT ;  /* 0x00000004b0007812 */ /* 0x000fe400078ec0ff */
[----:B------:R-:W-:Y:S02]  /*2940*/  R2UR UR6, R4 ;  /* 0x00000000040672ca */ /* 0x000fe400000e0000 */
[----:B------:R-:W-:Y:S02]  /*2950*/  R2UR UR12, R0 ;  /* 0x00000000000c72ca */ /* 0x000fe400000e0000 */
[----:B------:R-:W-:Y:S01]  /*2960*/  SHF.R.U32.HI R83, RZ, 0x2, R83 ;  /* 0x00000002ff537819 */ /* 0x000fe20000011653 */
[----:B------:R-:W2:Y:S03]  /*2970*/  LDC R4, c[0x0][0x3c8] ;  /* 0x0000f200ff047b82 */ /* 0x000ea60000000800 */
[----:B------:R-:W-:-:S02]  /*2980*/  LOP3.LUT R132, R132, R83, RZ, 0x3c, !PT ;  /* 0x0000005384847212 */ /* 0x000fc400078e3cff */
[----:B------:R-:W-:Y:S02]  /*2990*/  LOP3.LUT P0, RZ, R178, 0xff, RZ, 0xc0, !PT ;  /* 0x000000ffb2ff7812 */ /* 0x000fe4000780c0ff */
[----:B-1----:R-:W-:Y:S01]  /*29a0*/  PRMT R97, RZ, 0x7610, R97 ;  /* 0x00007610ff617816 */ /* 0x002fe20000000061 */
[----:B------:R-:W1:Y:S02]  /*29b0*/  LDC R133, c[0x0][0x3c4] ;  /* 0x0000f100ff857b82 */ /* 0x000e640000000800 */
[----:B------:R-:W-:Y:S01]  /*29c0*/  ULEA UR6, UR12, UR6, 0x5 ;  /* 0x000000060c067291 */ /* 0x000fe2000f8e28ff */
[----:B------:R0:W-:Y:S04]  /*29d0*/  STS.U16 [R132+UR9+0x400], R5 ;  /* 0x0004000584007988 */ /* 0x0001e80008000409 */
[----:B------:R-:W-:Y:S01]  /*29e0*/  STS.U16 [R132+UR9], R3 ;  /* 0x0000000384007988 */ /* 0x000fe20008000409 */
[----:B------:R-:W-:Y:S01]  /*29f0*/  IMAD R0, R134, R204, RZ ;  /* 0x000000cc86007224 */ /* 0x000fe200078e02ff */
[----:B------:R-:W-:Y:S01]  /*2a00*/  PRMT R91, RZ, 0x7610, R91 ;  /* 0x00007610ff5b7816 */ /* 0x000fe2000000005b */
[----:B------:R-:W1:Y:S01]  /*2a10*/  LDC R83, c[0x0][0x3c4] ;  /* 0x0000f100ff537b82 */ /* 0x000e620000000800 */
[----:B0-----:R-:W-:Y:S01]  /*2a20*/  LOP3.LUT R5, R132, 0x40, RZ, 0x3c, !PT ;  /* 0x0000004084057812 */ /* 0x001fe200078e3cff */
[----:B------:R-:W-:Y:S04]  /*2a30*/  STS.U16 [R132+UR9+0x800], R9 ;  /* 0x0008000984007988 */ /* 0x000fe80008000409 */
[----:B------:R0:W-:Y:S01]  /*2a40*/  STS.U16 [R132+UR9+0xc00], R11 ;  /* 0x000c000b84007988 */ /* 0x0001e20008000409 */
[----:B------:R-:W-:Y:S01]  /*2a50*/  PRMT R89, RZ, 0x7610, R89 ;  /* 0x00007610ff597816 */ /* 0x000fe20000000059 */
[----:B------:R-:W0:Y:S02]  /*2a60*/  LDC R85, c[0x0][0x3c4] ;  /* 0x0000f100ff557b82 */ /* 0x000e240000000800 */
[----:B------:R-:W-:Y:S04]  /*2a70*/  STS.U16 [R132+UR9+0x1000], R13 ;  /* 0x0010000d84007988 */ /* 0x000fe80008000409 */
[----:B------:R-:W-:Y:S01]  /*2a80*/  STS.U16 [R132+UR9+0x1400], R15 ;  /* 0x0014000f84007988 */ /* 0x000fe20008000409 */
[----:B------:R-:W-:Y:S01]  /*2a90*/  IMAD R168, R168, 0x32, RZ ;  /* 0x00000032a8a87824 */ /* 0x000fe200078e02ff */
        /* <DEDUP_REMOVED lines=19> */
[----:B------:R-:W-:-:S02]  /*2bd0*/  IMAD R142, R142, 0xd, RZ ;  /* 0x0000000d8e8e7824 */ /* 0x000fc400078e02ff */
[----:B------:R-:W-:Y:S01]  /*2be0*/  IMAD R146, R146, 0x15, RZ ;  /* 0x0000001592927824 */ /* 0x000fe200078e02ff */
[----:B------:R-:W-:Y:S01]  /*2bf0*/  STS.U16 [R132+UR9+0x4000], R39 ;  /* 0x0040002784007988 */ /* 0x000fe20008000409 */
[----:B------:R-:W-:Y:S02]  /*2c00*/  IMAD R148, R148, 0x25, RZ ;  /* 0x0000002594947824 */ /* 0x000fe400078e02ff */
[----:B------:R-:W-:Y:S01]  /*2c10*/  IMAD R150, R150, 0x2d, RZ ;  /* 0x0000002d96967824 */ /* 0x000fe200078e02ff */
[----:B------:R-:W-:Y:S04]  /*2c20*/  STS.U16 [R132+UR9+0x4400], R41 ;  /* 0x0044002984007988 */ /* 0x000fe80008000409 */
[----:B---3--:R-:W-:Y:S01]  /*2c30*/  STL.64 [R1+0x718], R144 ;  /* 0x0007189001007387 */ /* 0x008fe20000100a00 */
[----:B------:R-:W-:Y:S01]  /*2c40*/  IMAD R152, R152, 0x3d, RZ ;  /* 0x0000003d98987824 */ /* 0x000fe200078e02ff */
[----:B------:R-:W-:Y:S01]  /*2c50*/  PRMT R121, RZ, 0x7610, R121 ;  /* 0x00007610ff797816 */ /* 0x000fe20000000079 */
[----:B------:R-:W-:Y:S01]  /*2c60*/  IMAD R154, R154, 0xe, RZ ;  /* 0x0000000e9a9a7824 */ /* 0x000fe200078e02ff */
[----:B------:R-:W-:Y:S01]  /*2c70*/  STS.U16 [R132+UR9+0x4800], R43 ;  /* 0x0048002b84007988 */ /* 0x000fe20008000409 */
[----:B------:R-:W-:Y:S01]  /*2c80*/  PRMT R87, RZ, 0x7610, R87 ;  /* 0x00007610ff577816 */ /* 0x000fe20000000057 */
[----:B------:R-:W3:Y:S02]  /*2c90*/  LDC R155, c[0x0][0x3c4] ;  /* 0x0000f100ff9b7b82 */ /* 0x000ee40000000800 */
[----:B------:R-:W-:Y:S04]  /*2ca0*/  STS.U16 [R132+UR9+0x4c00], R45 ;  /* 0x004c002d84007988 */ /* 0x000fe80008000409 */
        /* <DEDUP_REMOVED lines=38> */
[----:B----4-:R-:W-:Y:S04]  /*2f10*/  STS.U16 [R132+UR9+0xe800], R181 ;  /* 0x00e800b584007988 */ /* 0x010fe80008000409 */
[----:B------:R-:W-:Y:S04]  /*2f20*/  STS.U16 [R132+UR9+0xec00], R183 ;  /* 0x00ec00b784007988 */ /* 0x000fe80008000409 */
[----:B------:R-:W-:Y:S04]  /*2f30*/  STS.U16 [R132+UR9+0xf000], R185 ;  /* 0x00f000b984007988 */ /* 0x000fe80008000409 */
[----:B------:R-:W-:Y:S04]  /*2f40*/  STS.U16 [R132+UR9+0xf400], R145 ;  /* 0x00f4009184007988 */ /* 0x000fe80008000409 */
[----:B------:R-:W-:Y:S04]  /*2f50*/  STS.U16 [R132+UR9+0xf800], R187 ;  /* 0x00f800bb84007988 */ /* 0x000fe80008000409 */
[----:B------:R-:W-:Y:S01]  /*2f60*/  STS.U16 [R132+UR9+0xfc00], R127 ;  /* 0x00fc007f84007988 */ /* 0x000fe20008000409 */
[----:B------:R-:W-:Y:S01]  /*2f70*/  VOTEU.ALL UP0, P0 ;  /* 0x0000000000ff7886 */ /* 0x000fe20000000000 */
[----:B0-----:R-:W0:Y:S02]  /*2f80*/  LDC R11, c[0x0][0x3c4] ;  /* 0x0000f100ff0b7b82 */ /* 0x001e240000000800 */
[----:B------:R4:W-:Y:S04]  /*2f90*/  STS.U16 [R5+UR9+0x200], R6 ;  /* 0x0002000605007988 */ /* 0x0009e80008000409 */
[----:B------:R-:W-:Y:S01]  /*2fa0*/  STS.U16 [R5+UR9+0x600], R7 ;  /* 0x0006000705007988 */ /* 0x000fe20008000409 */
[----:B------:R-:W-:Y:S03]  /*2fb0*/  STTM.x128 tmem[UR6], RZ ;  /* 0x000000ff000079ed */ /* 0x000fe600083c0006 */
[----:B------:R-:W-:Y:S01]  /*2fc0*/  STS.U16 [R5+UR9+0xa00], R8 ;  /* 0x000a000805007988 */ /* 0x000fe20008000409 */
[----:B----4-:R-:W4:Y:S03]  /*2fd0*/  LDC R6, c[0x0][0x3f0] ;  /* 0x0000fc00ff067b82 */ /* 0x010f260000000800 */
[----:B------:R-:W-:Y:S04]  /*2fe0*/  STS.U16 [R5+UR9+0xe00], R10 ;  /* 0x000e000a05007988 */ /* 0x000fe80008000409 */
[----:B------:R-:W-:Y:S01]  /*2ff0*/  STS.U16 [R5+UR9+0x1200], R12 ;  /* 0x0012000c05007988 */ /* 0x000fe20008000409 */
[----:B------:R-:W-:Y:S01]  /*3000*/  VOTEU.ALL UP1, P0 ;  /* 0x0000000000ff7886 */ /* 0x000fe20000020000 */
[----:B------:R-:W-:Y:S01]  /*3010*/  LOP3.LUT R3, R178, 0xff, RZ, 0xc0, !PT ;  /* 0x000000ffb2037812 */ /* 0x000fe200078ec0ff */
[----:B------:R-:W0:Y:S01]  /*3020*/  LDC R27, c[0x0][0x3c4] ;  /* 0x0000f100ff1b7b82 */ /* 0x000e220000000800 */
[----:B------:R-:W-:Y:S04]  /*3030*/  STS.U16 [R5+UR9+0x1600], R14 ;  /* 0x0016000e05007988 */ /* 0x000fe80008000409 */
[----:B------:R-:W-:Y:S01]  /*3040*/  STS.U16 [R5+UR9+0x1a00], R16 ;  /* 0x001a001005007988 */ /* 0x000fe20008000409 */
[----:B------:R-:W-:-:S02]  /*3050*/  LEA R136, P1, R0, R136, 0x1 ;  /* 0x0000008800887211 */ /* 0x000fc400078208ff */
[----:B------:R-:W0:Y:S01]  /*3060*/  LDC R29, c[0x0][0x3c4] ;  /* 0x0000f100ff1d7b82 */ /* 0x000e220000000800 */
[----:B------:R-:W-:Y:S04]  /*3070*/  STS.U16 [R5+UR9+0x1e00], R18 ;  /* 0x001e001205007988 */ /* 0x000fe80008000409 */
[----:B------:R-:W-:Y:S01]  /*3080*/  STS.U16 [R5+UR9+0x2200], R20 ;  /* 0x0022001405007988 */ /* 0x000fe20008000409 */
[----:B------:R-:W-:Y:S02]  /*3090*/  PRMT R99, RZ, 0x7610, R99 ;  /* 0x00007610ff637816 */ /* 0x000fe40000000063 */
[----:B------:R-:W-:Y:S01]  /*30a0*/  PRMT R9, RZ, 0x7610, R9 ;  /* 0x00007610ff097816 */ /* 0x000fe20000000009 */
[----:B------:R-:W-:Y:S01]  /*30b0*/  STS.U16 [R5+UR9+0x2600], R22 ;  /* 0x0026001605007988 */ /* 0x000fe20008000409 */
[----:B------:R-:W-:Y:S01]  /*30c0*/  PRMT R115, RZ, 0x7610, R115 ;  /* 0x00007610ff737816 */ /* 0x000fe20000000073 */
[----:B------:R-:W0:Y:S02]  /*30d0*/  LDC R187, c[0x0][0x3c4] ;  /* 0x0000f100ffbb7b82 */ /* 0x000e240000000800 */
[----:B------:R-:W-:Y:S04]  /*30e0*/  STS.U16 [R5+UR9+0x2a00], R24 ;  /* 0x002a001805007988 */ /* 0x000fe80008000409 */
        /* <DEDUP_REMOVED lines=39> */
[----:B--2---:R-:W-:Y:S04]  /*3360*/  STS.U16 [R5+UR9+0xfe00], R125 ;  /* 0x00fe007d05007988 */ /* 0x004fe80008000409 */
[----:B------:R-:W-:Y:S01]  /*3370*/  STS.U16 [R5+UR9+0x7a00], R66 ;  /* 0x007a004205007988 */ /* 0x000fe20008000409 */
[----:B------:R-:W-:-:S02]  /*3380*/  PRMT R33, RZ, 0x7610, R33 ;  /* 0x00007610ff217816 */ /* 0x000fc40000000021 */
[----:B------:R-:W-:Y:S01]  /*3390*/  PRMT R35, RZ, 0x7610, R35 ;  /* 0x00007610ff237816 */ /* 0x000fe20000000023 */
[----:B------:R-:W-:Y:S01]  /*33a0*/  STS.U16 [R5+UR9+0x7e00], R68 ;  /* 0x007e004405007988 */ /* 0x000fe20008000409 */
[----:B------:R-:W-:Y:S02]  /*33b0*/  PRMT R37, RZ, 0x7610, R37 ;  /* 0x00007610ff257816 */ /* 0x000fe40000000025 */
[----:B------:R-:W-:Y:S01]  /*33c0*/  PRMT R39, RZ, 0x7610, R39 ;  /* 0x00007610ff277816 */ /* 0x000fe20000000027 */
[----:B------:R-:W-:Y:S01]  /*33d0*/  STS.U16 [R5+UR9+0x8200], R70 ;  /* 0x0082004605007988 */ /* 0x000fe20008000409 */
[----:B------:R-:W-:Y:S02]  /*33e0*/  PRMT R41, RZ, 0x7610, R41 ;  /* 0x00007610ff297816 */ /* 0x000fe40000000029 */
[----:B------:R-:W-:Y:S01]  /*33f0*/  PRMT R43, RZ, 0x7610, R43 ;  /* 0x00007610ff2b7816 */ /* 0x000fe2000000002b */
[----:B------:R-:W-:Y:S01]  /*3400*/  STS.U16 [R5+UR9+0x8600], R72 ;  /* 0x0086004805007988 */ /* 0x000fe20008000409 */
[----:B------:R-:W-:Y:S01]  /*3410*/  PRMT R45, RZ, 0x7610, R45 ;  /* 0x00007610ff2d7816 */ /* 0x000fe2000000002d */
[----:B------:R-:W-:Y:S01]  /*3420*/  IMAD R153, R153, 0x1b, RZ ;  /* 0x0000001b99997824 */ /* 0x000fe200078e02ff */
[----:B------:R-:W-:Y:S01]  /*3430*/  PRMT R47, RZ, 0x7610, R47 ;  /* 0x00007610ff2f7816 */ /* 0x000fe2000000002f */
[----:B------:R-:W-:Y:S01]  /*3440*/  STS.U16 [R5+UR9+0x8a00], R74 ;  /* 0x008a004a05007988 */ /* 0x000fe20008000409 */
[----:B------:R-:W-:Y:S01]  /*3450*/  PRMT R49, RZ, 0x7610, R49 ;  /* 0x00007610ff317816 */ /* 0x000fe20000000031 */
[----:B-1----:R-:W-:Y:S01]  /*3460*/  IMAD R133, R133, 0x33, RZ ;  /* 0x0000003385857824 */ /* 0x002fe200078e02ff */
[----:B------:R-:W-:Y:S01]  /*3470*/  PRMT R51, RZ, 0x7610, R51 ;  /* 0x00007610ff337816 */ /* 0x000fe20000000033 */
[----:B------:R-:W-:Y:S01]  /*3480*/  STS.U16 [R5+UR9+0x8e00], R76 ;  /* 0x008e004c05007988 */ /* 0x000fe20008000409 */
[----:B------:R-:W-:Y:S01]  /*3490*/  PRMT R53, RZ, 0x7610, R53 ;  /* 0x00007610ff357816 */ /* 0x000fe20000000035 */
[----:B------:R-:W-:Y:S01]  /*34a0*/  IMAD R83, R83, 0x14, RZ ;  /* 0x0000001453537824 */ /* 0x000fe200078e02ff */
[----:B------:R-:W-:Y:S01]  /*34b0*/  PRMT R55, RZ, 0x7610, R55 ;  /* 0x00007610ff377816 */ /* 0x000fe20000000037 */
[----:B------:R-:W-:Y:S01]  /*34c0*/  STS.U16 [R5+UR9+0x9200], R78 ;  /* 0x0092004e05007988 */ /* 0x000fe20008000409 */
[----:B------:R-:W-:Y:S01]  /*34d0*/  PRMT R57, RZ, 0x7610, R57 ;  /* 0x00007610ff397816 */ /* 0x000fe20000000039 */
[----:B------:R-:W-:Y:S01]  /*34e0*/  IMAD R85, R85, 0x1c, RZ ;  /* 0x0000001c55557824 */ /* 0x000fe200078e02ff */
[----:B------:R-:W1:Y:S01]  /*34f0*/  LDC R163, c[0x0][0x3c4] ;  /* 0x0000f100ffa37b82 */ /* 0x000e620000000800 */
[----:B------:R-:W-:Y:S04]  /*3500*/  STS.U16 [R5+UR9+0x9600], R92 ;  /* 0x0096005c05007988 */ /* 0x000fe80008000409 */
[----:B------:R-:W-:Y:S01]  /*3510*/  STS.U16 [R5+UR9+0x9a00], R94 ;  /* 0x009a005e05007988 */ /* 0x000fe20008000409 */
[----:B------:R-:W-:-:S02]  /*3520*/  IMAD R131, R131, 0x2c, RZ ;  /* 0x0000002c83837824 */ /* 0x000fc400078e02ff */
[----:B------:R-:W-:Y:S01]  /*3530*/  IMAD R141, R141, 0x3c, RZ ;  /* 0x0000003c8d8d7824 */ /* 0x000fe200078e02ff */
[----:B------:R2:W-:Y:S01]  /*3540*/  STS.U16 [R5+UR9+0x9e00], R98 ;  /* 0x009e006205007988 */ /* 0x0005e20008000409 */
[----:B------:R-:W-:Y:S01]  /*3550*/  IMAD R147, R147, 0x1d, RZ ;  /* 0x0000001d93937824 */ /* 0x000fe200078e02ff */
[----:B------:R-:W0:Y:S02]  /*3560*/  LDC R167, c[0x0][0x3c4] ;  /* 0x0000f100ffa77b82 */ /* 0x000e240000000800 */
[----:B------:R-:W-:Y:S04]  /*3570*/  STS.U16 [R5+UR9+0xa200], R100 ;  /* 0x00a2006405007988 */ /* 0x000fe80008000409 */
[----:B------:R-:W-:Y:S01]  /*3580*/  STS.U16 [R5+UR9+0xa600], R102 ;  /* 0x00a6006605007988 */ /* 0x000fe20008000409 */
[----:B------:R-:W-:-:S02]  /*3590*/  IMAD R151, R151, 0x35, RZ ;  /* 0x0000003597977824 */ /* 0x000fc400078e02ff */
[----:B---3--:R-:W-:Y:S01]  /*35a0*/  IMAD R155, R155, 0x16, RZ ;  /* 0x000000169b9b7824 */ /* 0x008fe200078e02ff */
[----:B------:R-:W-:Y:S01]  /*35b0*/  STS.U16 [R5+UR9+0xaa00], R104 ;  /* 0x00aa006805007988 */ /* 0x000fe20008000409 */
[----:B------:R-:W-:Y:S02]  /*35c0*/  IMAD R156, R156, 0x1e, RZ ;  /* 0x0000001e9c9c7824 */ /* 0x000fe400078e02ff */
        /* <DEDUP_REMOVED lines=10> */
[----:B------:R0:W-:Y:S04]  /*3670*/  STS.U16 [R5+UR9+0xca00], R21 ;  /* 0x00ca001505007988 */ /* 0x0001e80008000409 */
        /* <DEDUP_REMOVED lines=11> */
[----:B------:R0:W-:Y:S01]  /*3730*/  STS.U16 [R5+UR9+0xfa00], R84 ;  /* 0x00fa005405007988 */ /* 0x0001e20008000409 */
[----:B------:R-:W-:-:S04]  /*3740*/  @!UP0 UIADD3 UR4, UPT, UPT, -UR14, 0x100000, URZ ;  /* 0x001000000e048890 */ /* 0x000fc8000fffe1ff */
[----:B------:R-:W-:Y:S02]  /*3750*/  @!UP0 USHF.L.U32 UR5, UR4, 0xb, URZ ;  /* 0x0000000b04058899 */ /* 0x000fe400080006ff */
[----:B------:R-:W-:Y:S01]  /*3760*/  @!UP0 USHF.L.U32 UR4, UR4, 0x1, URZ ;  /* 0x0000000104048899 */ /* 0x000fe200080006ff */
[----:B------:R-:W-:Y:S01]  /*3770*/  IMAD R3, R3, R4, RZ ;  /* 0x0000000403037224 */ /* 0x000fe200078e02ff */
[----:B------:R-:W-:Y:S01]  /*3780*/  LEA.HI.X.SX32 R0, R0, R137, 0x1, P1 ;  /* 0x0000008900007211 */ /* 0x000fe200008f0eff */
[----:B------:R-:W0:Y:S02]  /*3790*/  FENCE.VIEW.ASYNC.T ;  /* 0x00000000000073c6 */ /* 0x000e240000000200 */
[----:B0-----:R-:W-:Y:S01]  /*37a0*/  BAR.SYNC.DEFER_BLOCKING 0x0 ;  /* 0x0000000000007b1d */ /* 0x001fe20000010000 */
[----:B------:R-:W-:Y:S01]  /*37b0*/  IMAD R4, R4, 0x100, R3 ;  /* 0x0000010004047824 */ /* 0x000fe200078e0203 */
[----:B------:R-:W-:Y:S02]  /*37c0*/  LEA R134, P1, R3, R136, 0x1 ;  /* 0x0000008803867211 */ /* 0x000fe400078208ff */
[----:B----4-:R-:W-:-:S02]  /*37d0*/  ISETP.GT.AND P4, PT, R6, RZ, PT ;  /* 0x000000ff0600720c */ /* 0x010fc40003f84270 */
[----:B------:R-:W-:Y:S01]  /*37e0*/  LEA R136, P2, R4, R136, 0x1 ;  /* 0x0000008804887211 */ /* 0x000fe200078408ff */
[----:B------:R-:W-:Y:S01]  /*37f0*/  IMAD.SHL.U32 R17, R11, 0x2, RZ ;  /* 0x000000020b117824 */ /* 0x000fe200078e00ff */
[----:B------:R-:W-:Y:S02]  /*3800*/  LEA.HI.X.SX32 R135, R3, R0, 0x1, P1 ;  /* 0x0000000003877211 */ /* 0x000fe400008f0eff */
[----:B--2---:R-:W-:Y:S02]  /*3810*/  PRMT R98, RZ, 0x7610, R98 ;  /* 0x00007610ff627816 */ /* 0x004fe40000000062 */
[----:B------:R-:W-:Y:S01]  /*3820*/  PRMT R10, RZ, 0x7610, R10 ;  /* 0x00007610ff0a7816 */ /* 0x000fe2000000000a */
[C---:B------:R-:W-:Y:S01]  /*3830*/  IMAD.SHL.U32 R19, R11.reuse, 0x4, RZ ;  /* 0x000000040b137824 */ /* 0x040fe200078e00ff */
[----:B------:R-:W-:Y:S01]  /*3840*/  PRMT R8, RZ, 0x7610, R8 ;  /* 0x00007610ff087816 */ /* 0x000fe20000000008 */
[C---:B------:R-:W-:Y:S01]  /*3850*/  IMAD R21, R11.reuse, 0x5, RZ ;  /* 0x000000050b157824 */ /* 0x040fe200078e02ff */
[----:B------:R-:W-:Y:S01]  /*3860*/  PRMT R7, RZ, 0x7610, R7 ;  /* 0x00007610ff077816 */ /* 0x000fe20000000007 */
[----:B------:R-:W-:Y:S01]  /*3870*/  IMAD R25, R11, 0x6, RZ ;  /* 0x000000060b197824 */ /* 0x000fe200078e02ff */
[----:B------:R-:W-:-:S02]  /*3880*/  PRMT R114, RZ, 0x7610, R114 ;  /* 0x00007610ff727816 */ /* 0x000fc40000000072 */
[----:B------:R-:W-:Y:S02]  /*3890*/  PRMT R26, RZ, 0x7610, R26 ;  /* 0x00007610ff1a7816 */ /* 0x000fe4000000001a */
[----:B------:R-:W-:Y:S02]  /*38a0*/  PRMT R28, RZ, 0x7610, R28 ;  /* 0x00007610ff1c7816 */ /* 0x000fe4000000001c */
[----:B------:R-:W-:Y:S01]  /*38b0*/  PRMT R30, RZ, 0x7610, R30 ;  /* 0x00007610ff1e7816 */ /* 0x000fe2000000001e */
[----:B------:R-:W0:Y:S02]  /*38c0*/  FENCE.VIEW.ASYNC.S ;  /* 0x00000000000073c6 */ /* 0x000e240000000000 */
[----:B0-----:R0:W2:Y:S01]  /*38d0*/  @!UP1 SYNCS.EXCH.64 URZ, [UR7], UR4 ;  /* 0x0000000407ff95b2 */ /* 0x0010a20008000100 */
[----:B------:R-:W-:Y:S01]  /*38e0*/  LEA.HI.X.SX32 R137, R4, R0, 0x1, P2 ;  /* 0x0000000004897211 */ /* 0x000fe200010f0eff */
[----:B------:R-:W-:Y:S02]  /*38f0*/  IMAD R3, R11, 0x3, RZ ;  /* 0x000000030b037824 */ /* 0x000fe400078e02ff */
[C---:B------:R-:W-:Y:S01]  /*3900*/  IMAD.WIDE R12, R17.reuse, 0x2, R134 ;  /* 0x00000002110c7825 */ /* 0x040fe200078e0286 */
[----:B--2---:R-:W-:Y:S03]  /*3910*/  BAR.SYNC.DEFER_BLOCKING 0x0 ;  /* 0x0000000000007b1d */ /* 0x004fe60000010000 */
[----:B------:R-:W-:-:S04]  /*3920*/  IMAD.WIDE R16, R17, 0x2, R136 ;  /* 0x0000000211107825 */ /* 0x000fc800078e0288 */
[----:B------:R-:W-:Y:S01]  /*3930*/  IMAD.WIDE R14, R3, 0x2, R134 ;  /* 0x00000002030e7825 */ /* 0x000fe200078e0286 */
[----:B------:R-:W-:Y:S02]  /*3940*/  PRMT R6, RZ, 0x7610, R6 ;  /* 0x00007610ff067816 */ /* 0x000fe40000000006 */
[----:B------:R-:W-:Y:S01]  /*3950*/  PRMT R5, RZ, 0x7610, R5 ;  /* 0x00007610ff057816 */ /* 0x000fe20000000005 */
[C---:B------:R-:W-:Y:S01]  /*3960*/  IMAD.WIDE R22, R25.reuse, 0x2, R134 ;  /* 0x0000000219167825 */ /* 0x040fe200078e0286 */
[----:B------:R-:W-:Y:S01]  /*3970*/  PRMT R4, RZ, 0x7610, R4 ;  /* 0x00007610ff047816 */ /* 0x000fe20000000004 */
[----:B------:R-:W2:Y:S02]  /*3980*/  LDC R84, c[0x0][0x3c4] ;  /* 0x0000f100ff547b82 */ /* 0x000ea40000000800 */
[----:B------:R-:W-:Y:S01]  /*3990*/  IMAD.WIDE R24, R25, 0x2, R136 ;  /* 0x0000000219187825 */ /* 0x000fe200078e0288 */
[----:B------:R-:W-:Y:S02]  /*39a0*/  PRMT R117, RZ, 0x7610, R117 ;  /* 0x00007610ff757816 */ /* 0x000fe40000000075 */
[----:B------:R-:W-:-:S02]  /*39b0*/  PRMT R116, RZ, 0x7610, R116 ;  /* 0x00007610ff747816 */ /* 0x000fc40000000074 */
[----:B------:R-:W-:Y:S02]  /*39c0*/  PRMT R112, RZ, 0x7610, R112 ;  /* 0x00007610ff707816 */ /* 0x000fe40000000070 */
[----:B------:R-:W-:Y:S02]  /*39d0*/  PRMT R32, RZ, 0x7610, R32 ;  /* 0x00007610ff207816 */ /* 0x000fe40000000020 */
[----:B------:R-:W-:Y:S01]  /*39e0*/  PRMT R34, RZ, 0x7610, R34 ;  /* 0x00007610ff227816 */ /* 0x000fe20000000022 */
[----:B------:R4:W3:Y:S01]  /*39f0*/  @P4 LDG.E.U16 R98, desc[UR10][R16.64] ;  /* 0x0000000a10624981 */ /* 0x0008e2000c1e1500 */
[----:B------:R-:W-:Y:S02]  /*3a00*/  PRMT R110, RZ, 0x7610, R110 ;  /* 0x00007610ff6e7816 */ /* 0x000fe4000000006e */
[----:B------:R-:W-:Y:S01]  /*3a10*/  PRMT R36, RZ, 0x7610, R36 ;  /* 0x00007610ff247816 */ /* 0x000fe20000000024 */
[----:B------:R0:W3:Y:S01]  /*3a20*/  @P4 LDG.E.U16 R10, desc[UR10][R14.64] ;  /* 0x0000000a0e0a4981 */ /* 0x0000e2000c1e1500 */
[----:B------:R-:W-:-:S02]  /*3a30*/  PRMT R106, RZ, 0x7610, R106 ;  /* 0x00007610ff6a7816 */ /* 0x000fc4000000006a */
[----:B------:R-:W-:Y:S01]  /*3a40*/  PRMT R38, RZ, 0x7610, R38 ;  /* 0x00007610ff267816 */ /* 0x000fe20000000026 */
[----:B------:R1:W3:Y:S01]  /*3a50*/  @P4 LDG.E.U16 R99, desc[UR10][R12.64] ;  /* 0x0000000a0c634981 */ /* 0x0002e2000c1e1500 */
[----:B------:R-:W-:Y:S01]  /*3a60*/  PRMT R104, RZ, 0x7610, R104 ;  /* 0x00007610ff687816 */ /* 0x000fe20000000068 */
[C---:B----4-:R-:W-:Y:S01]  /*3a70*/  IMAD.WIDE R16, R19.reuse, 0x2, R136 ;  /* 0x0000000213107825 */ /* 0x050fe200078e0288 */
[----:B------:R-:W-:Y:S01]  /*3a80*/  PRMT R102, RZ, 0x7610, R102 ;  /* 0x00007610ff667816 */ /* 0x000fe20000000066 */
[----:B------:R-:W4:Y:S01]  /*3a90*/  @P4 LDG.E.U16 R4, desc[UR10][R22.64] ;  /* 0x0000000a16044981 */ /* 0x000f22000c1e1500 */
[----:B------:R-:W-:Y:S01]  /*3aa0*/  PRMT R100, RZ, 0x7610, R100 ;  /* 0x00007610ff647816 */ /* 0x000fe20000000064 */
[----:B0-----:R-:W-:Y:S01]  /*3ab0*/  IMAD.WIDE R14, R19, 0x2, R134 ;  /* 0x00000002130e7825 */ /* 0x001fe200078e0286 */
[----:B------:R-:W-:Y:S01]  /*3ac0*/  PRMT R94, RZ, 0x7610, R94 ;  /* 0x00007610ff5e7816 */ /* 0x000fe2000000005e */
[----:B------:R-:W4:Y:S01]  /*3ad0*/  @P4 LDG.E.U16 R7, desc[UR10][R16.64] ;  /* 0x0000000a10074981 */ /* 0x000f22000c1e1500 */
[----:B------:R-:W-:Y:S01]  /*3ae0*/  PRMT R92, RZ, 0x7610, R92 ;  /* 0x00007610ff5c7816 */ /* 0x000fe2000000005c */
[----:B-1----:R-:W-:Y:S01]  /*3af0*/  IMAD.WIDE R12, R3, 0x2, R136 ;  /* 0x00000002030c7825 */ /* 0x002fe200078e0288 */
[----:B------:R-:W-:Y:S01]  /*3b00*/  PRMT R3, RZ, 0x7610, R3 ;  /* 0x00007610ff037816 */ /* 0x000fe20000000003 */
[----:B------:R0:W4:Y:S01]  /*3b10*/  @P4 LDG.E.U16 R8, desc[UR10][R14.64] ;  /* 0x0000000a0e084981 */ /* 0x000122000c1e1500 */
[----:B------:R-:W-:Y:S01]  /*3b20*/  PRMT R40, RZ, 0x7610, R40 ;  /* 0x00007610ff287816 */ /* 0x000fe20000000028 */
[C---:B------:R-:W-:Y:S01]  /*3b30*/  IMAD.WIDE R18, R21.reuse, 0x2, R134 ;  /* 0x0000000215127825 */ /* 0x040fe200078e0286 */
[----:B------:R-:W-:Y:S01]  /*3b40*/  PRMT R42, RZ, 0x7610, R42 ;  /* 0x00007610ff2a7816 */ /* 0x000fe2000000002a */
[----:B------:R1:W4:Y:S01]  /*3b50*/  @P4 LDG.E.U16 R9, desc[UR10][R12.64] ;  /* 0x0000000a0c094981 */ /* 0x000322000c1e1500 */
[----:B------:R-:W-:Y:S01]  /*3b60*/  PRMT R44, RZ, 0x7610, R44 ;  /* 0x00007610ff2c7816 */ /* 0x000fe2000000002c */
[----:B------:R-:W-:Y:S01]  /*3b70*/  IMAD.WIDE R20, R21, 0x2, R136 ;  /* 0x0000000215147825 */ /* 0x000fe200078e0288 */
[----:B------:R-:W-:Y:S01]  /*3b80*/  PRMT R46, RZ, 0x7610, R46 ;  /* 0x00007610ff2e7816 */ /* 0x000fe2000000002e */
[----:B------:R-:W4:Y:S01]  /*3b90*/  @P4 LDG.E.U16 R6, desc[UR10][R18.64] ;  /* 0x0000000a12064981 */ /* 0x000f22000c1e1500 */
[----:B------:R-:W-:Y:S01]  /*3ba0*/  PRMT R50, RZ, 0x7610, R50 ;  /* 0x00007610ff327816 */ /* 0x000fe20000000032 */
[----:B0-----:R-:W-:Y:S01]  /*3bb0*/  IMAD.WIDE R14, R27, 0x2, R134 ;  /* 0x000000021b0e7825 */ /* 0x001fe200078e0286 */
[----:B------:R-:W-:Y:S01]  /*3bc0*/  PRMT R52, RZ, 0x7610, R52 ;  /* 0x00007610ff347816 */ /* 0x000fe20000000034 */
[----:B------:R-:W4:Y:S01]  /*3bd0*/  @P4 LDG.E.U16 R5, desc[UR10][R20.64] ;  /* 0x0000000a14054981 */ /* 0x000f22000c1e1500 */
[----:B------:R-:W-:Y:S01]  /*3be0*/  PRMT R54, RZ, 0x7610, R54 ;  /* 0x00007610ff367816 */ /* 0x000fe20000000036 */
[----:B------:R-:W-:Y:S01]  /*3bf0*/  IMAD.WIDE R16, R29, 0x2, R136 ;  /* 0x000000021d107825 */ /* 0x000fe200078e0288 */
[----:B------:R-:W-:Y:S01]  /*3c00*/  PRMT R56, RZ, 0x7610, R56 ;  /* 0x00007610ff387816 */ /* 0x000fe20000000038 */
[----:B------:R-:W4:Y:S01]  /*3c10*/  @P4 LDG.E.U16 R3, desc[UR10][R24.64] ;  /* 0x0000000a18034981 */ /* 0x000f22000c1e1500 */
[----:B------:R-:W0:Y:S03]  /*3c20*/  LDC R82, c[0x0][0x3c4] ;  /* 0x0000f100ff527b82 */ /* 0x000e260000000800 */
[----:B------:R2:W4:Y:S04]  /*3c30*/  @P4 LDG.E.U16 R115, desc[UR10][R14.64] ;  /* 0x0000000a0e734981 */ /* 0x000528000c1e1500 */
[----:B------:R2:W4:Y:S01]  /*3c40*/  @P4 LDG.E.U16 R114, desc[UR10][R16.64] ;  /* 0x0000000a10724981 */ /* 0x000522000c1e1500 */
[----:B------:R-:W-:Y:S01]  /*3c50*/  IMAD R11, R11, 0x7, RZ ;  /* 0x000000070b0b7824 */ /* 0x000fe200078e02ff */
[----:B------:R-:W-:Y:S01]  /*3c60*/  PRMT R0, RZ, 0x7610, R0 ;  /* 0x00007610ff007816 */ /* 0x000fe20000000000 */
[----:B------:R-:W-:Y:S01]  /*3c70*/  IMAD R187, R187, 0x19, RZ ;  /* 0x00000019bbbb7824 */ /* 0x000fe200078e02ff */
[----:B------:R-:W-:Y:S01]  /*3c80*/  PRMT R96, RZ, 0x7610, R96 ;  /* 0x00007610ff607816 */ /* 0x000fe20000000060 */
[----:B-1----:R-:W-:Y:S01]  /*3c90*/  IMAD.WIDE R12, R11, 0x2, R134 ;  /* 0x000000020b0c7825 */ /* 0x002fe200078e0286 */
[----:B------:R-:W-:Y:S01]  /*3ca0*/  PRMT R90, RZ, 0x7610, R90 ;  /* 0x00007610ff5a7816 */ /* 0x000fe2000000005a */
[----:B------:R-:W1:Y:S01]  /*3cb0*/  LDC R86, c[0x0][0x3c4] ;  /* 0x0000f100ff567b82 */ /* 0x000e620000000800 */
[----:B------:R-:W-:-:S02]  /*3cc0*/  PRMT R88, RZ, 0x7610, R88 ;  /* 0x00007610ff587816 */ /* 0x000fc40000000058 */
[----:B------:R2:W4:Y:S01]  /*3cd0*/  @P4 LDG.E.U16 R0, desc[UR10][R12.64] ;  /* 0x0000000a0c004981 */ /* 0x000522000c1e1500 */
[----:B------:R-:W-:Y:S02]  /*3ce0*/  PRMT R11, RZ, 0x7610, R11 ;  /* 0x00007610ff0b7816 */ /* 0x000fe4000000000b */
[----:B--2---:R-:W-:Y:S02]  /*3cf0*/  PRMT R14, RZ, 0x7610, R14 ;  /* 0x00007610ff0e7816 */ /* 0x004fe4000000000e */
[----:B------:R-:W-:Y:S02]  /*3d00*/  PRMT R15, RZ, 0x7610, R15 ;  /* 0x00007610ff0f7816 */ /* 0x000fe4000000000f */
[----:B------:R-:W-:Y:S02]  /*3d10*/  PRMT R16, RZ, 0x7610, R16 ;  /* 0x00007610ff107816 */ /* 0x000fe40000000010 */
[----:B------:R-:W-:Y:S02]  /*3d20*/  PRMT R12, RZ, 0x7610, R12 ;  /* 0x00007610ff0c7816 */ /* 0x000fe4000000000c */
[----:B------:R-:W-:-:S02]  /*3d30*/  PRMT R13, RZ, 0x7610, R13 ;  /* 0x00007610ff0d7816 */ /* 0x000fc4000000000d */
[----:B------:R-:W-:Y:S02]  /*3d40*/  PRMT R17, RZ, 0x7610, R17 ;  /* 0x00007610ff117816 */ /* 0x000fe40000000011 */
[----:B------:R-:W-:Y:S02]  /*3d50*/  PRMT R18, RZ, 0x7610, R18 ;  /* 0x00007610ff127816 */ /* 0x000fe40000000012 */
        /* <DEDUP_REMOVED lines=8> */
[----:B------:R-:W-:Y:S01]  /*3de0*/  PRMT R29, RZ, 0x7610, R29 ;  /* 0x00007610ff1d7816 */ /* 0x000fe2000000001d */
[----:B------:R-:W-:-:S04]  /*3df0*/  IMAD.WIDE R210, R203, 0x2, R136 ;  /* 0x00000002cbd27825 */ /* 0x000fc800078e0288 */
[----:B------:R-:W-:Y:S02]  /*3e00*/  IMAD R185, R185, 0x21, RZ ;  /* 0x00000021b9b97824 */ /* 0x000fe400078e02ff */
[----:B------:R-:W-:Y:S02]  /*3e10*/  IMAD R183, R183, 0x29, RZ ;  /* 0x00000029b7b77824 */ /* 0x000fe400078e02ff */
[----:B------:R-:W-:Y:S02]  /*3e20*/  IMAD R181, R181, 0x31, RZ ;  /* 0x00000031b5b57824 */ /* 0x000fe400078e02ff */
[----:B------:R-:W-:Y:S02]  /*3e30*/  IMAD R179, R179, 0x39, RZ ;  /* 0x00000039b3b37824 */ /* 0x000fe400078e02ff */
[----:B------:R-:W-:Y:S02]  /*3e40*/  IMAD R177, R177, 0x12, RZ ;  /* 0x00000012b1b17824 */ /* 0x000fe400078e02ff */
[----:B------:R-:W-:-:S02]  /*3e50*/  IMAD R175, R175, 0x1a, RZ ;  /* 0x0000001aafaf7824 */ /* 0x000fc400078e02ff */
[----:B------:R-:W-:Y:S02]  /*3e60*/  IMAD R173, R173, 0x22, RZ ;  /* 0x00000022adad7824 */ /* 0x000fe400078e02ff */
[----:B------:R-:W-:Y:S02]  /*3e70*/  IMAD R171, R171, 0x2a, RZ ;  /* 0x0000002aabab7824 */ /* 0x000fe400078e02ff */
[----:B------:R-:W-:Y:S02]  /*3e80*/  IMAD R165, R165, 0x3a, RZ ;  /* 0x0000003aa5a57824 */ /* 0x000fe400078e02ff */
[----:B------:R-:W-:Y:S02]  /*3e90*/  IMAD R161, R161, 0xb, RZ ;  /* 0x0000000ba1a17824 */ /* 0x000fe400078e02ff */
[----:B------:R-:W-:Y:S02]  /*3ea0*/  IMAD R84, R84, 0x3b, RZ ;  /* 0x0000003b54547824 */ /* 0x000fe400078e02ff */
[----:B0-----:R-:W-:-:S02]  /*3eb0*/  IMAD R82, R82, 0xc, RZ ;  /* 0x0000000c52527824 */ /* 0x001fc400078e02ff */
[----:B------:R-:W-:-:S04]  /*3ec0*/  IMAD.WIDE R144, R133, 0x2, R136 ;  /* 0x0000000285907825 */ /* 0x000fc800078e0288 */
[----:B------:R-:W-:-:S04]  /*3ed0*/  IMAD.WIDE R138, R82, 0x2, R134 ;  /* 0x00000002528a7825 */ /* 0x000fc800078e0286 */
[----:B-1----:R-:W-:Y:S02]  /*3ee0*/  IMAD R86, R86, 0x24, RZ ;  /* 0x0000002456567824 */ /* 0x002fe400078e02ff */
[----:B------:R-:W-:-:S04]  /*3ef0*/  IMAD.WIDE R202, R83, 0x2, R134 ;  /* 0x0000000253ca7825 */ /* 0x000fc800078e0286 */
        /* <DEDUP_REMOVED lines=14> */
[--C-:B------:R-:W-:Y:S01]  /*3fe0*/  IMAD.WIDE R222, R148, 0x2, R134.reuse ;  /* 0x0000000294de7825 */ /* 0x100fe200078e0286 */
[----:B---3--:R-:W-:Y:S04]  /*3ff0*/  STL.64 [R1+0x720], R98 ;  /* 0x0007206201007387 */ /* 0x008fe80000100a00 */
[----:B----4-:R-:W-:Y:S04]  /*4000*/  STL.64 [R1+0x728], R8 ;  /* 0x0007280801007387 */ /* 0x010fe80000100a00 */
[----:B------:R-:W-:Y:S04]  /*4010*/  STL.64 [R1+0x730], R6 ;  /* 0x0007300601007387 */ /* 0x000fe80000100a00 */
[----:B------:R-:W-:Y:S04]  /*4020*/  STL.64 [R1+0x738], R4 ;  /* 0x0007380401007387 */ /* 0x000fe80000100a00 */
[----:B------:R0:W-:Y:S04]  /*4030*/  STL.64 [R1+0x740], R2 ;  /* 0x0007400201007387 */ /* 0x0001e80000100a00 */
[----:B------:R-:W-:Y:S04]  /*4040*/  STL.64 [R1+0x748], R114 ;  /* 0x0007487201007387 */ /* 0x000fe80000100a00 */
[----:B------:R1:W-:Y:S04]  /*4050*/  STL.64 [R1+0x878], R128 ;  /* 0x0008788001007387 */ /* 0x0003e80000100a00 */
[----:B------:R-:W-:Y:S04]  /*4060*/  STL.64 [R1+0x850], R116 ;  /* 0x0008507401007387 */ /* 0x000fe80000100a00 */
[----:B------:R-:W-:Y:S04]  /*4070*/  STL.64 [R1+0x840], R112 ;  /* 0x0008407001007387 */ /* 0x000fe80000100a00 */
[----:B------:R-:W-:Y:S04]  /*4080*/  STL.64 [R1+0x830], R110 ;  /* 0x0008306e01007387 */ /* 0x000fe80000100a00 */
[----:B------:R-:W-:Y:S04]  /*4090*/  STL.64 [R1+0x828], R108 ;  /* 0x0008286c01007387 */ /* 0x000fe80000100a00 */
[----:B------:R2:W-:Y:S04]  /*40a0*/  STL.64 [R1+0x818], R106 ;  /* 0x0008186a01007387 */ /* 0x0005e80000100a00 */
[----:B------:R-:W-:Y:S04]  /*40b0*/  STL.64 [R1+0x810], R104 ;  /* 0x0008106801007387 */ /* 0x000fe80000100a00 */
        /* <DEDUP_REMOVED lines=20> */
[----:B------:R3:W-:Y:S04]  /*4200*/  STL.64 [R1+0x7c8], R36 ;  /* 0x0007c82401007387 */ /* 0x0007e80000100a00 */
[----:B------:R-:W-:Y:S04]  /*4210*/  STL.64 [R1+0x7e8], R38 ;  /* 0x0007e82601007387 */ /* 0x000fe80000100a00 */
[----:B------:R-:W-:Y:S01]  /*4220*/  STL.64 [R1+0x7f8], R40 ;  /* 0x0007f82801007387 */ /* 0x000fe20000100a00 */
[----:B0-----:R-:W-:-:S03]  /*4230*/  IMAD.WIDE R2, R209, 0x2, R134 ;  /* 0x00000002d1027825 */ /* 0x001fc600078e0286 */
[----:B------:R-:W-:Y:S01]  /*4240*/  STL.64 [R1+0x800], R42 ;  /* 0x0008002a01007387 */ /* 0x000fe20000100a00 */
[----:B-1----:R-:W-:-:S03]  /*4250*/  IMAD.WIDE R128, R209, 0x2, R136 ;  /* 0x00000002d1807825 */ /* 0x002fc600078e0288 */
[----:B------:R-:W-:Y:S04]  /*4260*/  STL.64 [R1+0x808], R44 ;  /* 0x0008082c01007387 */ /* 0x000fe80000100a00 */
[----:B------:R0:W-:Y:S01]  /*4270*/  STL.64 [R1+0x820], R46 ;  /* 0x0008202e01007387 */ /* 0x0001e20000100a00 */
[----:B--2---:R-:W-:-:S03]  /*4280*/  IMAD.WIDE R106, R207, 0x2, R136 ;  /* 0x00000002cf6a7825 */ /* 0x004fc600078e0288 */
[----:B------:R-:W-:Y:S01]  /*4290*/  STL.64 [R1+0x838], R48 ;  /* 0x0008383001007387 */ /* 0x000fe20000100a00 */
[----:B---3--:R-:W-:-:S03]  /*42a0*/  IMAD.WIDE R36, R205, 0x2, R134 ;  /* 0x00000002cd247825 */ /* 0x008fc600078e0286 */
[----:B------:R-:W-:Y:S01]  /*42b0*/  STL.64 [R1+0x848], R50 ;  /* 0x0008483201007387 */ /* 0x000fe20000100a00 */
[----:B------:R-:W-:-:S03]  /*42c0*/  IMAD.WIDE R90, R205, 0x2, R136 ;  /* 0x00000002cd5a7825 */ /* 0x000fc600078e0288 */
[----:B------:R-:W-:Y:S01]  /*42d0*/  STL.64 [R1+0x858], R52 ;  /* 0x0008583401007387 */ /* 0x000fe20000100a00 */
[----:B0-----:R-:W-:-:S03]  /*42e0*/  IMAD.WIDE R46, R207, 0x2, R134 ;  /* 0x00000002cf2e7825 */ /* 0x001fc600078e0286 */
[----:B------:R0:W-:Y:S04]  /*42f0*/  STL.64 [R1+0x868], R54 ;  /* 0x0008683601007387 */ /* 0x0001e80000100a00 */
[----:B------:R1:W-:Y:S04]  /*4300*/  STL.64 [R1+0x870], R56 ;  /* 0x0008703801007387 */ /* 0x0003e80000100a00 */
[----:B------:R2:W-:Y:S01]  /*4310*/  STL.64 [R1+0x390], R2 ;  /* 0x0003900201007387 */ /* 0x0005e20000100a00 */
[----:B------:R-:W-:-:S03]  /*4320*/  IMAD.WIDE R102, R199, 0x2, R134 ;  /* 0x00000002c7667825 */ /* 0x000fc600078e0286 */
[----:B------:R3:W-:Y:S01]  /*4330*/  STL.64 [R1+0x388], R128 ;  /* 0x0003888001007387 */ /* 0x0007e20000100a00 */
[----:B0-----:R-:W-:-:S03]  /*4340*/  IMAD.WIDE R54, R201, 0x2, R136 ;  /* 0x00000002c9367825 */ /* 0x001fc600078e0288 */
[----:B------:R-:W-:Y:S01]  /*4350*/  STL.64 [R1+0x380], R46 ;  /* 0x0003802e01007387 */ /* 0x000fe20000100a00 */
[----:B-1----:R-:W-:-:S03]  /*4360*/  IMAD.WIDE R56, R201, 0x2, R134 ;  /* 0x00000002c9387825 */ /* 0x002fc600078e0286 */
[----:B------:R-:W-:Y:S01]  /*4370*/  STL.64 [R1+0x378], R106 ;  /* 0x0003786a01007387 */ /* 0x000fe20000100a00 */
[----:B------:R-:W-:-:S03]  /*4380*/  IMAD.WIDE R52, R199, 0x2, R136 ;  /* 0x00000002c7347825 */ /* 0x000fc600078e0288 */
[----:B------:R-:W-:Y:S01]  /*4390*/  STL.64 [R1+0x370], R36 ;  /* 0x0003702401007387 */ /* 0x000fe20000100a00 */
[----:B------:R-:W-:-:S03]  /*43a0*/  IMAD.WIDE R116, R197, 0x2, R134 ;  /* 0x00000002c5747825 */ /* 0x000fc600078e0286 */
[----:B------:R-:W-:Y:S01]  /*43b0*/  STL.64 [R1+0x368], R90 ;  /* 0x0003685a01007387 */ /* 0x000fe20000100a00 */
[----:B------:R-:W-:-:S03]  /*43c0*/  IMAD.WIDE R50, R197, 0x2, R136 ;  /* 0x00000002c5327825 */ /* 0x000fc600078e0288 */
[----:B------:R0:W-:Y:S01]  /*43d0*/  STL.64 [R1+0x6b0], R56 ;  /* 0x0006b03801007387 */ /* 0x0001e20000100a00 */
[----:B------:R-:W-:-:S03]  /*43e0*/  IMAD.WIDE R112, R195, 0x2, R134 ;  /* 0x00000002c3707825 */ /* 0x000fc600078e0286 */
[----:B------:R-:W-:Y:S01]  /*43f0*/  STL.64 [R1+0x398], R210 ;  /* 0x000398d201007387 */ /* 0x000fe20000100a00 */
[----:B------:R-:W-:-:S03]  /*4400*/  IMAD.WIDE R198, R195, 0x2, R136 ;  /* 0x00000002c3c67825 */ /* 0x000fc600078e0288 */
[----:B------:R1:W-:Y:S01]  /*4410*/  STL.64 [R1+0x6a8], R54 ;  /* 0x0006a83601007387 */ /* 0x0003e20000100a00 */
        /* <DEDUP_REMOVED lines=41> */
[----:B------:R-:W-:Y:S01]  /*46b0*/  STL.64 [R1+0x428], R190 ;  /* 0x000428be01007387 */ /* 0x000fe20000100a00 */
        /* <DEDUP_REMOVED lines=24> */
[----:B--2---:R-:W-:-:S03]  /*4840*/  IMAD.WIDE R2, R153, 0x2, R136 ;  /* 0x0000000299027825 */ /* 0x004fc600078e0288 */
        /* <DEDUP_REMOVED lines=16> */
[----:B------:R-:W-:Y:S04]  /*4950*/  STL.64 [R1+0x578], R6 ;  /* 0x0005780601007387 */ /* 0x000fe80000100a00 */
[----:B------:R-:W-:Y:S01]  /*4960*/  STL.64 [R1+0x500], R8 ;  /* 0x0005000801007387 */ /* 0x000fe20000100a00 */
[----:B------:R-:W-:-:S03]  /*4970*/  IMAD.WIDE R204, R83, 0x2, R136 ;  /* 0x0000000253cc7825 */ /* 0x000fc600078e0288 */
[----:B------:R-:W-:Y:S01]  /*4980*/  STL.64 [R1+0x4f8], R184 ;  /* 0x0004f8b801007387 */ /* 0x000fe20000100a00 */
[----:B------:R-:W-:-:S03]  /*4990*/  IMAD.WIDE R206, R85, 0x2, R134 ;  /* 0x0000000255ce7825 */ /* 0x000fc600078e0286 */
[----:B------:R-:W-:Y:S01]  /*49a0*/  STL.64 [R1+0x480], R98 ;  /* 0x0004806201007387 */ /* 0x000fe20000100a00 */
[----:B------:R-:W-:-:S03]  /*49b0*/  IMAD.WIDE R208, R85, 0x2, R136 ;  /* 0x0000000255d07825 */ /* 0x000fc600078e0288 */
        /* <DEDUP_REMOVED lines=15> */
[----:B------:R-:W2:Y:S04]  /*4ab0*/  LDL.64 R142, [R1+0x390] ;  /* 0x00039000018e7983 */ /* 0x000ea80000100a00 */
[----:B------:R-:W-:Y:S01]  /*4ac0*/  STL.64 [R1+0x3f8], R238 ;  /* 0x0003f8ee01007387 */ /* 0x000fe20000100a00 */
[----:B------:R-:W-:-:S03]  /*4ad0*/  IMAD.WIDE R220, R148, 0x2, R136 ;  /* 0x0000000294dc7825 */ /* 0x000fc600078e0288 */
[----:B------:R-:W-:Y:S01]  /*4ae0*/  STL.64 [R1+0x3f0], R236 ;  /* 0x0003f0ec01007387 */ /* 0x000fe20000100a00 */
[----:B------:R-:W-:-:S03]  /*4af0*/  IMAD.WIDE R218, R150, 0x2, R134 ;  /* 0x0000000296da7825 */ /* 0x000fc600078e0286 */
[----:B------:R-:W-:Y:S01]  /*4b00*/  STL.64 [R1+0x6e0], R234 ;  /* 0x0006e0ea01007387 */ /* 0x000fe20000100a00 */
[----:B------:R-:W-:-:S03]  /*4b10*/  IMAD.WIDE R216, R150, 0x2, R136 ;  /* 0x0000000296d87825 */ /* 0x000fc600078e0288 */
[----:B------:R-:W-:Y:S01]  /*4b20*/  STL.64 [R1+0x6d8], R232 ;  /* 0x0006d8e801007387 */ /* 0x000fe20000100a00 */
[----:B------:R-:W-:-:S03]  /*4b30*/  PRMT R122, RZ, 0x7610, R122 ;  /* 0x00007610ff7a7816 */ /* 0x000fc6000000007a */
[----:B------:R-:W-:Y:S01]  /*4b40*/  STL.64 [R1+0x660], R230 ;  /* 0x000660e601007387 */ /* 0x000fe20000100a00 */
[----:B------:R-:W-:-:S03]  /*4b50*/  IMAD.WIDE R214, R151, 0x2, R134 ;  /* 0x0000000297d67825 */ /* 0x000fc600078e0286 */
[----:B------:R-:W-:Y:S01]  /*4b60*/  STL.64 [R1+0x658], R228 ;  /* 0x000658e401007387 */ /* 0x000fe20000100a00 */
[----:B------:R-:W-:-:S03]  /*4b70*/  IMAD.WIDE R212, R151, 0x2, R136 ;  /* 0x0000000297d47825 */ /* 0x000fc600078e0288 */
[----:B------:R-:W-:Y:S01]  /*4b80*/  STL.64 [R1+0x5e0], R226 ;  /* 0x0005e0e201007387 */ /* 0x000fe20000100a00 */
[----:B------:R-:W-:-:S03]  /*4b90*/  PRMT R123, RZ, 0x7610, R123 ;  /* 0x00007610ff7b7816 */ /* 0x000fc6000000007b */
[----:B------:R-:W-:Y:S01]  /*4ba0*/  STL.64 [R1+0x5d8], R224 ;  /* 0x0005d8e001007387 */ /* 0x000fe20000100a00 */
[----:B------:R-:W-:-:S03]  /*4bb0*/  PRMT R124, RZ, 0x7610, R124 ;  /* 0x00007610ff7c7816 */ /* 0x000fc6000000007c */
[----:B------:R-:W-:Y:S01]  /*4bc0*/  STL.64 [R1+0x560], R222 ;  /* 0x000560de01007387 */ /* 0x000fe20000100a00 */
[----:B------:R-:W-:-:S03]  /*4bd0*/  PRMT R125, RZ, 0x7610, R125 ;  /* 0x00007610ff7d7816 */ /* 0x000fc6000000007d */
[----:B------:R-:W-:Y:S04]  /*4be0*/  STL.64 [R1+0x558], R220 ;  /* 0x000558dc01007387 */ /* 0x000fe80000100a00 */
[----:B------:R-:W-:Y:S04]  /*4bf0*/  STL.64 [R1+0x4e0], R218 ;  /* 0x0004e0da01007387 */ /* 0x000fe80000100a00 */
[----:B------:R-:W-:Y:S04]  /*4c00*/  STL.64 [R1+0x4d8], R216 ;  /* 0x0004d8d801007387 */ /* 0x000fe80000100a00 */
[----:B------:R-:W-:Y:S04]  /*4c10*/  STL.64 [R1+0x460], R214 ;  /* 0x000460d601007387 */ /* 0x000fe80000100a00 */
[----:B------:R-:W-:Y:S04]  /*4c20*/  STL.64 [R1+0x458], R212 ;  /* 0x000458d401007387 */ /* 0x000fe80000100a00 */
[----:B------:R-:W2:Y:S04]  /*4c30*/  @P4 LDG.E.U16 R122, desc[UR10][R128.64] ;  /* 0x0000000a807a4981 */ /* 0x000ea8000c1e1500 */
[----:B------:R-:W2:Y:S04]  /*4c40*/  @P4 LDG.E.U16 R123, desc[UR10][R56.64] ;  /* 0x0000000a387b4981 */ /* 0x000ea8000c1e1500 */
[----:B------:R-:W2:Y:S04]  /*4c50*/  @P4 LDG.E.U16 R124, desc[UR10][R54.64] ;  /* 0x0000000a367c4981 */ /* 0x000ea8000c1e1500 */
[----:B---3--:R-:W3:Y:S04]  /*4c60*/  LDL.LU.64 R128, [R1+0x878] ;  /* 0x0008780001807983 */ /* 0x008ee80000300a00 */
[----:B0-----:R-:W3:Y:S04]  /*4c70*/  LDL.LU.64 R56, [R1+0x870] ;  /* 0x0008700001387983 */ /* 0x001ee80000300a00 */
[----:B-1----:R-:W3:Y:S04]  /*4c80*/  LDL.LU.64 R54, [R1+0x868] ;  /* 0x0008680001367983 */ /* 0x002ee80000300a00 */
[----:B------:R-:W3:Y:S01]  /*4c90*/  @P4 LDG.E.U16 R125, desc[UR10][R102.64] ;  /* 0x0000000a667d4981 */ /* 0x000ee2000c1e1500 */
[----:B------:R-:W-:-:S02]  /*4ca0*/  PRMT R127, RZ, 0x7610, R127 ;  /* 0x00007610ff7f7816 */ /* 0x000fc4000000007f */
[----:B------:R-:W-:Y:S01]  /*4cb0*/  PRMT R118, RZ, 0x7610, R118 ;  /* 0x00007610ff767816 */ /* 0x000fe20000000076 */
[----:B------:R-:W3:Y:S04]  /*4cc0*/  @P4 LDG.E.U16 R126, desc[UR10][R52.64] ;  /* 0x0000000a347e4981 */ /* 0x000ee8000c1e1500 */
[----:B------:R-:W3:Y:S04]  /*4cd0*/  @P4 LDG.E.U16 R127, desc[UR10][R116.64] ;  /* 0x0000000a747f4981 */ /* 0x000ee8000c1e1500 */
[----:B----4-:R-:W4:Y:S04]  /*4ce0*/  LDL.LU.64 R102, [R1+0x860] ;  /* 0x0008600001667983 */ /* 0x010f280000300a00 */
[----:B------:R-:W4:Y:S04]  /*4cf0*/  LDL.LU.64 R52, [R1+0x858] ;  /* 0x0008580001347983 */ /* 0x000f280000300a00 */
[----:B------:R-:W4:Y:S04]  /*4d00*/  LDL.LU.64 R116, [R1+0x850] ;  /* 0x0008500001747983 */ /* 0x000f280000300a00 */
[----:B------:R-:W4:Y:S04]  /*4d10*/  @P4 LDG.E.U16 R118, desc[UR10][R110.64] ;  /* 0x0000000a6e764981 */ /* 0x000f28000c1e1500 */
[----:B------:R0:W4:Y:S04]  /*4d20*/  @P4 LDG.E.U16 R130, desc[UR10][R198.64] ;  /* 0x0000000ac6824981 */ /* 0x000128000c1e1500 */
[----:B------:R-:W4:Y:S04]  /*4d30*/  @P4 LDG.E.U16 R87, desc[UR10][R92.64] ;  /* 0x0000000a5c574981 */ /* 0x000f28000c1e1500 */
[----:B--2---:R1:W2:Y:S04]  /*4d40*/  @P4 LDG.E.U16 R121, desc[UR10][R142.64] ;  /* 0x0000000a8e794981 */ /* 0x0042a8000c1e1500 */
[----:B---3--:R-:W3:Y:S04]  /*4d50*/  @P4 LDG.E.U16 R128, desc[UR10][R50.64] ;  /* 0x0000000a32804981 */ /* 0x008ee8000c1e1500 */
[----:B------:R-:W2:Y:S01]  /*4d60*/  @P4 LDG.E.U16 R129, desc[UR10][R112.64] ;  /* 0x0000000a70814981 */ /* 0x000ea2000c1e1500 */
[----:B------:R-:W-:-:S02]  /*4d70*/  PRMT R119, RZ, 0x7610, R119 ;  /* 0x00007610ff777816 */ /* 0x000fc40000000077 */
[----:B------:R-:W-:Y:S01]  /*4d80*/  PRMT R120, RZ, 0x7610, R120 ;  /* 0x00007610ff787816 */ /* 0x000fe20000000078 */
[----:B------:R-:W2:Y:S04]  /*4d90*/  @P4 LDG.E.U16 R54, desc[UR10][R214.64] ;  /* 0x0000000ad6364981 */ /* 0x000ea8000c1e1500 */
[----:B------:R-:W2:Y:S04]  /*4da0*/  LDL.LU.64 R50, [R1+0x848] ;  /* 0x0008480001327983 */ /* 0x000ea80000300a00 */
[----:B------:R-:W3:Y:S04]  /*4db0*/  LDL.LU.64 R112, [R1+0x840] ;  /* 0x0008400001707983 */ /* 0x000ee80000300a00 */
[----:B------:R-:W3:Y:S04]  /*4dc0*/  @P4 LDG.E.U16 R55, desc[UR10][R212.64] ;  /* 0x0000000ad4374981 */ /* 0x000ee8000c1e1500 */
[----:B----4-:R-:W4:Y:S01]  /*4dd0*/  @P4 LDG.E.U16 R103, desc[UR10][R48.64] ;  /* 0x0000000a30674981 */ /* 0x010f22000c1e1500 */
[----:B0-----:R-:W-:-:S03]  /*4de0*/  IMAD.WIDE R198, R152, 0x2, R134 ;  /* 0x0000000298c67825 */ /* 0x001fc600078e0286 */
[----:B------:R-:W4:Y:S01]  /*4df0*/  @P4 LDG.E.U16 R102, desc[UR10][R94.64] ;  /* 0x0000000a5e664981 */ /* 0x000f22000c1e1500 */
[----:B-1----:R-:W-:-:S03]  /*4e00*/  IMAD.WIDE R142, R152, 0x2, R136 ;  /* 0x00000002988e7825 */ /* 0x002fc600078e0288 */
[----:B------:R-:W4:Y:S04]  /*4e10*/  @P4 LDG.E.U16 R117, desc[UR10][R108.64] ;  /* 0x0000000a6c754981 */ /* 0x000f28000c1e1500 */
[----:B------:R-:W4:Y:S04]  /*4e20*/  LDL.LU.64 R48, [R1+0x838] ;  /* 0x0008380001307983 */ /* 0x000f280000300a00 */
[----:B------:R-:W4:Y:S04]  /*4e30*/  LDL.LU.64 R110, [R1+0x830] ;  /* 0x00083000016e7983 */ /* 0x000f280000300a00 */
[----:B------:R-:W4:Y:S04]  /*4e40*/  LDL.LU.64 R108, [R1+0x828] ;  /* 0x00082800016c7983 */ /* 0x000f280000300a00 */
[----:B------:R-:W-:Y:S04]  /*4e50*/  STL.64 [R1+0x3e0], R198 ;  /* 0x0003e0c601007387 */ /* 0x000fe80000100a00 */
[----:B------:R0:W4:Y:S04]  /*4e60*/  @P4 LDG.E.U16 R116, desc[UR10][R196.64] ;  /* 0x0000000ac4744981 */ /* 0x000128000c1e1500 */
[----:B------:R-:W4:Y:S04]  /*4e70*/  @P4 LDG.E.U16 R119, desc[UR10][R134.64] ;  /* 0x0000000a86774981 */ /* 0x000f28000c1e1500 */
[----:B------:R-:W4:Y:S04]  /*4e80*/  @P4 LDG.E.U16 R120, desc[UR10][R136.64] ;  /* 0x0000000a88784981 */ /* 0x000f28000c1e1500 */
[----:B------:R-:W4:Y:S04]  /*4e90*/  @P4 LDG.E.U16 R52, desc[UR10][R218.64] ;  /* 0x0000000ada344981 */ /* 0x000f28000c1e1500 */
[----:B------:R-:W4:Y:S04]  /*4ea0*/  @P4 LDG.E.U16 R53, desc[UR10][R216.64] ;  /* 0x0000000ad8354981 */ /* 0x000f28000c1e1500 */
[----:B------:R-:W4:Y:S04]  /*4eb0*/  @P4 LDG.E.U16 R56, desc[UR10][R198.64] ;  /* 0x0000000ac6384981 */ /* 0x000f28000c1e1500 */
[----:B------:R-:W4:Y:S01]  /*4ec0*/  @P4 LDG.E.U16 R57, desc[UR10][R142.64] ;  /* 0x0000000a8e394981 */ /* 0x000f22000c1e1500 */
[----:B------:R-:W-:-:S02]  /*4ed0*/  IMAD R159, R159, 0x2e, RZ ;  /* 0x0000002e9f9f7824 */ /* 0x000fc400078e02ff */
[----:B------:R-:W-:Y:S02]  /*4ee0*/  IMAD R160, R160, 0x36, RZ ;  /* 0x00000036a0a07824 */ /* 0x000fe400078e02ff */
[----:B------:R-:W-:Y:S01]  /*4ef0*/  IMAD R162, R162, 0x3e, RZ ;  /* 0x0000003ea2a27824 */ /* 0x000fe200078e02ff */
[----:B------:R-:W-:Y:S01]  /*4f00*/  PRMT R64, RZ, 0x7610, R64 ;  /* 0x00007610ff407816 */ /* 0x000fe20000000040 */
[----:B------:R-:W-:Y:S01]  /*4f10*/  IMAD R163, R163, 0xf, RZ ;  /* 0x0000000fa3a37824 */ /* 0x000fe200078e02ff */
[----:B------:R-:W-:Y:S01]  /*4f20*/  PRMT R68, RZ, 0x7610, R68 ;  /* 0x00007610ff447816 */ /* 0x000fe20000000044 */
[----:B------:R-:W-:Y:S01]  /*4f30*/  IMAD R164, R164, 0x17, RZ ;  /* 0x00000017a4a47824 */ /* 0x000fe200078e02ff */
        /* <DEDUP_REMOVED lines=11> */
[----:B------:R-:W-:Y:S01]  /*4ff0*/  PRMT R74, RZ, 0x7610, R74 ;  /* 0x00007610ff4a7816 */ /* 0x000fe2000000004a */
[----:B------:R-:W-:Y:S02]  /*5000*/  IMAD R166, R166, 0x1f, RZ ;  /* 0x0000001fa6a67824 */ /* 0x000fe400078e02ff */
[----:B------:R-:W-:Y:S01]  /*5010*/  IMAD R167, R167, 0x27, RZ ;  /* 0x00000027a7a77824 */ /* 0x000fe200078e02ff */
[----:B------:R-:W-:Y:S02]  /*5020*/  PRMT R77, RZ, 0x7610, R77 ;  /* 0x00007610ff4d7816 */ /* 0x000fe4000000004d */
[----:B------:R-:W-:-:S02]  /*5030*/  PRMT R78, RZ, 0x7610, R78 ;  /* 0x00007610ff4e7816 */ /* 0x000fc4000000004e */
[----:B------:R-:W-:Y:S02]  /*5040*/  PRMT R79, RZ, 0x7610, R79 ;  /* 0x00007610ff4f7816 */ /* 0x000fe4000000004f */
[----:B------:R-:W-:Y:S01]  /*5050*/  PRMT R80, RZ, 0x7610, R80 ;  /* 0x00007610ff507816 */ /* 0x000fe20000000050 */
[----:B------:R-:W-:Y:S02]  /*5060*/  IMAD R86, R169, 0x2f, RZ ;  /* 0x0000002fa9567824 */ /* 0x000fe400078e02ff */
[----:B------:R-:W-:Y:S01]  /*5070*/  IMAD R131, R170, 0x37, RZ ;  /* 0x00000037aa837824 */ /* 0x000fe200078e02ff */
[----:B------:R-:W-:Y:S02]  /*5080*/  PRMT R82, RZ, 0x7610, R82 ;  /* 0x00007610ff527816 */ /* 0x000fe40000000052 */
[----:B------:R-:W-:Y:S01]  /*5090*/  PRMT R84, RZ, 0x7610, R84 ;  /* 0x00007610ff547816 */ /* 0x000fe20000000054 */
[----:B------:R-:W-:Y:S01]  /*50a0*/  IMAD R133, R172, 0x3f, RZ ;  /* 0x0000003fac857824 */ /* 0x000fe200078e02ff */
[----:B------:R-:W-:-:S02]  /*50b0*/  PRMT R72, RZ, 0x7610, R72 ;  /* 0x00007610ff487816 */ /* 0x000fc40000000048 */
[----:B------:R-:W-:Y:S02]  /*50c0*/  PRMT R73, RZ, 0x7610, R73 ;  /* 0x00007610ff497816 */ /* 0x000fe40000000049 */
[----:B------:R-:W-:Y:S02]  /*50d0*/  PRMT R75, RZ, 0x7610, R75 ;  /* 0x00007610ff4b7816 */ /* 0x000fe4000000004b */
[----:B------:R-:W-:Y:S02]  /*50e0*/  PRMT R76, RZ, 0x7610, R76 ;  /* 0x00007610ff4c7816 */ /* 0x000fe4000000004c */
[----:B------:R-:W-:Y:S02]  /*50f0*/  PRMT R81, RZ, 0x7610, R81 ;  /* 0x00007610ff517816 */ /* 0x000fe40000000051 */
[----:B------:R-:W-:Y:S02]  /*5100*/  PRMT R83, RZ, 0x7610, R83 ;  /* 0x00007610ff537816 */ /* 0x000fe40000000053 */
[----:B------:R-:W-:Y:S01]  /*5110*/  PRMT R85, RZ, 0x7610, R85 ;  /* 0x00007610ff557816 */ /* 0x000fe20000000055 */
[----:B--2---:R-:W2:Y:S04]  /*5120*/  @P4 LDG.E.U16 R50, desc[UR10][R222.64] ;  /* 0x0000000ade324981 */ /* 0x004ea8000c1e1500 */
[----:B---3--:R-:W3:Y:S04]  /*5130*/  @P4 LDG.E.U16 R113, desc[UR10][R46.64] ;  /* 0x0000000a2e714981 */ /* 0x008ee8000c1e1500 */
[----:B------:R-:W2:Y:S04]  /*5140*/  @P4 LDG.E.U16 R112, desc[UR10][R106.64] ;  /* 0x0000000a6a704981 */ /* 0x000ea8000c1e1500 */
[----:B------:R-:W2:Y:S04]  /*5150*/  @P4 LDG.E.U16 R51, desc[UR10][R220.64] ;  /* 0x0000000adc334981 */ /* 0x000ea8000c1e1500 */
[----:B------:R-:W2:Y:S04]  /*5160*/  LDL.LU.64 R46, [R1+0x820] ;  /* 0x00082000012e7983 */ /* 0x000ea80000300a00 */
[----:B------:R-:W3:Y:S04]  /*5170*/  LDL.LU.64 R106, [R1+0x818] ;  /* 0x00081800016a7983 */ /* 0x000ee80000300a00 */
[----:B------:R1:W-:Y:S04]  /*5180*/  STL.64 [R1+0x3d8], R142 ;  /* 0x0003d88e01007387 */ /* 0x0003e80000100a00 */
[----:B----4-:R-:W4:Y:S01]  /*5190*/  @P4 LDG.E.U16 R111, desc[UR10][R104.64] ;  /* 0x0000000a686f4981 */ /* 0x010f22000c1e1500 */
[----:B0-----:R-:W-:-:S03]  /*51a0*/  IMAD.WIDE R196, R154, 0x2, R134 ;  /* 0x000000029ac47825 */ /* 0x001fc600078e0286 */
[----:B------:R-:W4:Y:S04]  /*51b0*/  @P4 LDG.E.U16 R110, desc[UR10][R44.64] ;  /* 0x0000000a2c6e4981 */ /* 0x000f28000c1e1500 */
[----:B------:R-:W4:Y:S04]  /*51c0*/  @P4 LDG.E.U16 R109, desc[UR10][R42.64] ;  /* 0x0000000a2a6d4981 */ /* 0x000f28000c1e1500 */
[----:B------:R-:W4:Y:S04]  /*51d0*/  LDL.LU.64 R104, [R1+0x810] ;  /* 0x0008100001687983 */ /* 0x000f280000300a00 */
[----:B------:R-:W-:Y:S04]  /*51e0*/  STL.64 [R1+0x6d0], R196 ;  /* 0x0006d0c401007387 */ /* 0x000fe80000100a00 */
[----:B------:R-:W4:Y:S04]  /*51f0*/  LDL.LU.64 R44, [R1+0x808] ;  /* 0x00080800012c7983 */ /* 0x000f280000300a00 */
[----:B------:R-:W4:Y:S04]  /*5200*/  LDL.LU.64 R42, [R1+0x800] ;  /* 0x00080000012a7983 */ /* 0x000f280000300a00 */
[----:B------:R-:W4:Y:S04]  /*5210*/  @P4 LDG.E.U16 R108, desc[UR10][R40.64] ;  /* 0x0000000a286c4981 */ /* 0x000f28000c1e1500 */
[----:B------:R-:W4:Y:S01]  /*5220*/  @P4 LDG.E.U16 R49, desc[UR10][R224.64] ;  /* 0x0000000ae0314981 */ /* 0x000f22000c1e1500 */
[----:B------:R-:W-:-:S03]  /*5230*/  IMAD.WIDE R152, R160, 0x2, R134 ;  /* 0x00000002a0987825 */ /* 0x000fc600078e0286 */
[----:B------:R-:W4:Y:S04]  /*5240*/  @P4 LDG.E.U16 R58, desc[UR10][R196.64] ;  /* 0x0000000ac43a4981 */ /* 0x000f28000c1e1500 */
[----:B------:R-:W4:Y:S01]  /*5250*/  LDL.LU.64 R40, [R1+0x7f8] ;  /* 0x0007f80001287983 */ /* 0x000f220000300a00 */
[----:B------:R-:W-:-:S03]  /*5260*/  IMAD.WIDE R150, R160, 0x2, R136 ;  /* 0x00000002a0967825 */ /* 0x000fc600078e0288 */
[----:B------:R-:W4:Y:S01]  /*5270*/  @P4 LDG.E.U16 R68, desc[UR10][R152.64] ;  /* 0x0000000a98444981 */ /* 0x000f22000c1e1500 */
[----:B------:R-:W-:-:S03]  /*5280*/  IMAD.WIDE R148, R162, 0x2, R134 ;  /* 0x00000002a2947825 */ /* 0x000fc600078e0286 */
[----:B------:R-:W4:Y:S01]  /*5290*/  @P4 LDG.E.U16 R69, desc[UR10][R150.64] ;  /* 0x0000000a96454981 */ /* 0x000f22000c1e1500 */
[----:B------:R-:W-:-:S03]  /*52a0*/  IMAD.WIDE R146, R162, 0x2, R136 ;  /* 0x00000002a2927825 */ /* 0x000fc600078e0288 */
[----:B------:R-:W4:Y:S04]  /*52b0*/  @P4 LDG.E.U16 R70, desc[UR10][R148.64] ;  /* 0x0000000a94464981 */ /* 0x000f28000c1e1500 */
[----:B------:R-:W4:Y:S01]  /*52c0*/  @P4 LDG.E.U16 R72, desc[UR10][R210.64] ;  /* 0x0000000ad2484981 */ /* 0x000f22000c1e1500 */
[----:B------:R-:W-:-:S04]  /*52d0*/  @!UP0 UIADD3 UR16, UPT, UPT, -UR14, 0x100000, URZ ;  /* 0x001000000e108890 */ /* 0x000fc8000fffe1ff */
[----:B------:R-:W-:Y:S02]  /*52e0*/  @!UP0 USHF.L.U32 UR17, UR16, 0xb, URZ ;  /* 0x0000000b10118899 */ /* 0x000fe400080006ff */
[----:B------:R-:W-:Y:S01]  /*52f0*/  @!UP0 USHF.L.U32 UR16, UR16, 0x1, URZ ;  /* 0x0000000110108899 */ /* 0x000fe200080006ff */
[----:B--2---:R-:W2:Y:S04]  /*5300*/  @P4 LDG.E.U16 R46, desc[UR10][R228.64] ;  /* 0x0000000ae42e4981 */ /* 0x004ea8000c1e1500 */
[----:B---3--:R-:W3:Y:S04]  /*5310*/  @P4 LDG.E.U16 R107, desc[UR10][R100.64] ;  /* 0x0000000a646b4981 */ /* 0x008ee8000c1e1500 */
[----:B------:R-:W2:Y:S04]  /*5320*/  @P4 LDG.E.U16 R106, desc[UR10][R38.64] ;  /* 0x0000000a266a4981 */ /* 0x000ea8000c1e1500 */
[----:B------:R-:W2:Y:S04]  /*5330*/  @P4 LDG.E.U16 R47, desc[UR10][R226.64] ;  /* 0x0000000ae22f4981 */ /* 0x000ea8000c1e1500 */
[----:B------:R-:W2:Y:S04]  /*5340*/  LDL.LU.64 R100, [R1+0x7f0] ;  /* 0x0007f00001647983 */ /* 0x000ea80000300a00 */
[----:B------:R-:W3:Y:S04]  /*5350*/  LDL.LU.64 R38, [R1+0x7e8] ;  /* 0x0007e80001267983 */ /* 0x000ee80000300a00 */
[----:B----4-:R-:W4:Y:S04]  /*5360*/  @P4 LDG.E.U16 R105, desc[UR10][R96.64] ;  /* 0x0000000a60694981 */ /* 0x010f28000c1e1500 */
[----:B------:R0:W4:Y:S04]  /*5370*/  @P4 LDG.E.U16 R104, desc[UR10][R194.64] ;  /* 0x0000000ac2684981 */ /* 0x000128000c1e1500 */
[----:B------:R-:W4:Y:S04]  /*5380*/  @P4 LDG.E.U16 R44, desc[UR10][R232.64] ;  /* 0x0000000ae82c4981 */ /* 0x000f28000c1e1500 */
[----:B------:R-:W4:Y:S04]  /*5390*/  LDL.LU.64 R96, [R1+0x7e0] ;  /* 0x0007e00001607983 */ /* 0x000f280000300a00 */
[----:B------:R-:W4:Y:S04]  /*53a0*/  LDL.LU.64 R92, [R1+0x7d8] ;  /* 0x0007d800015c7983 */ /* 0x000f280000300a00 */
[----:B------:R-:W4:Y:S01]  /*53b0*/  LDL.LU.64 R94, [R1+0x7d0] ;  /* 0x0007d000015e7983 */ /* 0x000f220000300a00 */
[----:B0-----:R-:W-:-:S03]  /*53c0*/  IMAD.WIDE R194, R154, 0x2, R136 ;  /* 0x000000029ac27825 */ /* 0x001fc600078e0288 */
[----:B------:R-:W4:Y:S04]  /*53d0*/  @P4 LDG.E.U16 R42, desc[UR10][R236.64] ;  /* 0x0000000aec2a4981 */ /* 0x000f28000c1e1500 */
[----:B------:R-:W-:Y:S04]  /*53e0*/  STL.64 [R1+0x6c8], R194 ;  /* 0x0006c8c201007387 */ /* 0x000fe80000100a00 */
[----:B------:R-:W4:Y:S04]  /*53f0*/  @P4 LDG.E.U16 R40, desc[UR10][R240.64] ;  /* 0x0000000af0284981 */ /* 0x000f28000c1e1500 */
[----:B------:R-:W4:Y:S04]  /*5400*/  @P4 LDG.E.U16 R41, desc[UR10][R238.64] ;  /* 0x0000000aee294981 */ /* 0x000f28000c1e1500 */
[----:B------:R-:W4:Y:S04]  /*5410*/  @P4 LDG.E.U16 R43, desc[UR10][R234.64] ;  /* 0x0000000aea2b4981 */ /* 0x000f28000c1e1500 */
[----:B------:R-:W4:Y:S01]  /*5420*/  @P4 LDG.E.U16 R45, desc[UR10][R230.64] ;  /* 0x0000000ae62d4981 */ /* 0x000f22000c1e1500 */
[----:B-1----:R-:W-:-:S03]  /*5430*/  IMAD.WIDE R142, R163, 0x2, R136 ;  /* 0x00000002a38e7825 */ /* 0x002fc600078e0288 */
[----:B------:R-:W4:Y:S04]  /*5440*/  @P4 LDG.E.U16 R59, desc[UR10][R194.64] ;  /* 0x0000000ac23b4981 */ /* 0x000f28000c1e1500 */
[----:B------:R-:W4:Y:S04]  /*5450*/  @P4 LDG.E.U16 R71, desc[UR10][R146.64] ;  /* 0x0000000a92474981 */ /* 0x000f28000c1e1500 */
[----:B------:R-:W4:Y:S04]  /*5460*/  @P4 LDG.E.U16 R74, desc[UR10][R142.64] ;  /* 0x0000000a8e4a4981 */ /* 0x000f28000c1e1500 */
[----:B--2---:R0:W2:Y:S04]  /*5470*/  @P4 LDG.E.U16 R100, desc[UR10][R192.64] ;  /* 0x0000000ac0644981 */ /* 0x0040a8000c1e1500 */
[----:B------:R1:W2:Y:S04]  /*5480*/  @P4 LDG.E.U16 R101, desc[UR10][R190.64] ;  /* 0x0000000abe654981 */ /* 0x0002a8000c1e1500 */
[----:B---3--:R-:W3:Y:S01]  /*5490*/  @P4 LDG.E.U16 R38, desc[UR10][R244.64] ;  /* 0x0000000af4264981 */ /* 0x008ee2000c1e1500 */
[----:B0-----:R-:W-:-:S03]  /*54a0*/  IMAD.WIDE R192, R155, 0x2, R134 ;  /* 0x000000029bc07825 */ /* 0x001fc600078e0286 */
[----:B------:R-:W2:Y:S01]  /*54b0*/  @P4 LDG.E.U16 R39, desc[UR10][R242.64] ;  /* 0x0000000af2274981 */ /* 0x000ea2000c1e1500 */
[----:B-1----:R-:W-:-:S03]  /*54c0*/  IMAD.WIDE R190, R155, 0x2, R136 ;  /* 0x000000029bbe7825 */ /* 0x002fc600078e0288 */
[----:B------:R-:W2:Y:S04]  /*54d0*/  @P4 LDG.E.U16 R60, desc[UR10][R192.64] ;  /* 0x0000000ac03c4981 */ /* 0x000ea8000c1e1500 */
[----:B----4-:R-:W4:Y:S04]  /*54e0*/  @P4 LDG.E.U16 R97, desc[UR10][R36.64] ;  /* 0x0000000a24614981 */ /* 0x010f28000c1e1500 */
[----:B------:R-:W2:Y:S04]  /*54f0*/  @P4 LDG.E.U16 R96, desc[UR10][R90.64] ;  /* 0x0000000a5a604981 */ /* 0x000ea8000c1e1500 */
[----:B------:R-:W2:Y:S04]  /*5500*/  @P4 LDG.E.U16 R95, desc[UR10][R88.64] ;  /* 0x0000000a585f4981 */ /* 0x000ea8000c1e1500 */
[----:B------:R-:W2:Y:S04]  /*5510*/  LDL.LU.64 R36, [R1+0x7c8] ;  /* 0x0007c80001247983 */ /* 0x000ea80000300a00 */
[----:B------:R-:W3:Y:S04]  /*5520*/  LDL.LU.64 R90, [R1+0x7c0] ;  /* 0x0007c000015a7983 */ /* 0x000ee80000300a00 */
[----:B------:R-:W-:Y:S04]  /*5530*/  STL.64 [R1+0x650], R192 ;  /* 0x000650c001007387 */ /* 0x000fe80000100a00 */
[----:B------:R-:W4:Y:S04]  /*5540*/  LDL.LU.64 R88, [R1+0x7b8] ;  /* 0x0007b80001587983 */ /* 0x000f280000300a00 */
[----:B------:R-:W-:Y:S04]  /*5550*/  STL.64 [R1+0x648], R190 ;  /* 0x000648be01007387 */ /* 0x000fe80000100a00 */
[----:B------:R-:W4:Y:S04]  /*5560*/  @P4 LDG.E.U16 R94, desc[UR10][R34.64] ;  /* 0x0000000a225e4981 */ /* 0x000f28000c1e1500 */
[----:B------:R-:W4:Y:S04]  /*5570*/  @P4 LDG.E.U16 R93, desc[UR10][R10.64] ;  /* 0x0000000a0a5d4981 */ /* 0x000f28000c1e1500 */
[----:B------:R-:W4:Y:S04]  /*5580*/  @P4 LDG.E.U16 R92, desc[UR10][R12.64] ;  /* 0x0000000a0c5c4981 */ /* 0x000f28000c1e1500 */
[----:B------:R-:W4:Y:S04]  /*5590*/  LDL.LU.64 R34, [R1+0x7b0] ;  /* 0x0007b00001227983 */ /* 0x000f280000300a00 */
[----:B------:R-:W4:Y:S04]  /*55a0*/  LDL.LU.64 R10, [R1+0x7a8] ;  /* 0x0007a800010a7983 */ /* 0x000f280000300a00 */
[----:B------:R-:W4:Y:S01]  /*55b0*/  LDL.LU.64 R12, [R1+0x7a0] ;  /* 0x0007a000010c7983 */ /* 0x000f220000300a00 */
[----:B------:R-:W-:-:S03]  /*55c0*/  IMAD.WIDE R154, R158, 0x2, R134 ;  /* 0x000000029e9a7825 */ /* 0x000fc600078e0286 */
[----:B------:R-:W4:Y:S04]  /*55d0*/  @P4 LDG.E.U16 R61, desc[UR10][R190.64] ;  /* 0x0000000abe3d4981 */ /* 0x000f28000c1e1500 */
[----:B------:R-:W4:Y:S01]  /*55e0*/  @P4 LDG.E.U16 R64, desc[UR10][R154.64] ;  /* 0x0000000a9a404981 */ /* 0x000f22000c1e1500 */
[----:B------:R-:W-:-:S05]  /*55f0*/  VOTEU.ALL UP1, P0 ;  /* 0x0000000000ff7886 */ /* 0x000fca0000020000 */
[----:B------:R0:W1:Y:S01]  /*5600*/  @!UP1 SYNCS.EXCH.64 URZ, [UR9+0x40008], UR16 ;  /* 0x0400081009ff95b2 */ /* 0x0000620008000100 */
[----:B--2---:R-:W2:Y:S04]  /*5610*/  @P4 LDG.E.U16 R36, desc[UR10][R248.64] ;  /* 0x0000000af8244981 */ /* 0x004ea8000c1e1500 */
[----:B---3--:R-:W3:Y:S04]  /*5620*/  @P4 LDG.E.U16 R91, desc[UR10][R32.64] ;  /* 0x0000000a205b4981 */ /* 0x008ee8000c1e1500 */
[----:B------:R-:W2:Y:S04]  /*5630*/  @P4 LDG.E.U16 R90, desc[UR10][R14.64] ;  /* 0x0000000a0e5a4981 */ /* 0x000ea8000c1e1500 */
[----:B----4-:R-:W4:Y:S04]  /*5640*/  @P4 LDG.E.U16 R89, desc[UR10][R30.64] ;  /* 0x0000000a1e594981 */ /* 0x010f28000c1e1500 */
[----:B------:R-:W2:Y:S04]  /*5650*/  LDL.LU.64 R32, [R1+0x798] ;  /* 0x0007980001207983 */ /* 0x000ea80000300a00 */
[----:B------:R-:W3:Y:S04]  /*5660*/  LDL.LU.64 R14, [R1+0x790] ;  /* 0x00079000010e7983 */ /* 0x000ee80000300a00 */
[----:B------:R-:W4:Y:S04]  /*5670*/  LDL.LU.64 R30, [R1+0x788] ;  /* 0x00078800011e7983 */ /* 0x000f280000300a00 */
[----:B------:R0:W4:Y:S04]  /*5680*/  @P4 LDG.E.U16 R88, desc[UR10][R188.64] ;  /* 0x0000000abc584981 */ /* 0x000128000c1e1500 */
[----:B------:R-:W4:Y:S04]  /*5690*/  @P4 LDG.E.U16 R34, desc[UR10][R208.64] ;  /* 0x0000000ad0224981 */ /* 0x000f28000c1e1500 */
[----:B------:R-:W4:Y:S04]  /*56a0*/  @P4 LDG.E.U16 R11, desc[UR10][R16.64] ;  /* 0x0000000a100b4981 */ /* 0x000f28000c1e1500 */
[----:B------:R-:W4:Y:S04]  /*56b0*/  @P4 LDG.E.U16 R12, desc[UR10][R28.64] ;  /* 0x0000000a1c0c4981 */ /* 0x000f28000c1e1500 */
        /* <DEDUP_REMOVED lines=9> */
[----:B--2---:R-:W2:Y:S04]  /*5750*/  @P4 LDG.E.U16 R32, desc[UR10][R204.64] ;  /* 0x0000000acc204981 */ /* 0x004ea8000c1e1500 */
[----:B---3--:R0:W3:Y:S04]  /*5760*/  @P4 LDG.E.U16 R14, desc[UR10][R186.64] ;  /* 0x0000000aba0e4981 */ /* 0x0080e8000c1e1500 */
[----:B------:R-:W2:Y:S04]  /*5770*/  @P4 LDG.E.U16 R15, desc[UR10][R20.64] ;  /* 0x0000000a140f4981 */ /* 0x000ea8000c1e1500 */
[----:B----4-:R-:W4:Y:S01]  /*5780*/  @P4 LDG.E.U16 R30, desc[UR10][R200.64] ;  /* 0x0000000ac81e4981 */ /* 0x010f22000c1e1500 */
[----:B0-----:R-:W-:-:S03]  /*5790*/  IMAD.WIDE R186, R156, 0x2, R136 ;  /* 0x000000029cba7825 */ /* 0x001fc600078e0288 */
[----:B------:R-:W2:Y:S04]  /*57a0*/  @P4 LDG.E.U16 R31, desc[UR10][R202.64] ;  /* 0x0000000aca1f4981 */ /* 0x000ea8000c1e1500 */
[----:B------:R-:W2:Y:S04]  /*57b0*/  LDL.LU.64 R20, [R1+0x768] ;  /* 0x0007680001147983 */ /* 0x000ea80000300a00 */
[----:B------:R-:W3:Y:S04]  /*57c0*/  @P4 LDG.E.U16 R33, desc[UR10][R206.64] ;  /* 0x0000000ace214981 */ /* 0x000ee8000c1e1500 */
[----:B------:R-:W3:Y:S04]  /*57d0*/  @P4 LDG.E.U16 R16, desc[UR10][R22.64] ;  /* 0x0000000a16104981 */ /* 0x000ee8000c1e1500 */
[----:B------:R-:W3:Y:S04]  /*57e0*/  @P4 LDG.E.U16 R17, desc[UR10][R26.64] ;  /* 0x0000000a1a114981 */ /* 0x000ee8000c1e1500 */
[----:B------:R-:W3:Y:S04]  /*57f0*/  @P4 LDG.E.U16 R18, desc[UR10][R24.64] ;  /* 0x0000000a18124981 */ /* 0x000ee8000c1e1500 */
[----:B------:R-:W3:Y:S04]  /*5800*/  LDL.LU.64 R22, [R1+0x760] ;  /* 0x0007600001167983 */ /* 0x000ee80000300a00 */
[----:B------:R-:W-:Y:S04]  /*5810*/  STL.64 [R1+0x5c8], R186 ;  /* 0x0005c8ba01007387 */ /* 0x000fe80000100a00 */
[----:B------:R-:W4:Y:S04]  /*5820*/  LDL.LU.64 R26, [R1+0x758] ;  /* 0x00075800011a7983 */ /* 0x000f280000300a00 */
[----:B------:R0:W-:Y:S04]  /*5830*/  STL.64 [R1+0x550], R154 ;  /* 0x0005509a01007387 */ /* 0x0001e80000100a00 */
[----:B------:R-:W4:Y:S04]  /*5840*/  LDL.LU.64 R24, [R1+0x750] ;  /* 0x0007500001187983 */ /* 0x000f280000300a00 */
[----:B------:R-:W4:Y:S04]  /*5850*/  @P4 LDG.E.U16 R19, desc[UR10][R114.64] ;  /* 0x0000000a72134981 */ /* 0x000f28000c1e1500 */
[----:B------:R0:W4:Y:S04]  /*5860*/  @P4 LDG.E.U16 R28, desc[UR10][R182.64] ;  /* 0x0000000ab61c4981 */ /* 0x000128000c1e1500 */
[----:B------:R-:W4:Y:S04]  /*5870*/  @P4 LDG.E.U16 R29, desc[UR10][R138.64] ;  /* 0x0000000a8a1d4981 */ /* 0x000f28000c1e1500 */
[----:B------:R-:W4:Y:S01]  /*5880*/  LDL.LU.64 R114, [R1+0x748] ;  /* 0x0007480001727983 */ /* 0x000f220000300a00 */
[----:B0-----:R-:W-:-:S03]  /*5890*/  IMAD.WIDE R182, R159, 0x2, R134 ;  /* 0x000000029fb67825 */ /* 0x001fc600078e0286 */
[----:B------:R-:W4:Y:S01]  /*58a0*/  @P4 LDG.E.U16 R63, desc[UR10][R186.64] ;  /* 0x0000000aba3f4981 */ /* 0x000f22000c1e1500 */
[----:B------:R-:W-:-:S03]  /*58b0*/  IMAD.WIDE R156, R163, 0x2, R134 ;  /* 0x00000002a39c7825 */ /* 0x000fc600078e0286 */
[----:B------:R-:W4:Y:S01]  /*58c0*/  @P4 LDG.E.U16 R66, desc[UR10][R182.64] ;  /* 0x0000000ab6424981 */ /* 0x000f22000c1e1500 */
[----:B------:R-:W-:-:S03]  /*58d0*/  IMAD.WIDE R154, R164, 0x2, R134 ;  /* 0x00000002a49a7825 */ /* 0x000fc600078e0286 */
[----:B------:R-:W4:Y:S04]  /*58e0*/  @P4 LDG.E.U16 R73, desc[UR10][R156.64] ;  /* 0x0000000a9c494981 */ /* 0x000f28000c1e1500 */
[----:B------:R-:W4:Y:S04]  /*58f0*/  @P4 LDG.E.U16 R75, desc[UR10][R154.64] ;  /* 0x0000000a9a4b4981 */ /* 0x000f28000c1e1500 */
[----:B--2---:R-:W2:Y:S04]  /*5900*/  @P4 LDG.E.U16 R20, desc[UR10][R2.64] ;  /* 0x0000000a02144981 */ /* 0x004ea8000c1e1500 */
[----:B------:R-:W2:Y:S04]  /*5910*/  @P4 LDG.E.U16 R21, desc[UR10][R4.64] ;  /* 0x0000000a04154981 */ /* 0x000ea8000c1e1500 */
[----:B------:R-:W2:Y:S04]  /*5920*/  LDL.LU.64 R2, [R1+0x740] ;  /* 0x0007400001027983 */ /* 0x000ea80000300a00 */
[----:B------:R-:W2:Y:S04]  /*5930*/  LDL.LU.64 R4, [R1+0x738] ;  /* 0x0007380001047983 */ /* 0x000ea80000300a00 */
[----:B---3--:R-:W3:Y:S04]  /*5940*/  @P4 LDG.E.U16 R22, desc[UR10][R6.64] ;  /* 0x0000000a06164981 */ /* 0x008ee8000c1e1500 */
[----:B------:R-:W2:Y:S04]  /*5950*/  @P4 LDG.E.U16 R23, desc[UR10][R8.64] ;  /* 0x0000000a08174981 */ /* 0x000ea8000c1e1500 */
[----:B----4-:R-:W4:Y:S04]  /*5960*/  @P4 LDG.E.U16 R26, desc[UR10][R144.64] ;  /* 0x0000000a901a4981 */ /* 0x010f28000c1e1500 */
[----:B------:R-:W2:Y:S04]  /*5970*/  LDL.LU.64 R6, [R1+0x730] ;  /* 0x0007300001067983 */ /* 0x000ea80000300a00 */
[----:B------:R-:W2:Y:S04]  /*5980*/  LDL.LU.64 R8, [R1+0x728] ;  /* 0x0007280001087983 */ /* 0x000ea80000300a00 */
[----:B------:R-:W2:Y:S04]  /*5990*/  @P4 LDG.E.U16 R25, desc[UR10][R98.64] ;  /* 0x0000000a62194981 */ /* 0x000ea8000c1e1500 */
[----:B------:R0:W2:Y:S04]  /*59a0*/  @P4 LDG.E.U16 R24, desc[UR10][R184.64] ;  /* 0x0000000ab8184981 */ /* 0x0000a8000c1e1500 */
[----:B------:R1:W2:Y:S04]  /*59b0*/  @P4 LDG.E.U16 R27, desc[UR10][R180.64] ;  /* 0x0000000ab41b4981 */ /* 0x0002a8000c1e1500 */
[----:B------:R-:W2:Y:S01]  /*59c0*/  LDL.LU.64 R98, [R1+0x720] ;  /* 0x0007200001627983 */ /* 0x000ea20000300a00 */
[----:B0-----:R-:W-:-:S03]  /*59d0*/  IMAD.WIDE R184, R158, 0x2, R136 ;  /* 0x000000029eb87825 */ /* 0x001fc600078e0288 */
[----:B------:R-:W5:Y:S01]  /*59e0*/  LDL.LU.64 R144, [R1+0x718] ;  /* 0x0007180001907983 */ /* 0x000f620000300a00 */
[----:B-1----:R-:W-:-:S03]  /*59f0*/  IMAD.WIDE R180, R159, 0x2, R136 ;  /* 0x000000029fb47825 */ /* 0x002fc600078e0288 */
[----:B------:R-:W-:Y:S04]  /*5a00*/  STL.64 [R1+0x548], R184 ;  /* 0x000548b801007387 */ /* 0x000fe80000100a00 */
[----:B------:R-:W3:Y:S04]  /*5a10*/  LDL.LU.64 R138, [R1+0x710] ;  /* 0x00071000018a7983 */ /* 0x000ee80000300a00 */
[----:B------:R-:W-:Y:S04]  /*5a20*/  STL.64 [R1+0x4d0], R182 ;  /* 0x0004d0b601007387 */ /* 0x000fe80000100a00 */
[----:B------:R-:W-:Y:S04]  /*5a30*/  STL.64 [R1+0x4c8], R180 ;  /* 0x0004c8b401007387 */ /* 0x000fe80000100a00 */
[----:B------:R0:W-:Y:S04]  /*5a40*/  STL.64 [R1+0x450], R152 ;  /* 0x0004509801007387 */ /* 0x0001e80000100a00 */
[----:B------:R1:W-:Y:S04]  /*5a50*/  STL.64 [R1+0x448], R150 ;  /* 0x0004489601007387 */ /* 0x0003e80000100a00 */
[----:B------:R1:W-:Y:S04]  /*5a60*/  STL.64 [R1+0x3d0], R148 ;  /* 0x0003d09401007387 */ /* 0x0003e80000100a00 */
[----:B------:R1:W-:Y:S01]  /*5a70*/  STL.64 [R1+0x3c8], R146 ;  /* 0x0003c89201007387 */ /* 0x0003e20000100a00 */
[----:B0-----:R-:W-:-:S03]  /*5a80*/  IMAD.WIDE R152, R164, 0x2, R136 ;  /* 0x00000002a4987825 */ /* 0x001fc600078e0288 */
[----:B------:R-:W-:Y:S01]  /*5a90*/  STL.64 [R1+0x6c0], R156 ;  /* 0x0006c09c01007387 */ /* 0x000fe20000100a00 */
[----:B-1----:R-:W-:-:S03]  /*5aa0*/  IMAD.WIDE R150, R166, 0x2, R134 ;  /* 0x00000002a6967825 */ /* 0x002fc600078e0286 */
[----:B------:R0:W-:Y:S01]  /*5ab0*/  STL.64 [R1+0x6b8], R142 ;  /* 0x0006b88e01007387 */ /* 0x0001e20000100a00 */
[----:B------:R-:W-:-:S03]  /*5ac0*/  IMAD.WIDE R148, R166, 0x2, R136 ;  /* 0x00000002a6947825 */ /* 0x000fc600078e0288 */
[----:B------:R-:W3:Y:S01]  /*5ad0*/  @P4 LDG.E.U16 R65, desc[UR10][R184.64] ;  /* 0x0000000ab8414981 */ /* 0x000ee2000c1e1500 */
[----:B------:R-:W-:-:S03]  /*5ae0*/  IMAD.WIDE R146, R167, 0x2, R134 ;  /* 0x00000002a7927825 */ /* 0x000fc600078e0286 */
[----:B------:R-:W3:Y:S01]  /*5af0*/  @P4 LDG.E.U16 R67, desc[UR10][R180.64] ;  /* 0x0000000ab4434981 */ /* 0x000ee2000c1e1500 */
[----:B0-----:R-:W-:-:S03]  /*5b00*/  IMAD.WIDE R142, R167, 0x2, R136 ;  /* 0x00000002a78e7825 */ /* 0x001fc600078e0288 */
[----:B------:R-:W-:Y:S04]  /*5b10*/  STL.64 [R1+0x640], R154 ;  /* 0x0006409a01007387 */ /* 0x000fe80000100a00 */
[----:B------:R-:W-:Y:S04]  /*5b20*/  STL.64 [R1+0x638], R152 ;  /* 0x0006389801007387 */ /* 0x000fe80000100a00 */
[----:B------:R0:W-:Y:S04]  /*5b30*/  STL.64 [R1+0x5c0], R150 ;  /* 0x0005c09601007387 */ /* 0x0001e80000100a00 */
[----:B------:R1:W-:Y:S04]  /*5b40*/  STL.64 [R1+0x5b8], R148 ;  /* 0x0005b89401007387 */ /* 0x0003e80000100a00 */
[----:B------:R0:W3:Y:S04]  /*5b50*/  @P4 LDG.E.U16 R77, desc[UR10][R150.64] ;  /* 0x0000000a964d4981 */ /* 0x0000e8000c1e1500 */
[----:B------:R1:W3:Y:S04]  /*5b60*/  @P4 LDG.E.U16 R78, desc[UR10][R148.64] ;  /* 0x0000000a944e4981 */ /* 0x0002e8000c1e1500 */
[----:B------:R1:W3:Y:S01]  /*5b70*/  @P4 LDG.E.U16 R79, desc[UR10][R146.64] ;  /* 0x0000000a924f4981 */ /* 0x0002e2000c1e1500 */
[----:B0-----:R-:W-:-:S03]  /*5b80*/  IMAD.WIDE R150, R86, 0x2, R134 ;  /* 0x0000000256967825 */ /* 0x001fc600078e0286 */
[----:B------:R0:W3:Y:S01]  /*5b90*/  @P4 LDG.E.U16 R80, desc[UR10][R142.64] ;  /* 0x0000000a8e504981 */ /* 0x0000e2000c1e1500 */
[----:B-1----:R-:W-:-:S03]  /*5ba0*/  IMAD.WIDE R148, R131, 0x2, R134 ;  /* 0x0000000283947825 */ /* 0x002fc600078e0286 */
[----:B------:R1:W-:Y:S04]  /*5bb0*/  STL.64 [R1+0x540], R146 ;  /* 0x0005409201007387 */ /* 0x0003e80000100a00 */
[----:B------:R0:W-:Y:S04]  /*5bc0*/  STL.64 [R1+0x538], R142 ;  /* 0x0005388e01007387 */ /* 0x0001e80000100a00 */
[----:B------:R-:W-:Y:S01]  /*5bd0*/  STL.64 [R1+0x4c0], R150 ;  /* 0x0004c09601007387 */ /* 0x000fe20000100a00 */
[----:B-1----:R-:W-:-:S03]  /*5be0*/  IMAD.WIDE R146, R86, 0x2, R136 ;  /* 0x0000000256927825 */ /* 0x002fc600078e0288 */
[----:B------:R-:W4:Y:S01]  /*5bf0*/  @P4 LDG.E.U16 R76, desc[UR10][R152.64] ;  /* 0x0000000a984c4981 */ /* 0x000f22000c1e1500 */
[----:B0-----:R-:W-:-:S03]  /*5c00*/  IMAD.WIDE R142, R131, 0x2, R136 ;  /* 0x00000002838e7825 */ /* 0x001fc600078e0288 */
[----:B------:R0:W-:Y:S01]  /*5c10*/  STL.64 [R1+0x4b8], R146 ;  /* 0x0004b89201007387 */ /* 0x0001e20000100a00 */
[----:B------:R-:W-:-:S03]  /*5c20*/  PRMT R86, RZ, 0x7610, R86 ;  /* 0x00007610ff567816 */ /* 0x000fc60000000056 */
[----:B------:R-:W-:Y:S04]  /*5c30*/  STL.64 [R1+0x3c0], R148 ;  /* 0x0003c09401007387 */ /* 0x000fe80000100a00 */
[----:B------:R0:W4:Y:S04]  /*5c40*/  @P4 LDG.E.U16 R82, desc[UR10][R146.64] ;  /* 0x0000000a92524981 */ /* 0x000128000c1e1500 */
[----:B------:R1:W-:Y:S04]  /*5c50*/  STL.64 [R1+0x440], R142 ;  /* 0x0004408e01007387 */ /* 0x0003e80000100a00 */
[----:B------:R1:W4:Y:S01]  /*5c60*/  @P4 LDG.E.U16 R84, desc[UR10][R142.64] ;  /* 0x0000000a8e544981 */ /* 0x000322000c1e1500 */
[----:B0-----:R-:W-:-:S03]  /*5c70*/  IMAD.WIDE R146, R133, 0x2, R134 ;  /* 0x0000000285927825 */ /* 0x001fc600078e0286 */
[----:B------:R-:W4:Y:S04]  /*5c80*/  @P4 LDG.E.U16 R81, desc[UR10][R150.64] ;  /* 0x0000000a96514981 */ /* 0x000f28000c1e1500 */
[----:B------:R-:W4:Y:S01]  /*5c90*/  @P4 LDG.E.U16 R83, desc[UR10][R148.64] ;  /* 0x0000000a94534981 */ /* 0x000f22000c1e1500 */
[----:B-1----:R-:W-:-:S03]  /*5ca0*/  IMAD.WIDE R142, R133, 0x2, R136 ;  /* 0x00000002858e7825 */ /* 0x002fc600078e0288 */
[----:B------:R-:W4:Y:S04]  /*5cb0*/  @P4 LDG.E.U16 R85, desc[UR10][R146.64] ;  /* 0x0000000a92554981 */ /* 0x000f28000c1e1500 */
[----:B------:R0:W4:Y:S01]  /*5cc0*/  @P4 LDG.E.U16 R86, desc[UR10][R142.64] ;  /* 0x0000000a8e564981 */ /* 0x000122000c1e1500 */
[C---:B------:R-:W-:Y:S02]  /*5cd0*/  LOP3.LUT R131, R178.reuse, 0xc0, RZ, 0xc0, !PT ;  /* 0x000000c0b2837812 */ /* 0x040fe400078ec0ff */
[----:B------:R-:W-:-:S05]  /*5ce0*/  LOP3.LUT R133, R178, 0x3f, RZ, 0xc0, !PT ;  /* 0x0000003fb2857812 */ /* 0x000fca00078ec0ff */
[----:B------:R-:W-:Y:S01]  /*5cf0*/  IMAD R133, R131, 0x40, R133 ;  /* 0x0000004083857824 */ /* 0x000fe200078e0285 */
[----:B------:R-:W-:Y:S03]  /*5d00*/  STL.64 [R1+0x3b8], R146 ;  /* 0x0003b89201007387 */ /* 0x000fe60000100a00 */
[----:B------:R-:W-:Y:S01]  /*5d10*/  IMAD.SHL.U32 R133, R133, 0x2, RZ ;  /* 0x0000000285857824 */ /* 0x000fe200078e00ff */
[----:B------:R0:W-:Y:S04]  /*5d20*/  STL.64 [R1+0x3b0], R142 ;  /* 0x0003b08e01007387 */ /* 0x0001e80000100a00 */
[----:B------:R-:W-:Y:S04]  /*5d30*/  STS.U16 [R133+UR9+0x10000], R119 ;  /* 0x0100007785007988 */ /* 0x000fe80008000409 */
[----:B------:R-:W-:Y:S01]  /*5d40*/  STS.U16 [R133+UR9+0x18000], R120 ;  /* 0x0180007885007988 */ /* 0x000fe20008000409 */
[----:B0-----:R-:W-:-:S03]  /*5d50*/  LOP3.LUT R142, R133, 0x10, RZ, 0x3c, !PT ;  /* 0x00000010858e7812 */ /* 0x001fc600078e3cff */
        /* <DEDUP_REMOVED lines=21> */
[----:B------:R-:W-:Y:S01]  /*5eb0*/  STS.U16 [R142+UR9+0x18c80], R108 ;  /* 0x018c806c8e007988 */ /* 0x000fe20008000409 */
[----:B------:R-:W-:-:S03]  /*5ec0*/  LOP3.LUT R140, R133, 0x20, RZ, 0x3c, !PT ;  /* 0x00000020858c7812 */ /* 0x000fc600078e3cff */
[----:B------:R-:W-:Y:S04]  /*5ed0*/  STS.U16 [R142+UR9+0x11080], R107 ;  /* 0x0110806b8e007988 */ /* 0x000fe80008000409 */
[----:B------:R-:W-:Y:S04]  /*5ee0*/  STS.U16 [R142+UR9+0x19080], R106 ;  /* 0x0190806a8e007988 */ /* 0x000fe80008000409 */
[----:B------:R-:W-:Y:S04]  /*5ef0*/  STS.U16 [R142+UR9+0x11480], R105 ;  /* 0x011480698e007988 */ /* 0x000fe80008000409 */
[----:B------:R-:W-:Y:S04]  /*5f00*/  STS.U16 [R142+UR9+0x19480], R104 ;  /* 0x019480688e007988 */ /* 0x000fe80008000409 */
[----:B------:R0:W-:Y:S04]  /*5f10*/  STS.U16 [R142+UR9+0x11880], R87 ;  /* 0x011880578e007988 */ /* 0x0001e80008000409 */
[----:B------:R-:W-:Y:S04]  /*5f20*/  STS.U16 [R142+UR9+0x19880], R102 ;  /* 0x019880668e007988 */ /* 0x000fe80008000409 */
[----:B------:R-:W-:Y:S04]  /*5f30*/  STS.U16 [R142+UR9+0x11c80], R101 ;  /* 0x011c80658e007988 */ /* 0x000fe80008000409 */
[----:B------:R-:W-:Y:S01]  /*5f40*/  STS.U16 [R142+UR9+0x19c80], R100 ;  /* 0x019c80648e007988 */ /* 0x000fe20008000409 */
[----:B0-----:R-:W-:-:S03]  /*5f50*/  LOP3.LUT R87, R133, 0x30, RZ, 0x3c, !PT ;  /* 0x0000003085577812 */ /* 0x001fc600078e3cff */
[----:B--2---:R-:W-:Y:S04]  /*5f60*/  STS.U16 [R140+UR9+0x10100], R99 ;  /* 0x010100638c007988 */ /* 0x004fe80008000409 */
        /* <DEDUP_REMOVED lines=22> */
[----:B------:R1:W-:Y:S01]  /*60d0*/  STS.U16 [R87+UR9+0x18d80], R20 ;  /* 0x018d801457007988 */ /* 0x0003e20008000409 */
[----:B0-----:R-:W-:-:S03]  /*60e0*/  LOP3.LUT R9, R133, 0x40, RZ, 0x3c, !PT ;  /* 0x0000004085097812 */ /* 0x001fc600078e3cff */
[----:B------:R0:W-:Y:S04]  /*60f0*/  STS.U16 [R87+UR9+0x11180], R21 ;  /* 0x0111801557007988 */ /* 0x0001e80008000409 */
[----:B---3--:R-:W-:Y:S01]  /*6100*/  STS.U16 [R87+UR9+0x19180], R22 ;  /* 0x0191801657007988 */ /* 0x008fe20008000409 */
[----:B------:R-:W-:Y:S01]  /*6110*/  UIADD3 UR5, UPT, UPT, UR8, 0x100, URZ ;  /* 0x0000010008057890 */ /* 0x000fe2000fffe0ff */
[----:B-1----:R-:W1:Y:S02]  /*6120*/  LDC R20, c[0x0][0x3d8] ;  /* 0x0000f600ff147b82 */ /* 0x002e640000000800 */
[----:B------:R2:W-:Y:S04]  /*6130*/  STS.U16 [R87+UR9+0x11580], R23 ;  /* 0x0115801757007988 */ /* 0x0005e80008000409 */
[----:B------:R-:W-:Y:S02]  /*6140*/  STS.U16 [R87+UR9+0x19580], R24 ;  /* 0x0195801857007988 */ /* 0x000fe40008000409 */
[----:B0-----:R-:W0:Y:S02]  /*6150*/  LDC R21, c[0x0][0x3d8] ;  /* 0x0000f600ff157b82 */ /* 0x001e240000000800 */
[----:B------:R3:W-:Y:S04]  /*6160*/  STS.U16 [R87+UR9+0x11980], R25 ;  /* 0x0119801957007988 */ /* 0x0007e80008000409 */
[----:B----4-:R-:W-:Y:S01]  /*6170*/  STS.U16 [R87+UR9+0x19980], R26 ;  /* 0x0199801a57007988 */ /* 0x010fe20008000409 */
[----:B------:R-:W-:Y:S01]  /*6180*/  IADD3 R131, PT, PT, R48, UR5, RZ ;  /* 0x0000000530837c10 */ /* 0x000fe2000fffe0ff */
[----:B--2---:R-:W2:Y:S02]  /*6190*/  LDC R23, c[0x0][0x3d8] ;  /* 0x0000f600ff177b82 */ /* 0x004ea40000000800 */
[----:B------:R4:W-:Y:S04]  /*61a0*/  STS.U16 [R87+UR9+0x11d80], R27 ;  /* 0x011d801b57007988 */ /* 0x0009e80008000409 */
[----:B------:R-:W-:Y:S02]  /*61b0*/  STS.U16 [R87+UR9+0x19d80], R28 ;  /* 0x019d801c57007988 */ /* 0x000fe40008000409 */
[----:B---3--:R-:W3:Y:S02]  /*61c0*/  LDC R25, c[0x0][0x3d8] ;  /* 0x0000f600ff197b82 */ /* 0x008ee40000000800 */
[----:B------:R4:W-:Y:S04]  /*61d0*/  STS.U16 [R9+UR9+0x18200], R7 ;  /* 0x0182000709007988 */ /* 0x0009e80008000409 */
[----:B------:R-:W-:Y:S01]  /*61e0*/  STS.U16 [R9+UR9+0x10200], R8 ;  /* 0x0102000809007988 */ /* 0x000fe20008000409 */
[----:B------:R-:W-:Y:S01]  /*61f0*/  R2UR UR4, R131 ;  /* 0x00000000830472ca */ /* 0x000fe200000e0000 */
[----:B----4-:R-:W4:Y:S01]  /*6200*/  LDC R27, c[0x0][0x3d8] ;  /* 0x0000f600ff1b7b82 */ /* 0x010f220000000800 */
[C---:B------:R-:W-:Y:S01]  /*6210*/  LOP3.LUT R7, R133.reuse, 0x50, RZ, 0x3c, !PT ;  /* 0x0000005085077812 */ /* 0x040fe200078e3cff */
        /* <DEDUP_REMOVED lines=23> */
[----:B------:R0:W-:Y:S04]  /*6390*/  STS.U16 [R7+UR9+0x11280], R50 ;  /* 0x0112803207007988 */ /* 0x0001e80008000409 */
[----:B------:R1:W-:Y:S04]  /*63a0*/  STS.U16 [R7+UR9+0x19280], R51 ;  /* 0x0192803307007988 */ /* 0x0003e80008000409 */
[----:B------:R-:W-:Y:S01]  /*63b0*/  STS.U16 [R7+UR9+0x11680], R52 ;  /* 0x0116803407007988 */ /* 0x000fe20008000409 */
[----:B0-----:R-:W0:Y:S03]  /*63c0*/  LDC R50, c[0x0][0x3d8] ;  /* 0x0000f600ff327b82 */ /* 0x001e260000000800 */
[----:B------:R-:W-:Y:S04]  /*63d0*/  STS.U16 [R7+UR9+0x19680], R53 ;  /* 0x0196803507007988 */ /* 0x000fe80008000409 */
[----:B------:R-:W-:Y:S01]  /*63e0*/  STS.U16 [R7+UR9+0x11a80], R54 ;  /* 0x011a803607007988 */ /* 0x000fe20008000409 */
[----:B-1----:R-:W1:Y:S03]  /*63f0*/  LDC R51, c[0x0][0x3d8] ;  /* 0x0000f600ff337b82 */ /* 0x002e660000000800 */
[----:B------:R-:W-:Y:S04]  /*6400*/  STS.U16 [R7+UR9+0x19a80], R55 ;  /* 0x019a803707007988 */ /* 0x000fe80008000409 */
[----:B------:R-:W-:Y:S04]  /*6410*/  STS.U16 [R7+UR9+0x11e80], R56 ;  /* 0x011e803807007988 */ /* 0x000fe80008000409 */
[----:B------:R-:W-:Y:S04]  /*6420*/  STS.U16 [R7+UR9+0x19e80], R57 ;  /* 0x019e803907007988 */ /* 0x000fe80008000409 */
[----:B------:R2:W-:Y:S02]  /*6430*/  STS.U16 [R5+UR9+0x18b00], R61 ;  /* 0x018b003d05007988 */ /* 0x0005e40008000409 */
[----:B--2---:R-:W2:Y:S02]  /*6440*/  LDC R61, c[0x0][0x3d8] ;  /* 0x0000f600ff3d7b82 */ /* 0x004ea40000000800 */
[----:B------:R3:W-:Y:S01]  /*6450*/  STS.U16 [R5+UR9+0x18300], R3 ;  /* 0x0183000305007988 */ /* 0x0007e20008000409 */
[----:B------:R-:W-:-:S03]  /*6460*/  ULEA UR4, UR12, UR4, 0x3 ;  /* 0x000000040c047291 */ /* 0x000fc6000f8e18ff */
[----:B------:R-:W-:Y:S01]  /*6470*/  STS.U16 [R5+UR9+0x10300], R4 ;  /* 0x0103000405007988 */ /* 0x000fe20008000409 */
[----:B---3--:R-:W-:-:S03]  /*6480*/  LOP3.LUT R3, R133, 0x70, RZ, 0x3c, !PT ;  /* 0x0000007085037812 */ /* 0x008fc600078e3cff */
        /* <DEDUP_REMOVED lines=13> */
[----:B--2---:R-:W-:Y:S01]  /*6560*/  IMAD R61, R138, R61, RZ ;  /* 0x0000003d8a3d7224 */ /* 0x004fe200078e02ff */
[----:B---3--:R-:W2:Y:S02]  /*6570*/  LDC R60, c[0x0][0x3d8] ;  /* 0x0000f600ff3c7b82 */ /* 0x008ea40000000800 */
[----:B------:R3:W-:Y:S04]  /*6580*/  STS.U16 [R3+UR9+0x10380], R0 ;  /* 0x0103800003007988 */ /* 0x0007e80008000409 */
[----:B------:R0:W-:Y:S02]  /*6590*/  STS.U16 [R3+UR9+0x18f80], R78 ;  /* 0x018f804e03007988 */ /* 0x0001e40008000409 */
[----:B------:R-:W2:Y:S01]  /*65a0*/  LDC R59, c[0x0][0x3d8] ;  /* 0x0000f600ff3b7b82 */ /* 0x000ea20000000800 */
[----:B---3--:R-:W-:Y:S01]  /*65b0*/  IMAD.U32 R0, RZ, RZ, UR4 ;  /* 0x00000004ff007e24 */ /* 0x008fe2000f8e00ff */
[----:B------:R3:W-:Y:S06]  /*65c0*/  STS.U16 [R3+UR9+0x11380], R79 ;  /* 0x0113804f03007988 */ /* 0x0007ec0008000409 */
[----:B0-----:R-:W0:Y:S01]  /*65d0*/  LDC R78, c[0x0][0x3d8] ;  /* 0x0000f600ff4e7b82 */ /* 0x001e220000000800 */
[----:B------:R1:W-:Y:S01]  /*65e0*/  STS.U16 [R3+UR9+0x19380], R80 ;  /* 0x0193805003007988 */ /* 0x0003e20008000409 */
[----:B----4-:R-:W-:-:S03]  /*65f0*/  IMAD R27, R27, 0x4, R61 ;  /* 0x000000041b1b7824 */ /* 0x010fc600078e023d */
[----:B------:R4:W-:Y:S03]  /*6600*/  STL [R1+0x3a8], R0 ;  /* 0x0003a80001007387 */ /* 0x0009e60000100800 */
[----:B---3--:R-:W3:Y:S01]  /*6610*/  LDC R79, c[0x0][0x3d8] ;  /* 0x0000f600ff4f7b82 */ /* 0x008ee20000000800 */
[----:B------:R-:W-:-:S04]  /*6620*/  @!UP0 UIADD3 UR14, UPT, UPT, -UR14, 0x100000, URZ ;  /* 0x001000000e0e8890 */ /* 0x000fc8000fffe1ff */
[----:B------:R-:W-:Y:S02]  /*6630*/  @!UP0 USHF.L.U32 UR15, UR14, 0xb, URZ ;  /* 0x0000000b0e0f8899 */ /* 0x000fe400080006ff */
[----:B------:R-:W-:Y:S01]  /*6640*/  @!UP0 USHF.L.U32 UR14, UR14, 0x1, URZ ;  /* 0x000000010e0e8899 */ /* 0x000fe200080006ff */
[----:B------:R-:W-:Y:S01]  /*6650*/  ISETP.EQ.U32.AND P5, PT, R176, RZ, P4 ;  /* 0x000000ffb000720c */ /* 0x000fe200027a2070 */
[----:B-1----:R-:W1:Y:S01]  /*6660*/  LDC R80, c[0x0][0x3a8] ;  /* 0x0000ea00ff507b82 */ /* 0x002e620000000800 */
[----:B------:R-:W-:Y:S01]  /*6670*/  IMAD R51, R51, 0x4, R27 ;  /* 0x0000000433337824 */ /* 0x000fe200078e021b */
[----:B------:R-:W-:-:S03]  /*6680*/  VOTEU.ALL UP1, P0 ;  /* 0x0000000000ff7886 */ /* 0x000fc60000020000 */
[----:B------:R-:W-:Y:S01]  /*6690*/  IMAD R50, R50, 0x4, R51 ;  /* 0x0000000432327824 */ /* 0x000fe200078e0233 */
[----:B------:R4:W-:Y:S03]  /*66a0*/  STS.U16 [R3+UR9+0x18380], R72 ;  /* 0x0183804803007988 */ /* 0x0009e60008000409 */
[----:B------:R-:W-:Y:S01]  /*66b0*/  IMAD R25, R25, 0x4, R50 ;  /* 0x0000000419197824 */ /* 0x000fe200078e0232 */
[----:B------:R4:W-:Y:S04]  /*66c0*/  STS.U16 [R3+UR9+0x10780], R73 ;  /* 0x0107804903007988 */ /* 0x0009e80008000409 */
        /* <DEDUP_REMOVED lines=9> */
[----:B------:R4:W-:Y:S01]  /*6760*/  STS.U16 [R3+UR9+0x19f80], R86 ;  /* 0x019f805603007988 */ /* 0x0009e20008000409 */
[----:B------:R0:W-:Y:S06]  /*6770*/  MEMBAR.ALL.CTA ;  /* 0x0000000000007992 */ /* 0x0001ec0000008000 */
[----:B0-----:R-:W-:Y:S04]  /*6780*/  FENCE.VIEW.ASYNC.S ;  /* 0x00000000000073c6 */ /* 0x001fe80000000000 */
[----:B------:R-:W0:Y:S02]  /*6790*/  FENCE.VIEW.ASYNC.S ;  /* 0x00000000000073c6 */ /* 0x000e240000000000 */
[----:B0-----:R4:W0:Y:S01]  /*67a0*/  @!UP1 SYNCS.EXCH.64 URZ, [UR9+0x20000], UR14 ;  /* 0x0200000e09ff95b2 */ /* 0x0018220008000100 */
[----:B------:R-:W-:Y:S01]  /*67b0*/  VIADD R140, R174, 0x20000 ;  /* 0x00020000ae8c7836 */ /* 0x000fe20000000000 */
[----:B------:R-:W-:Y:S01]  /*67c0*/  LEA R23, R23, R25, 0x2 ;  /* 0x0000001917177211 */ /* 0x000fe200078e10ff */
[----:B0-----:R-:W-:Y:S06]  /*67d0*/  BAR.SYNC.DEFER_BLOCKING 0x0 ;  /* 0x0000000000007b1d */ /* 0x001fec0000010000 */
[----:B-1234-:R-:W-:Y:S05]  /*67e0*/  @!P5 BRA `(.L_x_6) ;  /* 0x0000000800dcd947 */ /* 0x01efea0003800000 */
[----:B------:R-:W-:Y:S01]  /*67f0*/  IMAD.U32 R0, RZ, RZ, UR9 ;  /* 0x00000009ff007e24 */ /* 0x000fe2000f8e00ff */
[----:B------:R-:W-:Y:S01]  /*6800*/  ELECT P1, URZ, PT ;  /* 0x0000000000ff782f */ /* 0x000fe20003820000 */
[----:B------:R-:W-:Y:S01]  /*6810*/  HFMA2 R141, -RZ, RZ, 0, 0 ;  /* 0x00000000ff8d7431 */ /* 0x000fe200000001ff */
[----:B------:R-:W-:Y:S01]  /*6820*/  UMOV UR44, 0x0 ;  /* 0x00000000002c7882 */ /* 0x000fe20000000000 */
[----:B------:R-:W-:Y:S01]  /*6830*/  UMOV UR45, 0x4108010 ;  /* 0x04108010002d7882 */ /* 0x000fe20000000000 */
[----:B------:R-:W-:Y:S01]  /*6840*/  SHF.R.U32.HI R0, RZ, 0x4, R0 ;  /* 0x00000004ff007819 */ /* 0x000fe20000011600 */
[----:B------:R-:W-:Y:S01]  /*6850*/  UMOV UR68, 0x0 ;  /* 0x0000000000447882 */ /* 0x000fe20000000000 */
[----:B------:R-:W-:Y:S01]  /*6860*/  UMOV UR69, 0x4108010 ;  /* 0x0410801000457882 */ /* 0x000fe20000000000 */
[----:B------:R-:W-:Y:S01]  /*6870*/  UMOV UR50, 0x0 ;  /* 0x0000000000327882 */ /* 0x000fe20000000000 */
[----:B------:R-:W-:Y:S01]  /*6880*/  SGXT.U32 R3, R0, 0xe ;  /* 0x0000000e0003781a */ /* 0x000fe20000000000 */
[----:B------:R-:W-:Y:S01]  /*6890*/  VIADD R0, R174, 0x10000 ;  /* 0x00010000ae007836 */ /* 0x000fe20000000000 */
[----:B------:R-:W-:Y:S01]  /*68a0*/  UMOV UR51, 0x4108010 ;  /* 0x0410801000337882 */ /* 0x000fe20000000000 */
[----:B------:R-:W-:Y:S01]  /*68b0*/  UMOV UR60, 0x0 ;  /* 0x00000000003c7882 */ /* 0x000fe20000000000 */
[C---:B------:R-:W-:Y:S01]  /*68c0*/  R2UR UR4, R3.reuse ;  /* 0x00000000030472ca */ /* 0x040fe200000e0000 */
[----:B------:R-:W-:Y:S01]  /*68d0*/  @P1 IMAD.MOV.U32 R5, RZ, RZ, 0x40004040 ;  /* 0x40004040ff051424 */ /* 0x000fe200078e00ff */
[----:B------:R-:W-:Y:S01]  /*68e0*/  SHF.R.U32.HI R0, RZ, 0x4, R0 ;  /* 0x00000004ff007819 */ /* 0x000fe20000011600 */
[----:B------:R-:W-:Y:S01]  /*68f0*/  UMOV UR61, 0x4108010 ;  /* 0x04108010003d7882 */ /* 0x000fe20000000000 */
[----:B------:R-:W-:Y:S01]  /*6900*/  IADD3 R3, P2, PT, R3, 0x80, RZ ;  /* 0x0000008003037810 */ /* 0x000fe20007f5e0ff */
[----:B------:R-:W-:Y:S01]  /*6910*/  UMOV UR62, 0x0 ;  /* 0x00000000003e7882 */ /* 0x000fe20000000000 */
[----:B------:R-:W-:Y:S01]  /*6920*/  SGXT.U32 R0, R0, 0xe ;  /* 0x0000000e0000781a */ /* 0x000fe20000000000 */
[----:B------:R-:W-:Y:S01]  /*6930*/  UMOV UR63, 0x4108010 ;  /* 0x04108010003f7882 */ /* 0x000fe20000000000 */
[----:B------:R-:W-:Y:S01]  /*6940*/  R2UR UR14, R3 ;  /* 0x00000000030e72ca */ /* 0x000fe200000e0000 */
[----:B------:R-:W-:Y:S01]  /*6950*/  UMOV UR74, 0x0 ;  /* 0x00000000004a7882 */ /* 0x000fe20000000000 */
[C---:B------:R-:W-:Y:S01]  /*6960*/  R2UR UR13, R0.reuse ;  /* 0x00000000000d72ca */ /* 0x040fe200000e0000 */
[----:B------:R-:W-:Y:S01]  /*6970*/  UMOV UR75, 0x4108010 ;  /* 0x04108010004b7882 */ /* 0x000fe20000000000 */
[----:B------:R-:W-:Y:S01]  /*6980*/  IADD3 R0, P3, PT, R0, 0x2, RZ ;  /* 0x0000000200007810 */ /* 0x000fe20007f7e0ff */
[----:B------:R-:W-:Y:S01]  /*6990*/  IMAD.U32 R4, RZ, RZ, UR4 ;  /* 0x00000004ff047e24 */ /* 0x000fe2000f8e00ff */
[C---:B------:R-:W-:Y:S01]  /*69a0*/  @P1 R2UR UR43, R5.reuse ;  /* 0x00000000052b12ca */ /* 0x040fe200000e0000 */
[----:B------:R-:W-:Y:S01]  /*69b0*/  UMOV UR56, 0x0 ;  /* 0x0000000000387882 */ /* 0x000fe20000000000 */
[----:B------:R-:W-:Y:S01]  /*69c0*/  R2UR UR16, R0 ;  /* 0x00000000001072ca */ /* 0x000fe200000e0000 */
[----:B------:R-:W-:Y:S01]  /*69d0*/  IMAD.MOV.U32 R0, RZ, RZ, RZ ;  /* 0x000000ffff007224 */ /* 0x000fe200078e00ff */
[----:B------:R-:W-:Y:S01]  /*69e0*/  @P1 R2UR UR42, R4 ;  /* 0x00000000042a12ca */ /* 0x000fe200000e0000 */
[----:B------:R-:W-:Y:S01]  /*69f0*/  UMOV UR57, 0x4108010 ;  /* 0x0410801000397882 */ /* 0x000fe20000000000 */
[----:B------:R-:W-:Y:S01]  /*6a00*/  @P1 R2UR UR55, R5 ;  /* 0x00000000053712ca */ /* 0x000fe200000e0000 */
[----:B------:R-:W-:Y:S01]  /*6a10*/  UMOV UR66, 0x0 ;  /* 0x0000000000427882 */ /* 0x000fe20000000000 */
[----:B------:R-:W-:Y:S01]  /*6a20*/  IADD3.X R0, PT, PT, R0, 0x40004040, RZ, P2, !PT ;  /* 0x4000404000007810 */ /* 0x000fe200017fe4ff */
[----:B------:R-:W-:Y:S01]  /*6a30*/  IMAD.U32 R4, RZ, RZ, UR13 ;  /* 0x0000000dff047e24 */ /* 0x000fe2000f8e00ff */
[----:B------:R-:W-:Y:S01]  /*6a40*/  UMOV UR67, 0x4108010 ;  /* 0x0410801000437882 */ /* 0x000fe20000000000 */
[----:B------:R-:W-:Y:S01]  /*6a50*/  UMOV UR64, 0x0 ;  /* 0x0000000000407882 */ /* 0x000fe20000000000 */
[----:B------:R-:W-:Y:S01]  /*6a60*/  R2UR UR15, R0 ;  /* 0x00000000000f72ca */ /* 0x000fe200000e0000 */
[----:B------:R-:W-:Y:S01]  /*6a70*/  IMAD.MOV.U32 R0, RZ, RZ, RZ ;  /* 0x000000ffff007224 */ /* 0x000fe200078e00ff */
[----:B------:R-:W-:Y:S01]  /*6a80*/  @P1 R2UR UR54, R4 ;  /* 0x00000000043612ca */ /* 0x000fe200000e0000 */
[----:B------:R-:W-:Y:S01]  /*6a90*/  UMOV UR65, 0x4108010 ;  /* 0x0410801000417882 */ /* 0x000fe20000000000 */
[----:B------:R-:W-:Y:S01]  /*6aa0*/  UMOV UR58, 0x0 ;  /* 0x00000000003a7882 */ /* 0x000fe20000000000 */
[----:B------:R-:W-:Y:S01]  /*6ab0*/  UMOV UR59, 0x4108010 ;  /* 0x04108010003b7882 */ /* 0x000fe20000000000 */
[----:B------:R-:W-:Y:S01]  /*6ac0*/  IADD3.X R0, PT, PT, R0, 0x40004040, RZ, P3, !PT ;  /* 0x4000404000007810 */ /* 0x000fe20001ffe4ff */
[----:B------:R-:W-:Y:S01]  /*6ad0*/  UMOV UR70, 0x0 ;  /* 0x0000000000467882 */ /* 0x000fe20000000000 */
[----:B------:R-:W-:Y:S01]  /*6ae0*/  UMOV UR71, 0x4108010 ;  /* 0x0410801000477882 */ /* 0x000fe20000000000 */
[----:B------:R-:W-:Y:S01]  /*6af0*/  UMOV UR18, 0x0 ;  /* 0x0000000000127882 */ /* 0x000fe20000000000 */
[----:B------:R-:W-:Y:S01]  /*6b00*/  R2UR UR17, R0 ;  /* 0x00000000001172ca */ /* 0x000fe200000e0000 */
[----:B------:R-:W-:Y:S01]  /*6b10*/  UMOV UR19, 0x4108010 ;  /* 0x0410801000137882 */ /* 0x000fe20000000000 */
[----:B------:R-:W-:Y:S01]  /*6b20*/  UMOV UR20, 0x0 ;  /* 0x0000000000147882 */ /* 0x000fe20000000000 */
[----:B------:R-:W-:Y:S01]  /*6b30*/  UIADD3.64 UR76, UPT, UPT, UR14, 0x80, URZ ;  /* 0x000000800e4c7897 */ /* 0x000fe2000fffe0ff */
[----:B------:R-:W-:Y:S01]  /*6b40*/  @P1 MOV R0, R140 ;  /* 0x0000008c00001202 */ /* 0x000fe20000000f00 */
[----:B------:R0:W-:Y:S01]  /*6b50*/  UTCHMMA gdesc[UR42], gdesc[UR54], tmem[UR5], tmem[UR44], idesc[UR45], !UPT ;  /* 0x00ff2c362a0075ea */ /* 0x0001e2000f800005 */
[----:B------:R-:W-:-:S02]  /*6b60*/  UIADD3.64 UR72, UPT, UPT, UR14, 0x180, URZ ;  /* 0x000001800e487897 */ /* 0x000fc4000fffe0ff */
[----:B------:R-:W-:Y:S01]  /*6b70*/  UIADD3.64 UR46, UPT, UPT, UR14, 0x200, URZ ;  /* 0x000002000e2e7897 */ /* 0x000fe2000fffe0ff */
[----:B------:R-:W-:Y:S01]  /*6b80*/  @P1 R2UR UR4, R0 ;  /* 0x00000000000412ca */ /* 0x000fe200000e0000 */
[----:B------:R-:W-:Y:S01]  /*6b90*/  UMOV UR21, 0x4108010 ;  /* 0x0410801000157882 */ /* 0x000fe20000000000 */
[----:B------:R-:W-:Y:S01]  /*6ba0*/  UMOV UR22, 0x0 ;  /* 0x0000000000167882 */ /* 0x000fe20000000000 */
[----:B------:R-:W-:Y:S01]  /*6bb0*/  UMOV UR23, 0x4108010 ;  /* 0x0410801000177882 */ /* 0x000fe20000000000 */
[----:B------:R-:W-:Y:S02]  /*6bc0*/  UIADD3.64 UR40, UPT, UPT, UR16, 0x2, URZ ;  /* 0x0000000210287897 */ /* 0x000fe4000fffe0ff */
[----:B------:R1:W-:Y:S01]  /*6bd0*/  UTCHMMA gdesc[UR14], gdesc[UR16], tmem[UR5], tmem[UR68], idesc[UR69], UPT ;  /* 0x00ff44100e0075ea */ /* 0x0003e2000b800005 */
[----:B0-----:R-:W-:Y:S02]  /*6be0*/  UIADD3.64 UR42, UPT, UPT, UR14, 0x100, URZ ;  /* 0x000001000e2a7897 */ /* 0x001fe4000fffe0ff */
[----:B------:R-:W-:-:S02]  /*6bf0*/  UIADD3.64 UR48, UPT, UPT, UR16, 0x4, URZ ;  /* 0x0000000410307897 */ /* 0x000fc4000fffe0ff */
[----:B------:R-:W-:Y:S02]  /*6c00*/  UIADD3.64 UR44, UPT, UPT, UR16, 0x1fe, URZ ;  /* 0x000001fe102c7897 */ /* 0x000fe4000fffe0ff */
[----:B------:R-:W-:Y:S01]  /*6c10*/  UIADD3.64 UR52, UPT, UPT, UR16, 0x200, URZ ;  /* 0x0000020010347897 */ /* 0x000fe2000fffe0ff */
[----:B------:R0:W-:Y:S01]  /*6c20*/  UTCHMMA gdesc[UR76], gdesc[UR40], tmem[UR5], tmem[UR50], idesc[UR51], UPT ;  /* 0x00ff32284c0075ea */ /* 0x0001e2000b800005 */
[----:B------:R-:W-:Y:S02]  /*6c30*/  UIADD3.64 UR54, UPT, UPT, UR16, 0x202, URZ ;  /* 0x0000020210367897 */ /* 0x000fe4000fffe0ff */
[----:B-1----:R-:W-:Y:S01]  /*6c40*/  UIADD3.64 UR68, UPT, UPT, UR14, 0x300, URZ ;  /* 0x000003000e447897 */ /* 0x002fe2000fffe0ff */
[----:B------:R1:W-:Y:S01]  /*6c50*/  UTCHMMA gdesc[UR42], gdesc[UR48], tmem[UR5], tmem[UR60], idesc[UR61], UPT ;  /* 0x00ff3c302a0075ea */ /* 0x0003e2000b800005 */
[----:B------:R-:W-:Y:S01]  /*6c60*/  UMOV UR24, 0x0 ;  /* 0x0000000000187882 */ /* 0x000fe20000000000 */
[----:B------:R-:W-:Y:S01]  /*6c70*/  UTCHMMA gdesc[UR72], gdesc[UR44], tmem[UR5], tmem[UR62], idesc[UR63], UPT ;  /* 0x00ff3e2c480075ea */ /* 0x000fe2000b800005 */
[----:B------:R-:W-:Y:S01]  /*6c80*/  UMOV UR25, 0x4108010 ;  /* 0x0410801000197882 */ /* 0x000fe20000000000 */
[----:B------:R2:W-:Y:S01]  /*6c90*/  UTCHMMA gdesc[UR46], gdesc[UR52], tmem[UR5], tmem[UR74], idesc[UR75], UPT ;  /* 0x00ff4a342e0075ea */ /* 0x0005e2000b800005 */
[----:B------:R-:W-:Y:S01]  /*6ca0*/  UMOV UR26, 0x0 ;  /* 0x00000000001a7882 */ /* 0x000fe20000000000 */
[----:B0-----:R-:W-:-:S02]  /*6cb0*/  UIADD3.64 UR50, UPT, UPT, UR16, 0x204, URZ ;  /* 0x0000020410327897 */ /* 0x001fc4000fffe0ff */
[----:B------:R-:W-:Y:S02]  /*6cc0*/  UIADD3.64 UR76, UPT, UPT, UR14, 0x380, URZ ;  /* 0x000003800e4c7897 */ /* 0x000fe4000fffe0ff */
[----:B-1----:R-:W-:Y:S02]  /*6cd0*/  UIADD3.64 UR48, UPT, UPT, UR14, 0x280, URZ ;  /* 0x000002800e307897 */ /* 0x002fe4000fffe0ff */
[----:B------:R-:W-:Y:S02]  /*6ce0*/  UIADD3.64 UR60, UPT, UPT, UR14, 0x400, URZ ;  /* 0x000004000e3c7897 */ /* 0x000fe4000fffe0ff */
[----:B--2---:R-:W-:Y:S02]  /*6cf0*/  UIADD3.64 UR52, UPT, UPT, UR16, 0x3fe, URZ ;  /* 0x000003fe10347897 */ /* 0x004fe4000fffe0ff */
[----:B------:R-:W-:Y:S02]  /*6d00*/  UIADD3.64 UR62, UPT, UPT, UR16, 0x400, URZ ;  /* 0x00000400103e7897 */ /* 0x000fe4000fffe0ff */
[----:B------:R-:W-:Y:S01]  /*6d10*/  UIADD3.64 UR72, UPT, UPT, UR14, 0x480, URZ ;  /* 0x000004800e487897 */ /* 0x000fe2000fffe0ff */
[----:B------:R0:W-:Y:S01]  /*6d20*/  UTCHMMA gdesc[UR48], gdesc[UR54], tmem[UR5], tmem[UR56], idesc[UR57], UPT ;  /* 0x00ff3836300075ea */ /* 0x0001e2000b800005 */
[----:B------:R-:W-:Y:S01]  /*6d30*/  UTCHMMA gdesc[UR68], gdesc[UR50], tmem[UR5], tmem[UR66], idesc[UR67], UPT ;  /* 0x00ff4232440075ea */ /* 0x000fe2000b800005 */
[----:B------:R-:W-:-:S02]  /*6d40*/  UIADD3.64 UR74, UPT, UPT, UR16, 0x402, URZ ;  /* 0x00000402104a7897 */ /* 0x000fc4000fffe0ff */
[----:B------:R1:W-:Y:S01]  /*6d50*/  UTCHMMA gdesc[UR76], gdesc[UR52], tmem[UR5], tmem[UR64], idesc[UR65], UPT ;  /* 0x00ff40344c0075ea */ /* 0x0003e2000b800005 */
[----:B------:R-:W-:Y:S01]  /*6d60*/  UMOV UR27, 0x4108010 ;  /* 0x04108010001b7882 */ /* 0x000fe20000000000 */
[----:B------:R2:W-:Y:S01]  /*6d70*/  UTCHMMA gdesc[UR60], gdesc[UR62], tmem[UR5], tmem[UR58], idesc[UR59], UPT ;  /* 0x00ff3a3e3c0075ea */ /* 0x0005e2000b800005 */
[----:B------:R-:W-:Y:S01]  /*6d80*/  UMOV UR28, 0x0 ;  /* 0x00000000001c7882 */ /* 0x000fe20000000000 */
[----:B------:R-:W-:Y:S01]  /*6d90*/  UMOV UR29, 0x4108010 ;  /* 0x04108010001d7882 */ /* 0x000fe20000000000 */
[----:B------:R-:W-:Y:S01]  /*6da0*/  UMOV UR30, 0x0 ;  /* 0x00000000001e7882 */ /* 0x000fe20000000000 */
[----:B0-----:R-:W-:Y:S01]  /*6db0*/  UIADD3.64 UR54, UPT, UPT, UR16, 0x404, URZ ;  /* 0x0000040410367897 */ /* 0x001fe2000fffe0ff */
[----:B------:R0:W-:Y:S01]  /*6dc0*/  UTCHMMA gdesc[UR72], gdesc[UR74], tmem[UR5], tmem[UR70], idesc[UR71], UPT ;  /* 0x00ff464a480075ea */ /* 0x0001e2000b800005 */
[----:B------:R-:W-:Y:S02]  /*6dd0*/  UIADD3.64 UR56, UPT, UPT, UR14, 0x580, URZ ;  /* 0x000005800e387897 */ /* 0x000fe4000fffe0ff */
[----:B-1----:R-:W-:-:S02]  /*6de0*/  UIADD3.64 UR52, UPT, UPT, UR14, 0x500, URZ ;  /* 0x000005000e347897 */ /* 0x002fc4000fffe0ff */
[----:B--2---:R-:W-:Y:S02]  /*6df0*/  UIADD3.64 UR58, UPT, UPT, UR16, 0x5fe, URZ ;  /* 0x000005fe103a7897 */ /* 0x004fe4000fffe0ff */
[----:B------:R-:W-:Y:S02]  /*6e00*/  UIADD3.64 UR60, UPT, UPT, UR14, 0x600, URZ ;  /* 0x000006000e3c7897 */ /* 0x000fe4000fffe0ff */
[----:B------:R-:W-:Y:S02]  /*6e10*/  UIADD3.64 UR62, UPT, UPT, UR16, 0x600, URZ ;  /* 0x00000600103e7897 */ /* 0x000fe4000fffe0ff */
[----:B------:R-:W-:Y:S01]  /*6e20*/  UIADD3.64 UR68, UPT, UPT, UR14, 0x680, URZ ;  /* 0x000006800e447897 */ /* 0x000fe2000fffe0ff */
[----:B------:R1:W-:Y:S01]  /*6e30*/  UTCHMMA gdesc[UR52], gdesc[UR54], tmem[UR5], tmem[UR18], idesc[UR19], UPT ;  /* 0x00ff1236340075ea */ /* 0x0003e2000b800005 */
[----:B------:R-:W-:Y:S01]  /*6e40*/  UIADD3.64 UR66, UPT, UPT, UR16, 0x602, URZ ;  /* 0x0000060210427897 */ /* 0x000fe2000fffe0ff */
[----:B------:R2:W-:Y:S01]  /*6e50*/  UTCHMMA gdesc[UR56], gdesc[UR58], tmem[UR5], tmem[UR20], idesc[UR21], UPT ;  /* 0x00ff143a380075ea */ /* 0x0005e2000b800005 */
[----:B------:R-:W-:-:S02]  /*6e60*/  UIADD3.64 UR64, UPT, UPT, UR14, 0x700, URZ ;  /* 0x000007000e407897 */ /* 0x000fc4000fffe0ff */
[----:B------:R-:W-:Y:S01]  /*6e70*/  UIADD3.64 UR76, UPT, UPT, UR14, 0x780, URZ ;  /* 0x000007800e4c7897 */ /* 0x000fe2000fffe0ff */
[----:B------:R3:W-:Y:S01]  /*6e80*/  UTCHMMA gdesc[UR60], gdesc[UR62], tmem[UR5], tmem[UR22], idesc[UR23], UPT ;  /* 0x00ff163e3c0075ea */ /* 0x0007e2000b800005 */
[----:B0-----:R-:W-:Y:S02]  /*6e90*/  UIADD3.64 UR70, UPT, UPT, UR14, 0x880, URZ ;  /* 0x000008800e467897 */ /* 0x001fe4000fffe0ff */
[----:B------:R-:W-:Y:S01]  /*6ea0*/  UIADD3.64 UR72, UPT, UPT, UR14, 0x900, URZ ;  /* 0x000009000e487897 */ /* 0x000fe2000fffe0ff */
[----:B------:R0:W-:Y:S01]  /*6eb0*/  UTCHMMA gdesc[UR68], gdesc[UR66], tmem[UR5], tmem[UR24], idesc[UR25], UPT ;  /* 0x00ff1842440075ea */ /* 0x0001e2000b800005 */
[----:B-1----:R-:W-:Y:S02]  /*6ec0*/  UIADD3.64 UR18, UPT, UPT, UR16, 0x604, URZ ;  /* 0x0000060410127897 */ /* 0x002fe4000fffe0ff */
[----:B------:R-:W-:Y:S02]  /*6ed0*/  UIADD3.64 UR52, UPT, UPT, UR16, 0x7fe, URZ ;  /* 0x000007fe10347897 */ /* 0x000fe4000fffe0ff */
[----:B--2---:R-:W-:-:S02]  /*6ee0*/  UIADD3.64 UR20, UPT, UPT, UR14, 0x800, URZ ;  /* 0x000008000e147897 */ /* 0x004fc4000fffe0ff */
[----:B------:R-:W-:Y:S02]  /*6ef0*/  UIADD3.64 UR54, UPT, UPT, UR16, 0x800, URZ ;  /* 0x0000080010367897 */ /* 0x000fe4000fffe0ff */
[----:B---3--:R-:W-:Y:S01]  /*6f00*/  UIADD3.64 UR22, UPT, UPT, UR16, 0x802, URZ ;  /* 0x0000080210167897 */ /* 0x008fe2000fffe0ff */
[----:B------:R1:W-:Y:S01]  /*6f10*/  UTCHMMA gdesc[UR64], gdesc[UR18], tmem[UR5], tmem[UR26], idesc[UR27], UPT ;  /* 0x00ff1a12400075ea */ /* 0x0003e2000b800005 */
[----:B------:R-:W-:Y:S01]  /*6f20*/  UIADD3.64 UR74, UPT, UPT, UR16, 0x804, URZ ;  /* 0x00000804104a7897 */ /* 0x000fe2000fffe0ff */
[----:B------:R2:W-:Y:S01]  /*6f30*/  UTCHMMA gdesc[UR76], gdesc[UR52], tmem[UR5], tmem[UR28], idesc[UR29], UPT ;  /* 0x00ff1c344c0075ea */ /* 0x0005e2000b800005 */
[----:B------:R-:W-:Y:S02]  /*6f40*/  UIADD3.64 UR58, UPT, UPT, UR14, 0x980, URZ ;  /* 0x000009800e3a7897 */ /* 0x000fe4000fffe0ff */
[----:B0-----:R-:W-:Y:S02]  /*6f50*/  UIADD3.64 UR24, UPT, UPT, UR16, 0x9fe, URZ ;  /* 0x000009fe10187897 */ /* 0x001fe4000fffe0ff */
[----:B------:R-:W-:Y:S01]  /*6f60*/  UIADD3.64 UR56, UPT, UPT, UR14, 0xa00, URZ ;  /* 0x00000a000e387897 */ /* 0x000fe2000fffe0ff */
[----:B------:R-:W-:Y:S01]  /*6f70*/  UMOV UR31, 0x4108010 ;  /* 0x04108010001f7882 */ /* 0x000fe20000000000 */
[----:B-1----:R-:W-:Y:S01]  /*6f80*/  UIADD3.64 UR18, UPT, UPT, UR16, 0xa00, URZ ;  /* 0x00000a0010127897 */ /* 0x002fe2000fffe0ff */
[----:B------:R0:W-:Y:S01]  /*6f90*/  UTCHMMA gdesc[UR20], gdesc[UR54], tmem[UR5], tmem[UR30], idesc[UR31], UPT ;  /* 0x00ff1e36140075ea */ /* 0x0001e2000b800005 */
[----:B------:R-:W-:-:S02]  /*6fa0*/  UIADD3.64 UR26, UPT, UPT, UR14, 0xa80, URZ ;  /* 0x00000a800e1a7897 */ /* 0x000fc4000fffe0ff */
[----:B------:R-:W-:Y:S01]  /*6fb0*/  UIADD3.64 UR60, UPT, UPT, UR16, 0xa02, URZ ;  /* 0x00000a02103c7897 */ /* 0x000fe2000fffe0ff */
[----:B------:R-:W-:Y:S01]  /*6fc0*/  UMOV UR32, 0x0 ;  /* 0x0000000000207882 */ /* 0x000fe20000000000 */
[----:B------:R-:W-:Y:S01]  /*6fd0*/  UMOV UR33, 0x4108010 ;  /* 0x0410801000217882 */ /* 0x000fe20000000000 */
[----:B--2---:R-:W-:Y:S01]  /*6fe0*/  UIADD3.64 UR28, UPT, UPT, UR14, 0xb00, URZ ;  /* 0x00000b000e1c7897 */ /* 0x004fe2000fffe0ff */
[----:B------:R1:W-:Y:S01]  /*6ff0*/  UTCHMMA gdesc[UR70], gdesc[UR22], tmem[UR5], tmem[UR32], idesc[UR33], UPT ;  /* 0x00ff2016460075ea */ /* 0x0003e2000b800005 */
[----:B------:R-:W-:Y:S01]  /*7000*/  UIADD3.64 UR52, UPT, UPT, UR16, 0xa04, URZ ;  /* 0x00000a0410347897 */ /* 0x000fe2000fffe0ff */
[----:B------:R-:W-:Y:S01]  /*7010*/  UMOV UR34, 0x0 ;  /* 0x0000000000227882 */ /* 0x000fe20000000000 */
[----:B------:R-:W-:Y:S01]  /*7020*/  UMOV UR35, 0x4108010 ;  /* 0x0410801000237882 */ /* 0x000fe20000000000 */
[----:B------:R-:W-:Y:S01]  /*7030*/  UIADD3.64 UR62, UPT, UPT, UR14, 0xb80, URZ ;  /* 0x00000b800e3e7897 */ /* 0x000fe2000fffe0ff */
[----:B------:R2:W-:Y:S01]  /*7040*/  UTCHMMA gdesc[UR72], gdesc[UR74], tmem[UR5], tmem[UR34], idesc[UR35], UPT ;  /* 0x00ff224a480075ea */ /* 0x0005e2000b800005 */
[----:B------:R-:W-:-:S02]  /*7050*/  UIADD3.64 UR68, UPT, UPT, UR16, 0xbfe, URZ ;  /* 0x00000bfe10447897 */ /* 0x000fc4000fffe0ff */
[----:B------:R-:W-:Y:S02]  /*7060*/  UIADD3.64 UR66, UPT, UPT, UR14, 0xc00, URZ ;  /* 0x00000c000e427897 */ /* 0x000fe4000fffe0ff */
[----:B------:R-:W-:Y:S01]  /*7070*/  UIADD3.64 UR64, UPT, UPT, UR16, 0xc00, URZ ;  /* 0x00000c0010407897 */ /* 0x000fe2000fffe0ff */
[----:B------:R-:W-:Y:S01]  /*7080*/  UMOV UR36, 0x0 ;  /* 0x0000000000247882 */ /* 0x000fe20000000000 */
[----:B------:R-:W-:Y:S01]  /*7090*/  UMOV UR37, 0x4108010 ;  /* 0x0410801000257882 */ /* 0x000fe20000000000 */
[----:B0-----:R-:W-:Y:S01]  /*70a0*/  UIADD3.64 UR20, UPT, UPT, UR14, 0xc80, URZ ;  /* 0x00000c800e147897 */ /* 0x001fe2000fffe0ff */
[----:B------:R0:W-:Y:S01]  /*70b0*/  UTCHMMA gdesc[UR58], gdesc[UR24], tmem[UR5], tmem[UR36], idesc[UR37], UPT ;  /* 0x00ff24183a0075ea */ /* 0x0001e2000b800005 */
[----:B-1----:R-:W-:Y:S02]  /*70c0*/  UIADD3.64 UR22, UPT, UPT, UR16, 0xc02, URZ ;  /* 0x00000c0210167897 */ /* 0x002fe4000fffe0ff */
[----:B------:R-:W-:Y:S02]  /*70d0*/  UIADD3.64 UR76, UPT, UPT, UR14, 0xd00, URZ ;  /* 0x00000d000e4c7897 */ /* 0x000fe4000fffe0ff */
[----:B------:R-:W-:Y:S01]  /*70e0*/  UIADD3.64 UR32, UPT, UPT, UR16, 0xc04, URZ ;  /* 0x00000c0410207897 */ /* 0x000fe2000fffe0ff */
[----:B--2---:R-:W-:Y:S01]  /*70f0*/  UMOV UR74, 0x0 ;  /* 0x00000000004a7882 */ /* 0x004fe20000000000 */
[----:B------:R-:W-:Y:S01]  /*7100*/  UMOV UR75, 0x4108010 ;  /* 0x04108010004b7882 */ /* 0x000fe20000000000 */
[----:B------:R-:W-:Y:S01]  /*7110*/  UIADD3.64 UR30, UPT, UPT, UR14, 0xd80, URZ ;  /* 0x00000d800e1e7897 */ /* 0x000fe2000fffe0ff */
[----:B------:R1:W-:Y:S01]  /*7120*/  UTCHMMA gdesc[UR56], gdesc[UR18], tmem[UR5], tmem[UR74], idesc[UR75], UPT ;  /* 0x00ff4a12380075ea */ /* 0x0003e2000b800005 */
[----:B------:R-:W-:Y:S01]  /*7130*/  UIADD3.64 UR54, UPT, UPT, UR16, 0xdfe, URZ ;  /* 0x00000dfe10367897 */ /* 0x000fe2000fffe0ff */
[----:B------:R2:W-:Y:S01]  /*7140*/  UTCHMMA gdesc[UR26], gdesc[UR60], tmem[UR5], tmem[UR36], idesc[UR37], UPT ;  /* 0x00ff243c1a0075ea */ /* 0x0005e2000b800005 */
[----:B0-----:R-:W-:-:S02]  /*7150*/  UIADD3.64 UR24, UPT, UPT, UR14, 0xe00, URZ ;  /* 0x00000e000e187897 */ /* 0x001fc4000fffe0ff */
[----:B------:R-:W-:Y:S02]  /*7160*/  UIADD3.64 UR34, UPT, UPT, UR16, 0xe00, URZ ;  /* 0x00000e0010227897 */ /* 0x000fe4000fffe0ff */
[----:B------:R-:W-:Y:S01]  /*7170*/  UIADD3.64 UR70, UPT, UPT, UR14, 0xe80, URZ ;  /* 0x00000e800e467897 */ /* 0x000fe2000fffe0ff */
[----:B------:R-:W-:Y:S01]  /*7180*/  UMOV UR72, 0x0 ;  /* 0x0000000000487882 */ /* 0x000fe20000000000 */
[----:B-1----:R-:W-:Y:S01]  /*7190*/  UIADD3.64 UR18, UPT, UPT, UR16, 0xe02, URZ ;  /* 0x00000e0210127897 */ /* 0x002fe2000fffe0ff */
[----:B------:R-:W-:Y:S01]  /*71a0*/  UMOV UR73, 0x4108010 ;  /* 0x0410801000497882 */ /* 0x000fe20000000000 */
[----:B------:R-:W-:Y:S01]  /*71b0*/  UIADD3.64 UR14, UPT, UPT, UR14, 0xf00, URZ ;  /* 0x00000f000e0e7897 */ /* 0x000fe2000fffe0ff */
[----:B------:R2:W-:Y:S01]  /*71c0*/  UTCHMMA gdesc[UR28], gdesc[UR52], tmem[UR5], tmem[UR72], idesc[UR73], UPT ;  /* 0x00ff48341c0075ea */ /* 0x0005e2000b800005 */
[----:B------:R-:W-:Y:S01]  /*71d0*/  UIADD3.64 UR16, UPT, UPT, UR16, 0xe04, URZ ;  /* 0x00000e0410107897 */ /* 0x000fe2000fffe0ff */
[----:B------:R2:W-:Y:S01]  /*71e0*/  UTCHMMA gdesc[UR62], gdesc[UR68], tmem[UR5], tmem[UR74], idesc[UR75], UPT ;  /* 0x00ff4a443e0075ea */ /* 0x0005e2000b800005 */
[----:B------:R-:W-:Y:S01]  /*71f0*/  UMOV UR38, 0x0 ;  /* 0x0000000000267882 */ /* 0x000fe20000000000 */
[----:B------:R-:W-:Y:S01]  /*7200*/  UMOV UR39, 0x4108010 ;  /* 0x0410801000277882 */ /* 0x000fe20000000000 */
[----:B------:R-:W-:Y:S01]  /*7210*/  UMOV UR40, 0x0 ;  /* 0x0000000000287882 */ /* 0x000fe20000000000 */
[----:B------:R-:W-:Y:S01]  /*7220*/  UMOV UR41, 0x4108010 ;  /* 0x0410801000297882 */ /* 0x000fe20000000000 */
[----:B------:R-:W-:Y:S01]  /*7230*/  UMOV UR42, 0x0 ;  /* 0x00000000002a7882 */ /* 0x000fe20000000000 */
[----:B------:R-:W-:Y:S01]  /*7240*/  UMOV UR43, 0x4108010 ;  /* 0x04108010002b7882 */ /* 0x000fe20000000000 */
[----:B------:R2:W-:Y:S01]  /*7250*/  UTCHMMA gdesc[UR66], gdesc[UR64], tmem[UR5], tmem[UR38], idesc[UR39], UPT ;  /* 0x00ff2640420075ea */ /* 0x0005e2000b800005 */
        /* <DEDUP_REMOVED lines=12> */
[----:B------:R2:W-:Y:S01]  /*7320*/  UTCHMMA gdesc[UR70], gdesc[UR18], tmem[UR5], tmem[UR48], idesc[UR49], UPT ;  /* 0x00ff3012460075ea */ /* 0x0005e2000b800005 */
[----:B------:R2:W-:Y:S01]  /*7330*/  UTCHMMA gdesc[UR14], gdesc[UR16], tmem[UR5], tmem[UR50], idesc[UR51], UPT ;  /* 0x00ff32100e0075ea */ /* 0x0005e2000b800005 */
[----:B------:R2:W-:Y:S01]  /*7340*/  UTCBAR [UR4], URZ ;  /* 0x000000ff040073e9 */ /* 0x0005e200080000ff */
[----:B------:R-:W-:Y:S01]  /*7350*/  NOP ;  /* 0x0000000000007918 */ /* 0x000fe20000000000 */
.L_x_6:
[----:B------:R-:W-:Y:S05]  /*7360*/  @!P4 BRA `(.L_x_7) ;  /* 0x000000000008c947 */ /* 0x000fea0003800000 */
[----:B------:R-:W0:Y:S02]  /*7370*/  SYNCS.PHASECHK.TRANS64.TRYWAIT P1, [UR9+0x20000], RZ ;  /* 0x020000ffff0075a7 */ /* 0x000e240008021109 */
[----:B0-----:R-:W-:Y:S05]  /*7380*/  @!P1 BRA `(.L_x_8) ;  /* 0x0000012800889947 */ /* 0x001fea0003800000 */
.L_x_7:
[----:B------:R-:W3:Y:S01]  /*7390*/  LDL R0, [R1+0x3a8] ;  /* 0x0003a80001007983 */ /* 0x000ee20000100800 */
[----:B------:R-:W-:Y:S01]  /*73a0*/  IMAD R79, R79, 0x4, R23 ;  /* 0x000000044f4f7824 */ /* 0x000fe200078e0217 */
[----:B------:R-:W0:Y:S08]  /*73b0*/  LDC R77, c[0x0][0x3d8] ;  /* 0x0000f600ff4d7b82 */ /* 0x000e300000000800 */
[----:B------:R-:W-:Y:S01]  /*73c0*/  BAR.SYNC.DEFER_BLOCKING 0x0 ;  /* 0x0000000000007b1d */ /* 0x000fe20000010000 */
[----:B------:R-:W-:-:S04]  /*73d0*/  IMAD R60, R60, 0x4, R79 ;  /* 0x000000043c3c7824 */ /* 0x000fc800078e024f */
[----:B------:R-:W-:-:S03]  /*73e0*/  IMAD R21, R21, 0x4, R60 ;  /* 0x0000000415157824 */ /* 0x000fc600078e023c */
[----:B------:R-:W1:Y:S01]  /*73f0*/  LDC R22, c[0x0][0x3d8] ;  /* 0x0000f600ff167b82 */ /* 0x000e620000000800 */
[----:B-----5:R-:W-:Y:S01]  /*7400*/  STL [R1+0x730], R145 ;  /* 0x0007309101007387 */ /* 0x020fe20000100800 */
[----:B------:R-:W-:-:S03]  /*7410*/  IMAD R78, R78, 0x4, R21 ;  /* 0x000000044e4e7824 */ /* 0x000fc600078e0215 */
[----:B------:R-:W-:Y:S01]  /*7420*/  STL [R1+0x72c], R144 ;  /* 0x00072c9001007387 */ /* 0x000fe20000100800 */
[----:B------:R-:W-:Y:S02]  /*7430*/  IMAD R20, R20, 0x4, R78 ;  /* 0x0000000414147824 */ /* 0x000fe400078e024e */
[----:B------:R-:W4:Y:S01]  /*7440*/  LDC R29, c[0x0][0x3d8] ;  /* 0x0000f600ff1d7b82 */ /* 0x000f220000000800 */
[----:B------:R-:W-:Y:S01]  /*7450*/  STL [R1+0x728], R141 ;  /* 0x0007288d01007387 */ /* 0x000fe20000100800 */
[----:B------:R-:W-:-:S03]  /*7460*/  IMAD R59, R59, 0x4, R20 ;  /* 0x000000043b3b7824 */ /* 0x000fc600078e0214 */
[----:B------:R-:W-:Y:S03]  /*7470*/  STL [R1+0x724], R140 ;  /* 0x0007248c01007387 */ /* 0x000fe60000100800 */
[----:B------:R-:W2:Y:S01]  /*7480*/  LDC R76, c[0x0][0x3d8] ;  /* 0x0000f600ff4c7b82 */ /* 0x000ea20000000800 */
[----:B0-----:R-:W-:Y:S01]  /*7490*/  IMAD R77, R77, 0x4, R59 ;  /* 0x000000044d4d7824 */ /* 0x001fe200078e023b */
[----:B------:R-:W-:Y:S04]  /*74a0*/  STL [R1+0x720], R137 ;  /* 0x0007208901007387 */ /* 0x000fe80000100800 */
[----:B------:R-:W-:Y:S02]  /*74b0*/  STL [R1+0x71c], R136 ;  /* 0x00071c8801007387 */ /* 0x000fe40000100800 */
[----:B------:R-:W0:Y:S01]  /*74c0*/  LDC R58, c[0x0][0x3d8] ;  /* 0x0000f600ff3a7b82 */ /* 0x000e220000000800 */
[----:B-1----:R-:W-:Y:S01]  /*74d0*/  LEA R22, R22, R77, 0x2 ;  /* 0x0000004d16167211 */ /* 0x002fe200078e10ff */
[----:B------:R-:W-:Y:S04]  /*74e0*/  STL [R1+0x718], R135 ;  /* 0x0007188701007387 */ /* 0x000fe80000100800 */
[----:B------:R-:W-:Y:S02]  /*74f0*/  STL [R1+0x714], R134 ;  /* 0x0007148601007387 */ /* 0x000fe40000100800 */
[----:B------:R-:W1:Y:S02]  /*7500*/  LDC R30, c[0x0][0x3d8] ;  /* 0x0000f600ff1e7b82 */ /* 0x000e640000000800 */
[----:B------:R-:W-:Y:S04]  /*7510*/  STL [R1+0x710], R133 ;  /* 0x0007108501007387 */ /* 0x000fe80000100800 */
[----:B------:R2:W-:Y:S02]  /*7520*/  STL [R1+0x70c], R2 ;  /* 0x00070c0201007387 */ /* 0x0005e40000100800 */
[----:B------:R-:W0:Y:S01]  /*7530*/  LDC R31, c[0x0][0x3d4] ;  /* 0x0000f500ff1f7b82 */ /* 0x000e220000000800 */
[----:B--2---:R-:W2:Y:S07]  /*7540*/  S2R R2, SR_CTAID.Y ;  /* 0x0000000000027919 */ /* 0x004eae0000002600 */
[----:B------:R-:W2:Y:S08]  /*7550*/  LDC R32, c[0x0][0x3d0] ;  /* 0x0000f400ff207b82 */ /* 0x000eb00000000800 */
[----:B------:R-:W1:Y:S01]  /*7560*/  LDC R75, c[0x0][0x3d8] ;  /* 0x0000f600ff4b7b82 */ /* 0x000e620000000800 */
[----:B0-----:R-:W-:-:S07]  /*7570*/  IMAD R31, R139, R31, RZ ;  /* 0x0000001f8b1f7224 */ /* 0x001fce00078e02ff */
[----:B------:R-:W0:Y:S08]  /*7580*/  LDC R37, c[0x0][0x3d8] ;  /* 0x0000f600ff257b82 */ /* 0x000e300000000800 */
[----:B------:R-:W0:Y:S08]  /*7590*/  LDC.64 R148, c[0x0][0x390] ;  /* 0x0000e400ff947b82 */ /* 0x000e300000000a00 */
[----:B------:R-:W0:Y:S08]  /*75a0*/  LDC R57, c[0x0][0x3d8] ;  /* 0x0000f600ff397b82 */ /* 0x000e300000000800 */
        /* <DEDUP_REMOVED lines=25> */
[----:B------:R-:W0:Y:S01]  /*7740*/  LDC R39, c[0x0][0x3d8] ;  /* 0x0000f600ff277b82 */ /* 0x000e220000000800 */
[----:B---3--:R-:W-:-:S07]  /*7750*/  R2UR UR4, R0 ;  /* 0x00000000000472ca */ /* 0x008fce00000e0000 */
[----:B------:R-:W3:Y:S06]  /*7760*/  LDC R64, c[0x0][0x3d8] ;  /* 0x0000f600ff407b82 */ /* 0x000eec0000000800 */
[----:B------:R-:W-:Y:S01]  /*7770*/  LDTM.16dp32bit_t0_t15.x16 R4, tmem[UR4] ;  /* 0x00000004000479ee */ /* 0x000fe20008a00000 */
[----:B------:R-:W1:Y:S01]  /*7780*/  LDTM.16dp32bit_t16_t31.x16 R4, tmem[UR4+0x10] ;  /* 0x00001004000479ee */ /* 0x000e620008a20000 */
[----:B------:R-:W0:Y:S08]  /*7790*/  LDC R63, c[0x0][0x3d8] ;  /* 0x0000f600ff3f7b82 */ /* 0x000e300000000800 */
[----:B------:R-:W0:Y:S08]  /*77a0*/  LDC R82, c[0x0][0x3d8] ;  /* 0x0000f600ff527b82 */ /* 0x000e300000000800 */
[----:B------:R-:W3:Y:S01]  /*77b0*/  LDC R83, c[0x0][0x3d8] ;  /* 0x0000f600ff537b82 */ /* 0x000ee20000000800 */
[-C--:B-1----:R-:W-:Y:S01]  /*77c0*/  FMUL R24, R4, R80.reuse ;  /* 0x0000005004187220 */ /* 0x082fe20000400000 */
[-C--:B------:R-:W-:Y:S01]  /*77d0*/  FMUL R0, R5, R80.reuse ;  /* 0x0000005005007220 */ /* 0x080fe20000400000 */
[-C--:B------:R-:W-:Y:S01]  /*77e0*/  FMUL R3, R6, R80.reuse ;  /* 0x0000005006037220 */ /* 0x080fe20000400000 */
[-C--:B------:R-:W-:Y:S01]  /*77f0*/  FMUL R26, R7, R80.reuse ;  /* 0x00000050071a7220 */ /* 0x080fe20000400000 */
[-C--:B------:R-:W-:Y:S01]  /*7800*/  FMUL R28, R8, R80.reuse ;  /* 0x00000050081c7220 */ /* 0x080fe20000400000 */
[-C--:B------:R-:W-:Y:S01]  /*7810*/  FMUL R33, R11, R80.reuse ;  /* 0x000000500b217220 */ /* 0x080fe20000400000 */
[----:B------:R-:W-:Y:S01]  /*7820*/  FMUL R34, R12, R80 ;  /* 0x000000500c227220 */ /* 0x000fe20000400000 */
[----:B------:R-:W-:Y:S01]  /*7830*/  FMNMX3 R24, R24, R0, R3, !PT ;  /* 0x0000000018187276 */ /* 0x000fe20007800003 */
[----:B----4-:R-:W-:-:S02]  /*7840*/  IMAD R3, R29, 0x4, R22 ;  /* 0x000000041d037824 */ /* 0x010fc400078e0216 */
[-C--:B------:R-:W-:Y:S01]  /*7850*/  FMUL R29, R9, R80.reuse ;  /* 0x00000050091d7220 */ /* 0x080fe20000400000 */
[----:B------:R-:W-:Y:S01]  /*7860*/  FMUL R0, R10, R80 ;  /* 0x000000500a007220 */ /* 0x000fe20000400000 */
[----:B------:R-:W-:Y:S01]  /*7870*/  FMNMX3 R24, R24, R26, R28, !PT ;  /* 0x0000001a18187276 */ /* 0x000fe2000780001c */
[----:B------:R-:W-:Y:S02]  /*7880*/  IMAD R76, R76, 0x4, R3 ;  /* 0x000000044c4c7824 */ /* 0x000fe400078e0203 */
[-C--:B------:R-:W-:Y:S01]  /*7890*/  FMUL R28, R14, R80.reuse ;  /* 0x000000500e1c7220 */ /* 0x080fe20000400000 */
[----:B------:R-:W-:Y:S01]  /*78a0*/  FMUL R52, R17, R80 ;  /* 0x0000005011347220 */ /* 0x000fe20000400000 */
[----:B------:R-:W-:Y:S01]  /*78b0*/  FMNMX3 R29, R24, R29, R0, !PT ;  /* 0x0000001d181d7276 */ /* 0x000fe20007800000 */
[----:B------:R-:W-:Y:S01]  /*78c0*/  IMAD R58, R58, 0x4, R76 ;  /* 0x000000043a3a7824 */ /* 0x000fe200078e024c */
[----:B------:R-:W1:Y:S01]  /*78d0*/  LDC R84, c[0x0][0x3d8] ;  /* 0x0000f600ff547b82 */ /* 0x000e620000000800 */
[----:B--2---:R-:W-:-:S02]  /*78e0*/  IMAD R0, R2, R32, RZ ;  /* 0x0000002002007224 */ /* 0x004fc400078e02ff */
[-C--:B------:R-:W-:Y:S01]  /*78f0*/  FMUL R32, R13, R80.reuse ;  /* 0x000000500d207220 */ /* 0x080fe20000400000 */
[----:B------:R-:W-:Y:S01]  /*7900*/  IMAD R24, R30, 0x4, R58 ;  /* 0x000000041e187824 */ /* 0x000fe200078e023a */
[----:B------:R-:W-:Y:S01]  /*7910*/  FMNMX3 R29, R29, R33, R34, !PT ;  /* 0x000000211d1d7276 */ /* 0x000fe20007800022 */
[----:B------:R-:W-:Y:S02]  /*7920*/  IMAD.SHL.U32 R30, R31, 0x2, RZ ;  /* 0x000000021f1e7824 */ /* 0x000fe400078e00ff */
[----:B------:R-:W-:Y:S01]  /*7930*/  FMUL R33, R15, R80 ;  /* 0x000000500f217220 */ /* 0x000fe20000400000 */
[----:B------:R-:W-:Y:S01]  /*7940*/  IMAD R75, R75, 0x4, R24 ;  /* 0x000000044b4b7824 */ /* 0x000fe200078e0218 */
[----:B------:R-:W-:Y:S01]  /*7950*/  FMNMX3 R32, R29, R32, R28, !PT ;  /* 0x000000201d207276 */ /* 0x000fe2000780001c */
[----:B------:R-:W-:Y:S02]  /*7960*/  IMAD.SHL.U32 R35, R0, 0x2, RZ ;  /* 0x0000000200237824 */ /* 0x000fe400078e00ff */
[-C--:B------:R-:W-:Y:S01]  /*7970*/  FMUL R34, R16, R80.reuse ;  /* 0x0000005010227220 */ /* 0x080fe20000400000 */
[----:B------:R-:W-:Y:S01]  /*7980*/  FMUL R29, R18, R80 ;  /* 0x00000050121d7220 */ /* 0x000fe20000400000 */
[----:B0-----:R-:W-:Y:S01]  /*7990*/  LEA R26, R37, R75, 0x2 ;  /* 0x0000004b251a7211 */ /* 0x001fe200078e10ff */
[----:B------:R-:W-:Y:S01]  /*79a0*/  IMAD.HI R31, R31, 0x2, RZ ;  /* 0x000000021f1f7827 */ /* 0x000fe200078e02ff */
[----:B------:R-:W-:Y:S01]  /*79b0*/  IADD3 R148, P1, P2, R30, R148, R35 ;  /* 0x000000941e947210 */ /* 0x000fe20007a3e023 */
[----:B------:R-:W0:Y:S01]  /*79c0*/  LDC R37, c[0x0][0x3d8] ;  /* 0x0000f600ff257b82 */ /* 0x000e220000000800 */
[----:B------:R-:W-:Y:S01]  /*79d0*/  FMNMX3 R32, R32, R33, R34, !PT ;  /* 0x0000002120207276 */ /* 0x000fe20007800022 */
[----:B------:R-:W-:Y:S01]  /*79e0*/  IMAD R57, R57, 0x4, R26 ;  /* 0x0000000439397824 */ /* 0x000fe200078e021a */
[----:B------:R-:W2:Y:S01]  /*79f0*/  S2R R2, SR_TID.X ;  /* 0x0000000000027919 */ /* 0x000ea20000002100 */
[----:B------:R-:W-:Y:S01]  /*7a00*/  IMAD.HI R0, R0, 0x2, RZ ;  /* 0x0000000200007827 */ /* 0x000fe200078e02ff */
[----:B------:R-:W-:-:S03]  /*7a10*/  FMNMX3 R52, R32, R52, R29, !PT ;  /* 0x0000003420347276 */ /* 0x000fc6000780001d */
[----:B------:R-:W4:Y:S01]  /*7a20*/  LDC R35, c[0x0][0x3d8] ;  /* 0x0000f600ff237b82 */ /* 0x000f220000000800 */
[----:B------:R-:W-:Y:S01]  /*7a30*/  IMAD R74, R74, 0x4, R57 ;  /* 0x000000044a4a7824 */ /* 0x000fe200078e0239 */
[----:B------:R-:W-:Y:S02]  /*7a40*/  IADD3.X R0, PT, PT, R31, R149, R0, P1, P2 ;  /* 0x000000951f007210 */ /* 0x000fe40000fe4400 */
[-C--:B------:R-:W-:Y:S01]  /*7a50*/  LEA R134, P1, R61, R148.reuse, 0x1 ;  /* 0x000000943d867211 */ /* 0x080fe200078208ff */
[----:B------:R-:W-:Y:S01]  /*7a60*/  IMAD R28, R36, 0x4, R74 ;  /* 0x00000004241c7824 */ /* 0x000fe200078e024a */
[----:B------:R-:W-:Y:S02]  /*7a70*/  LEA R136, P2, R27, R148, 0x1 ;  /* 0x000000941b887211 */ /* 0x000fe400078408ff */
[----:B------:R-:W0:Y:S01]  /*7a80*/  LDC R36, c[0x0][0x3d8] ;  /* 0x0000f600ff247b82 */ /* 0x000e220000000800 */
[----:B------:R-:W-:Y:S01]  /*7a90*/  IMAD R30, R38, 0x4, R28 ;  /* 0x00000004261e7824 */ /* 0x000fe200078e021c */
[----:B------:R-:W-:-:S02]  /*7aa0*/  LEA.HI.X.SX32 R135, R61, R0, 0x1, P1 ;  /* 0x000000003d877211 */ /* 0x000fc400008f0eff */
[----:B------:R-:W-:Y:S01]  /*7ab0*/  LEA R140, P1, R51, R148, 0x1 ;  /* 0x00000094338c7211 */ /* 0x000fe200078208ff */
[----:B------:R-:W-:Y:S01]  /*7ac0*/  IMAD R73, R73, 0x4, R30 ;  /* 0x0000000449497824 */ /* 0x000fe200078e021e */
[----:B------:R-:W-:Y:S01]  /*7ad0*/  LEA.HI.X.SX32 R137, R27, R0, 0x1, P2 ;  /* 0x000000001b897211 */ /* 0x000fe200010f0eff */
[----:B------:R-:W-:Y:S01]  /*7ae0*/  STL.64 [R1+0x260], R134 ;  /* 0x0002608601007387 */ /* 0x000fe20000100a00 */
[----:B------:R-:W1:Y:S01]  /*7af0*/  LDC R38, c[0x0][0x3d8] ;  /* 0x0000f600ff267b82 */ /* 0x000e620000000800 */
[----:B------:R-:W-:Y:S01]  /*7b00*/  IMAD R56, R56, 0x4, R73 ;  /* 0x0000000438387824 */ /* 0x000fe200078e0249 */
[C---:B------:R-:W-:Y:S01]  /*7b10*/  LEA R144, P2, R50.reuse, R148, 0x1 ;  /* 0x0000009432907211 */ /* 0x040fe200078408ff */
[----:B------:R-:W-:Y:S01]  /*7b20*/  STL.64 [R1+0x258], R136 ;  /* 0x0002588801007387 */ /* 0x000fe20000100a00 */
[----:B------:R-:W-:Y:S02]  /*7b30*/  LEA.HI.X.SX32 R141, R51, R0, 0x1, P1 ;  /* 0x00000000338d7211 */ /* 0x000fe400008f0eff */
[----:B------:R-:W-:Y:S01]  /*7b40*/  LEA R240, P1, R25, R148, 0x1 ;  /* 0x0000009419f07211 */ /* 0x000fe200078208ff */
[----:B---3--:R-:W-:Y:S01]  /*7b50*/  STL.64 [R1+0x738], R82 ;  /* 0x0007385201007387 */ /* 0x008fe20000100a00 */
[----:B----4-:R-:W-:Y:S01]  /*7b60*/  IMAD R32, R35, 0x4, R56 ;  /* 0x0000000423207824 */ /* 0x010fe200078e0238 */
[----:B------:R-:W-:Y:S01]  /*7b70*/  LEA.HI.X.SX32 R145, R50, R0, 0x1, P2 ;  /* 0x0000000032917211 */ /* 0x000fe200010f0eff */
[----:B------:R-:W3:Y:S01]  /*7b80*/  LDC R35, c[0x0][0x3d8] ;  /* 0x0000f600ff237b82 */ /* 0x000ee20000000800 */
[----:B------:R-:W-:Y:S01]  /*7b90*/  LEA R244, P2, R23, R148, 0x1 ;  /* 0x0000009417f47211 */ /* 0x000fe200078408ff */
[----:B------:R-:W-:Y:S01]  /*7ba0*/  STL.64 [R1+0x250], R140 ;  /* 0x0002508c01007387 */ /* 0x000fe20000100a00 */
[----:B------:R-:W-:-:S02]  /*7bb0*/  LEA R72, R72, R32, 0x2 ;  /* 0x0000002048487211 */ /* 0x000fc400078e10ff */
[----:B------:R-:W-:Y:S01]  /*7bc0*/  LEA.HI.X.SX32 R241, R25, R0, 0x1, P1 ;  /* 0x0000000019f17211 */ /* 0x000fe200008f0eff */
[----:B------:R-:W-:Y:S01]  /*7bd0*/  STL.64 [R1+0x248], R144 ;  /* 0x0002489001007387 */ /* 0x000fe20000100a00 */
[----:B------:R-:W-:Y:S01]  /*7be0*/  LEA R202, P1, R79, R148, 0x1 ;  /* 0x000000944fca7211 */ /* 0x000fe200078208ff */
[----:B0-----:R-:W-:Y:S01]  /*7bf0*/  IMAD R34, R37, 0x4, R72 ;  /* 0x0000000425227824 */ /* 0x001fe200078e0248 */
[----:B------:R-:W-:Y:S01]  /*7c00*/  LEA.HI.X.SX32 R245, R23, R0, 0x1, P2 ;  /* 0x0000000017f57211 */ /* 0x000fe200010f0eff */
[----:B------:R-:W0:Y:S01]  /*7c10*/  LDC R37, c[0x0][0x3d8] ;  /* 0x0000f600ff257b82 */ /* 0x000e220000000800 */
[C---:B------:R-:W-:Y:S01]  /*7c20*/  LEA R200, P2, R60.reuse, R148, 0x1 ;  /* 0x000000943cc87211 */ /* 0x040fe200078408ff */
[----:B------:R-:W-:Y:S01]  /*7c30*/  IMAD R55, R55, 0x4, R34 ;  /* 0x0000000437377824 */ /* 0x000fe200078e0222 */
[----:B------:R-:W-:Y:S01]  /*7c40*/  LEA.HI.X.SX32 R203, R79, R0, 0x1, P1 ;  /* 0x000000004fcb7211 */ /* 0x000fe200008f0eff */
[----:B------:R-:W-:Y:S01]  /*7c50*/  STL.64 [R1+0x240], R240 ;  /* 0x000240f001007387 */ /* 0x000fe20000100a00 */
[----:B------:R-:W-:Y:S01]  /*7c60*/  LEA R198, P1, R21, R148, 0x1 ;  /* 0x0000009415c67211 */ /* 0x000fe200078208ff */
[----:B------:R-:W-:Y:S01]  /*7c70*/  IMAD R71, R71, 0x4, R55 ;  /* 0x0000000447477824 */ /* 0x000fe200078e0237 */
[----:B------:R-:W-:Y:S01]  /*7c80*/  LEA.HI.X.SX32 R201, R60, R0, 0x1, P2 ;  /* 0x000000003cc97211 */ /* 0x000fe200010f0eff */
[----:B------:R-:W4:Y:S01]  /*7c90*/  LDC R33, c[0x0][0x3d8] ;  /* 0x0000f600ff217b82 */ /* 0x000f220000000800 */
[----:B------:R-:W-:Y:S01]  /*7ca0*/  LEA R196, P2, R78, R148, 0x1 ;  /* 0x000000944ec47211 */ /* 0x000fe200078408ff */
[----:B------:R-:W-:Y:S01]  /*7cb0*/  IMAD R36, R36, 0x4, R71 ;  /* 0x0000000424247824 */ /* 0x000fe200078e0247 */
[----:B------:R-:W-:-:S02]  /*7cc0*/  LEA.HI.X.SX32 R199, R21, R0, 0x1, P1 ;  /* 0x0000000015c77211 */ /* 0x000fc400008f0eff */
[----:B------:R-:W-:Y:S01]  /*7cd0*/  LEA R194, P1, R20, R148, 0x1 ;  /* 0x0000009414c27211 */ /* 0x000fe200078208ff */
[----:B-1----:R-:W-:Y:S01]  /*7ce0*/  IMAD R38, R38, 0x4, R36 ;  /* 0x0000000426267824 */ /* 0x002fe200078e0224 */
[----:B------:R-:W-:Y:S01]  /*7cf0*/  LEA.HI.X.SX32 R197, R78, R0, 0x1, P2 ;  /* 0x000000004ec57211 */ /* 0x000fe200010f0eff */
[----:B------:R-:W1:Y:S01]  /*7d00*/  LDC R85, c[0x0][0x3d8] ;  /* 0x0000f600ff557b82 */ /* 0x000e620000000800 */
[----:B------:R-:W-:Y:S01]  /*7d10*/  LEA R192, P2, R59, R148, 0x1 ;  /* 0x000000943bc07211 */ /* 0x000fe200078408ff */
[----:B------:R-:W-:Y:S01]  /*7d20*/  IMAD R70, R70, 0x4, R38 ;  /* 0x0000000446467824 */ /* 0x000fe200078e0226 */
[----:B------:R-:W-:Y:S02]  /*7d30*/  LEA.HI.X.SX32 R195, R20, R0, 0x1, P1 ;  /* 0x0000000014c37211 */ /* 0x000fe400008f0eff */
[----:B------:R-:W-:Y:S01]  /*7d40*/  LEA R190, P1, R77, R148, 0x1 ;  /* 0x000000944dbe7211 */ /* 0x000fe200078208ff */
[----:B------:R-:W-:Y:S01]  /*7d50*/  IMAD R54, R54, 0x4, R70 ;  /* 0x0000000436367824 */ /* 0x000fe200078e0246 */
[----:B------:R-:W-:Y:S01]  /*7d60*/  LEA.HI.X.SX32 R193, R59, R0, 0x1, P2 ;  /* 0x000000003bc17211 */ /* 0x000fe200010f0eff */
[----:B------:R-:W0:Y:S01]  /*7d70*/  LDC R31, c[0x0][0x3d8] ;  /* 0x0000f600ff1f7b82 */ /* 0x000e220000000800 */
[----:B------:R-:W-:-:S02]  /*7d80*/  LEA R188, P2, R22, R148, 0x1 ;  /* 0x0000009416bc7211 */ /* 0x000fc400078408ff */
[----:B------:R-:W-:Y:S02]  /*7d90*/  LEA R42, R42, R54, 0x2 ;  /* 0x000000362a2a7211 */ /* 0x000fe400078e10ff */
[----:B------:R-:W-:Y:S02]  /*7da0*/  LEA.HI.X.SX32 R191, R77, R0, 0x1, P1 ;  /* 0x000000004dbf7211 */ /* 0x000fe400008f0eff */
[----:B------:R-:W-:Y:S01]  /*7db0*/  LEA R186, P1, R3, R148, 0x1 ;  /* 0x0000009403ba7211 */ /* 0x000fe200078208ff */
[----:B------:R-:W-:Y:S01]  /*7dc0*/  IMAD R69, R69, 0x4, R42 ;  /* 0x0000000445457824 */ /* 0x000fe200078e022a */
[----:B------:R-:W0:Y:S01]  /*7dd0*/  LDC R86, c[0x0][0x3d8] ;  /* 0x0000f600ff567b82 */ /* 0x000e220000000800 */
[----:B------:R-:W-:Y:S02]  /*7de0*/  LEA.HI.X.SX32 R189, R22, R0, 0x1, P2 ;  /* 0x0000000016bd7211 */ /* 0x000fe400010f0eff */
[----:B------:R-:W-:Y:S01]  /*7df0*/  IMAD R40, R40, 0x4, R69 ;  /* 0x0000000428287824 */ /* 0x000fe200078e0245 */
[----:B------:R-:W-:-:S02]  /*7e00*/  LEA R184, P2, R76, R148, 0x1 ;  /* 0x000000944cb87211 */ /* 0x000fc400078408ff */
[----:B------:R-:W-:Y:S01]  /*7e10*/  LEA.HI.X.SX32 R187, R3, R0, 0x1, P1 ;  /* 0x0000000003bb7211 */ /* 0x000fe200008f0eff */
[----:B------:R-:W-:Y:S01]  /*7e20*/  IMAD R53, R53, 0x4, R40 ;  /* 0x0000000435357824 */ /* 0x000fe200078e0228 */
[----:B------:R-:W0:Y:S01]  /*7e30*/  LDC R87, c[0x0][0x3d8] ;  /* 0x0000f600ff577b82 */ /* 0x000e220000000800 */
[----:B------:R-:W-:Y:S01]  /*7e40*/  LEA R182, P1, R58, R148, 0x1 ;  /* 0x000000943ab67211 */ /* 0x000fe200078208ff */
[----:B-1----:R-:W-:Y:S01]  /*7e50*/  STL.64 [R1+0x740], R84 ;  /* 0x0007405401007387 */ /* 0x002fe20000100a00 */
[----:B------:R-:W-:Y:S01]  /*7e60*/  IMAD R68, R68, 0x4, R53 ;  /* 0x0000000444447824 */ /* 0x000fe200078e0235 */
[----:B------:R-:W-:Y:S02]  /*7e70*/  LEA.HI.X.SX32 R185, R76, R0, 0x1, P2 ;  /* 0x000000004cb97211 */ /* 0x000fe400010f0eff */
[----:B------:R-:W-:Y:S01]  /*7e80*/  LEA R180, P2, R24, R148, 0x1 ;  /* 0x0000009418b47211 */ /* 0x000fe200078408ff */
[----:B------:R-:W-:Y:S01]  /*7e90*/  IMAD R44, R44, 0x4, R68 ;  /* 0x000000042c2c7824 */ /* 0x000fe200078e0244 */
[----:B------:R-:W1:Y:S01]  /*7ea0*/  LDC R62, c[0x0][0x3d8] ;  /* 0x0000f600ff3e7b82 */ /* 0x000e620000000800 */
[----:B------:R-:W-:Y:S01]  /*7eb0*/  LEA.HI.X.SX32 R183, R58, R0, 0x1, P1 ;  /* 0x000000003ab77211 */ /* 0x000fe200008f0eff */
[----:B------:R-:W-:Y:S01]  /*7ec0*/  STL.64 [R1+0x238], R244 ;  /* 0x000238f401007387 */ /* 0x000fe20000100a00 */
[----:B------:R-:W-:Y:S01]  /*7ed0*/  IMAD R46, R46, 0x4, R44 ;  /* 0x000000042e2e7824 */ /* 0x000fe200078e022c */
[----:B------:R-:W-:-:S02]  /*7ee0*/  LEA R178, P1, R75, R148, 0x1 ;  /* 0x000000944bb27211 */ /* 0x000fc400078208ff */
[----:B------:R-:W-:Y:S01]  /*7ef0*/  STL.64 [R1+0x230], R202 ;  /* 0x000230ca01007387 */ /* 0x000fe20000100a00 */
[----:B------:R-:W-:Y:S01]  /*7f00*/  IMAD R67, R67, 0x4, R46 ;  /* 0x0000000443437824 */ /* 0x000fe200078e022e */
[----:B------:R-:W1:Y:S01]  /*7f10*/  LDC R88, c[0x0][0x3d8] ;  /* 0x0000f600ff587b82 */ /* 0x000e620000000800 */
[----:B------:R-:W-:Y:S01]  /*7f20*/  LEA.HI.X.SX32 R181, R24, R0, 0x1, P2 ;  /* 0x0000000018b57211 */ /* 0x000fe200010f0eff */
[----:B------:R-:W-:Y:S01]  /*7f30*/  STL.64 [R1+0x228], R200 ;  /* 0x000228c801007387 */ /* 0x000fe20000100a00 */
[----:B------:R-:W-:Y:S02]  /*7f40*/  LEA R176, P2, R26, R148, 0x1 ;  /* 0x000000941ab07211 */ /* 0x000fe400078408ff */
[----:B------:R-:W-:Y:S02]  /*7f50*/  LEA R49, R49, R67, 0x2 ;  /* 0x0000004331317211 */ /* 0x000fe400078e10ff */
[----:B------:R-:W-:Y:S01]  /*7f60*/  LEA.HI.X.SX32 R179, R75, R0, 0x1, P1 ;  /* 0x000000004bb37211 */ /* 0x000fe200008f0eff */
[----:B------:R-:W1:Y:S01]  /*7f70*/  LDC R89, c[0x0][0x3d8] ;  /* 0x0000f600ff597b82 */ /* 0x000e620000000800 */
[----:B0-----:R-:W-:Y:S01]  /*7f80*/  STL.64 [R1+0x748], R86 ;  /* 0x0007485601007387 */ /* 0x001fe20000100a00 */
[----:B------:R-:W-:Y:S01]  /*7f90*/  IMAD R47, R47, 0x4, R49 ;  /* 0x000000042f2f7824 */ /* 0x000fe200078e0231 */
[----:B------:R-:W-:-:S02]  /*7fa0*/  LEA R174, P1, R57, R148, 0x1 ;  /* 0x0000009439ae7211 */ /* 0x000fc400078208ff */
[----:B------:R-:W-:Y:S01]  /*7fb0*/  STL.64 [R1+0x220], R198 ;  /* 0x000220c601007387 */ /* 0x000fe20000100a00 */
[----:B------:R-:W-:Y:S01]  /*7fc0*/  IMAD R66, R66, 0x4, R47 ;  /* 0x0000000442427824 */ /* 0x000fe200078e022f */
[----:B------:R-:W-:Y:S01]  /*7fd0*/  LEA.HI.X.SX32 R177, R26, R0, 0x1, P2 ;  /* 0x000000001ab17211 */ /* 0x000fe200010f0eff */
[----:B------:R-:W0:Y:S01]  /*7fe0*/  LDC R29, c[0x0][0x3d8] ;  /* 0x0000f600ff1d7b82 */ /* 0x000e220000000800 */
[----:B------:R-:W-:Y:S01]  /*7ff0*/  STL.64 [R1+0x750], R78 ;  /* 0x0007504e01007387 */ /* 0x000fe20000100a00 */
[----:B------:R-:W-:Y:S01]  /*8000*/  IMAD R45, R45, 0x4, R66 ;  /* 0x000000042d2d7824 */ /* 0x000fe200078e0242 */
[----:B------:R-:W-:Y:S02]  /*8010*/  LEA R172, P2, R74, R148, 0x1 ;  /* 0x000000944aac7211 */ /* 0x000fe400078408ff */
[----:B------:R-:W-:Y:S01]  /*8020*/  STL.64 [R1+0x218], R196 ;  /* 0x000218c401007387 */ /* 0x000fe20000100a00 */
[----:B------:R-:W-:Y:S01]  /*8030*/  IMAD R43, R43, 0x4, R45 ;  /* 0x000000042b2b7824 */ /* 0x000fe200078e022d */
[----:B------:R-:W-:Y:S01]  /*8040*/  LEA.HI.X.SX32 R175, R57, R0, 0x1, P1 ;  /* 0x0000000039af7211 */ /* 0x000fe200008f0eff */
[----:B------:R-:W0:Y:S01]  /*8050*/  LDC R90, c[0x0][0x3d8] ;  /* 0x0000f600ff5a7b82 */ /* 0x000e220000000800 */
[----:B------:R-:W-:Y:S01]  /*8060*/  STL.64 [R1+0x210], R194 ;  /* 0x000210c201007387 */ /* 0x000fe20000100a00 */
[----:B------:R-:W-:Y:S01]  /*8070*/  IMAD R65, R65, 0x4, R43 ;  /* 0x0000000441417824 */ /* 0x000fe200078e022b */
[----:B------:R-:W-:-:S02]  /*8080*/  LEA R170, P1, R28, R148, 0x1 ;  /* 0x000000941caa7211 */ /* 0x000fc400078208ff */
[----:B------:R-:W-:Y:S01]  /*8090*/  LEA.HI.X.SX32 R173, R74, R0, 0x1, P2 ;  /* 0x000000004aad7211 */ /* 0x000fe200010f0eff */
[----:B------:R-:W-:Y:S01]  /*80a0*/  IMAD R41, R41, 0x4, R65 ;  /* 0x0000000429297824 */ /* 0x000fe200078e0241 */
[----:B------:R-:W-:Y:S01]  /*80b0*/  LEA R168, P2, R30, R148, 0x1 ;  /* 0x000000941ea87211 */ /* 0x000fe200078408ff */
[----:B------:R-:W0:Y:S01]  /*80c0*/  LDC R91, c[0x0][0x3d8] ;  /* 0x0000f600ff5b7b82 */ /* 0x000e220000000800 */
[----:B-1----:R-:W-:Y:S01]  /*80d0*/  STL.64 [R1+0x758], R88 ;  /* 0x0007585801007387 */ /* 0x002fe20000100a00 */
[----:B------:R-:W-:Y:S01]  /*80e0*/  IMAD R39, R39, 0x4, R41 ;  /* 0x0000000427277824 */ /* 0x000fe200078e0229 */
[----:B------:R-:W-:Y:S02]  /*80f0*/  LEA.HI.X.SX32 R171, R28, R0, 0x1, P1 ;  /* 0x000000001cab7211 */ /* 0x000fe400008f0eff */
[----:B------:R-:W-:Y:S01]  /*8100*/  STL.64 [R1+0x208], R192 ;  /* 0x000208c001007387 */ /* 0x000fe20000100a00 */
[----:B------:R-:W-:Y:S02]  /*8110*/  LEA R166, P1, R73, R148, 0x1 ;  /* 0x0000009449a67211 */ /* 0x000fe400078208ff */
[----:B------:R-:W-:Y:S01]  /*8120*/  LEA R64, R64, R39, 0x2 ;  /* 0x0000002740407211 */ /* 0x000fe200078e10ff */
[----:B------:R-:W1:Y:S01]  /*8130*/  LDC R92, c[0x0][0x3d8] ;  /* 0x0000f600ff5c7b82 */ /* 0x000e620000000800 */
[----:B------:R-:W-:Y:S01]  /*8140*/  STL.64 [R1+0x200], R190 ;  /* 0x000200be01007387 */ /* 0x000fe20000100a00 */
[----:B------:R-:W-:-:S02]  /*8150*/  LEA.HI.X.SX32 R169, R30, R0, 0x1, P2 ;  /* 0x000000001ea97211 */ /* 0x000fc400010f0eff */
[----:B------:R-:W-:Y:S01]  /*8160*/  IMAD R37, R37, 0x4, R64 ;  /* 0x0000000425257824 */ /* 0x000fe200078e0240 */
[----:B------:R-:W-:Y:S01]  /*8170*/  STL.64 [R1+0x1f8], R188 ;  /* 0x0001f8bc01007387 */ /* 0x000fe20000100a00 */
[----:B------:R-:W-:Y:S02]  /*8180*/  LEA R164, P2, R56, R148, 0x1 ;  /* 0x0000009438a47211 */ /* 0x000fe400078408ff */
[----:B---3--:R-:W-:Y:S01]  /*8190*/  IMAD R35, R35, 0x4, R37 ;  /* 0x0000000423237824 */ /* 0x008fe200078e0225 */
[----:B------:R-:W1:Y:S01]  /*81a0*/  LDC R93, c[0x0][0x3d8] ;  /* 0x0000f600ff5d7b82 */ /* 0x000e620000000800 */
[----:B------:R-:W-:Y:S02]  /*81b0*/  LEA.HI.X.SX32 R167, R73, R0, 0x1, P1 ;  /* 0x0000000049a77211 */ /* 0x000fe400008f0eff */
[----:B------:R-:W-:Y:S01]  /*81c0*/  IMAD R63, R63, 0x4, R35 ;  /* 0x000000043f3f7824 */ /* 0x000fe200078e0223 */
[----:B------:R-:W-:Y:S01]  /*81d0*/  LEA R206, P1, R32, R148, 0x1 ;  /* 0x0000009420ce7211 */ /* 0x000fe200078208ff */
[----:B0-----:R-:W-:Y:S02]  /*81e0*/  STL.64 [R1+0x760], R90 ;  /* 0x0007605a01007387 */ /* 0x001fe40000100a00 */
[----:B----4-:R-:W-:Y:S01]  /*81f0*/  IMAD R33, R33, 0x4, R63 ;  /* 0x0000000421217824 */ /* 0x010fe200078e023f */
[----:B------:R-:W0:Y:S01]  /*8200*/  LDC R94, c[0x0][0x3d8] ;  /* 0x0000f600ff5e7b82 */ /* 0x000e220000000800 */
[----:B------:R-:W-:Y:S01]  /*8210*/  LEA.HI.X.SX32 R165, R56, R0, 0x1, P2 ;  /* 0x0000000038a57211 */ /* 0x000fe200010f0eff */
[----:B------:R-:W-:Y:S01]  /*8220*/  STL.64 [R1+0x1f0], R186 ;  /* 0x0001f0ba01007387 */ /* 0x000fe20000100a00 */
[----:B------:R-:W-:Y:S01]  /*8230*/  IMAD R31, R31, 0x4, R33 ;  /* 0x000000041f1f7824 */ /* 0x000fe200078e0221 */
[----:B------:R-:W-:-:S02]  /*8240*/  LEA R204, P2, R72, R148, 0x1 ;  /* 0x0000009448cc7211 */ /* 0x000fc400078408ff */
[----:B------:R3:W-:Y:S01]  /*8250*/  STL.64 [R1+0x768], R76 ;  /* 0x0007684c01007387 */ /* 0x0007e20000100a00 */
[----:B------:R-:W-:Y:S01]  /*8260*/  IMAD R62, R62, 0x4, R31 ;  /* 0x000000043e3e7824 */ /* 0x000fe200078e021f */
[----:B------:R-:W0:Y:S01]  /*8270*/  LDC R95, c[0x0][0x3d8] ;  /* 0x0000f600ff5f7b82 */ /* 0x000e220000000800 */
[-C--:B------:R-:W-:Y:S01]  /*8280*/  LEA.HI.X.SX32 R207, R32, R0.reuse, 0x1, P1 ;  /* 0x0000000020cf7211 */ /* 0x080fe200008f0eff */
[----:B------:R-:W-:Y:S01]  /*8290*/  STL.64 [R1+0x1e8], R184 ;  /* 0x0001e8b801007387 */ /* 0x000fe20000100a00 */
[----:B------:R-:W-:Y:S01]  /*82a0*/  IMAD R29, R29, 0x4, R62 ;  /* 0x000000041d1d7824 */ /* 0x000fe200078e023e */
[----:B------:R-:W-:Y:S02]  /*82b0*/  LEA.HI.X.SX32 R205, R72, R0, 0x1, P2 ;  /* 0x0000000048cd7211 */ /* 0x000fe400010f0eff */
[----:B------:R-:W-:Y:S01]  /*82c0*/  STL.64 [R1+0x1e0], R182 ;  /* 0x0001e0b601007387 */ /* 0x000fe20000100a00 */
[----:B--2---:R-:W-:Y:S01]  /*82d0*/  LOP3.LUT R81, R2, 0x1f, RZ, 0xc0, !PT ;  /* 0x0000001f02517812 */ /* 0x004fe200078ec0ff */
[----:B------:R-:W2:Y:S01]  /*82e0*/  LDC R96, c[0x0][0x3d8] ;  /* 0x0000f600ff607b82 */ /* 0x000ea20000000800 */
[----:B------:R-:W-:Y:S01]  /*82f0*/  LEA R27, R82, R29, 0x2 ;  /* 0x0000001d521b7211 */ /* 0x000fe200078e10ff */
[----:B-1----:R-:W-:Y:S01]  /*8300*/  STL.64 [R1+0x770], R92 ;  /* 0x0007705c01007387 */ /* 0x002fe20000100a00 */
[----:B---3--:R-:W-:-:S03]  /*8310*/  LEA R76, P1, R34, R148, 0x1 ;  /* 0x00000094224c7211 */ /* 0x008fc600078208ff */
[----:B------:R-:W-:Y:S01]  /*8320*/  STL.64 [R1+0x1d8], R180 ;  /* 0x0001d8b401007387 */ /* 0x000fe20000100a00 */
[----:B------:R-:W-:Y:S01]  /*8330*/  IMAD R61, R83, 0x4, R27 ;  /* 0x00000004533d7824 */ /* 0x000fe200078e021b */
[----:B------:R-:W-:Y:S01]  /*8340*/  LEA.HI.X.SX32 R77, R34, R0, 0x1, P1 ;  /* 0x00000000224d7211 */ /* 0x000fe200008f0eff */
[----:B------:R-:W1:Y:S01]  /*8350*/  LDC R97, c[0x0][0x3d8] ;  /* 0x0000f600ff617b82 */ /* 0x000e620000000800 */
[----:B------:R-:W-:Y:S01]  /*8360*/  STL.64 [R1+0x1d0], R178 ;  /* 0x0001d0b201007387 */ /* 0x000fe20000100a00 */
[----:B------:R-:W-:-:S03]  /*8370*/  IMAD R25, R84, 0x4, R61 ;  /* 0x0000000454197824 */ /* 0x000fc600078e023d */
[----:B------:R-:W-:Y:S01]  /*8380*/  STL.64 [R1+0x1c8], R176 ;  /* 0x0001c8b001007387 */ /* 0x000fe20000100a00 */
[----:B------:R-:W-:Y:S02]  /*8390*/  IMAD R23, R85, 0x4, R25 ;  /* 0x0000000455177824 */ /* 0x000fe400078e0219 */
[----:B------:R-:W3:Y:S01]  /*83a0*/  LDC R98, c[0x0][0x3d8] ;  /* 0x0000f600ff627b82 */ /* 0x000ee20000000800 */
[----:B0-----:R-:W-:Y:S01]  /*83b0*/  STL.64 [R1+0x778], R94 ;  /* 0x0007785e01007387 */ /* 0x001fe20000100a00 */
[----:B------:R-:W-:-:S03]  /*83c0*/  IMAD R60, R86, 0x4, R23 ;  /* 0x00000004563c7824 */ /* 0x000fc600078e0217 */
[----:B------:R-:W-:Y:S01]  /*83d0*/  STL.64 [R1+0x1c0], R174 ;  /* 0x0001c0ae01007387 */ /* 0x000fe20000100a00 */
[----:B------:R-:W-:Y:S02]  /*83e0*/  IMAD R21, R87, 0x4, R60 ;  /* 0x0000000457157824 */ /* 0x000fe400078e023c */
[----:B------:R-:W0:Y:S01]  /*83f0*/  LDC R99, c[0x0][0x3d8] ;  /* 0x0000f600ff637b82 */ /* 0x000e220000000800 */
[----:B------:R4:W-:Y:S01]  /*8400*/  STL.64 [R1+0x780], R74 ;  /* 0x0007804a01007387 */ /* 0x0009e20000100a00 */
[----:B------:R-:W-:-:S03]  /*8410*/  IMAD R20, R88, 0x4, R21 ;  /* 0x0000000458147824 */ /* 0x000fc600078e0215 */
[----:B------:R-:W-:Y:S01]  /*8420*/  STL.64 [R1+0x1b8], R172 ;  /* 0x0001b8ac01007387 */ /* 0x000fe20000100a00 */
[----:B------:R-:W-:Y:S02]  /*8430*/  IMAD R59, R89, 0x4, R20 ;  /* 0x00000004593b7824 */ /* 0x000fe400078e0214 */
[----:B------:R-:W0:Y:S01]  /*8440*/  LDC R100, c[0x0][0x3d8] ;  /* 0x0000f600ff647b82 */ /* 0x000e220000000800 */
[----:B------:R-:W-:Y:S02]  /*8450*/  STL.64 [R1+0x1b0], R170 ;  /* 0x0001b0aa01007387 */ /* 0x000fe40000100a00 */
[----:B------:R-:W-:Y:S02]  /*8460*/  LEA R22, R90, R59, 0x2 ;  /* 0x0000003b5a167211 */ /* 0x000fe400078e10ff */
[----:B------:R-:W-:Y:S01]  /*8470*/  STL.64 [R1+0x1a8], R168 ;  /* 0x0001a8a801007387 */ /* 0x000fe20000100a00 */
[----:B----4-:R-:W-:Y:S02]  /*8480*/  LEA R74, P2, R55, R148, 0x1 ;  /* 0x00000094374a7211 */ /* 0x010fe400078408ff */
[----:B------:R-:W-:Y:S01]  /*8490*/  IMAD R3, R91, 0x4, R22 ;  /* 0x000000045b037824 */ /* 0x000fe200078e0216 */
[----:B------:R-:W-:Y:S01]  /*84a0*/  STL.64 [R1+0x1a0], R166 ;  /* 0x0001a0a601007387 */ /* 0x000fe20000100a00 */
[----:B------:R-:W-:Y:S01]  /*84b0*/  LEA.HI.X.SX32 R75, R55, R0, 0x1, P2 ;  /* 0x00000000374b7211 */ /* 0x000fe200010f0eff */
[----:B------:R-:W4:Y:S01]  /*84c0*/  LDC R101, c[0x0][0x3d8] ;  /* 0x0000f600ff657b82 */ /* 0x000f220000000800 */
[----:B------:R-:W-:Y:S01]  /*84d0*/  IMAD R58, R92, 0x4, R3 ;  /* 0x000000045c3a7824 */ /* 0x000fe200078e0203 */
[----:B------:R-:W-:Y:S03]  /*84e0*/  STL.64 [R1+0x198], R164 ;  /* 0x000198a401007387 */ /* 0x000fe60000100a00 */
[----:B------:R-:W-:Y:S01]  /*84f0*/  IMAD R24, R93, 0x4, R58 ;  /* 0x000000045d187824 */ /* 0x000fe200078e023a */
[----:B------:R-:W-:Y:S02]  /*8500*/  STL.64 [R1+0x190], R206 ;  /* 0x000190ce01007387 */ /* 0x000fe40000100a00 */
[----:B------:R-:W4:Y:S01]  /*8510*/  LDC R102, c[0x0][0x3d8] ;  /* 0x0000f600ff667b82 */ /* 0x000f220000000800 */
[----:B------:R-:W-:Y:S01]  /*8520*/  IMAD R26, R94, 0x4, R24 ;  /* 0x000000045e1a7824 */ /* 0x000fe200078e0218 */
[----:B------:R3:W-:Y:S03]  /*8530*/  STL.64 [R1+0x788], R72 ;  /* 0x0007884801007387 */ /* 0x0007e60000100a00 */
[----:B------:R-:W-:Y:S01]  /*8540*/  IMAD R57, R95, 0x4, R26 ;  /* 0x000000045f397824 */ /* 0x000fe200078e021a */
[----:B------:R-:W-:Y:S02]  /*8550*/  STL.64 [R1+0x188], R204 ;  /* 0x000188cc01007387 */ /* 0x000fe40000100a00 */
[----:B------:R-:W4:Y:S01]  /*8560*/  LDC R103, c[0x0][0x3d8] ;  /* 0x0000f600ff677b82 */ /* 0x000f220000000800 */
[----:B--2---:R-:W-:Y:S01]  /*8570*/  IMAD R28, R96, 0x4, R57 ;  /* 0x00000004601c7824 */ /* 0x004fe200078e0239 */
[----:B------:R-:W-:Y:S03]  /*8580*/  STL.64 [R1+0x180], R76 ;  /* 0x0001804c01007387 */ /* 0x000fe60000100a00 */
[----:B-1----:R-:W-:Y:S01]  /*8590*/  IMAD R30, R97, 0x4, R28 ;  /* 0x00000004611e7824 */ /* 0x002fe200078e021c */
[C---:B---3--:R-:W-:Y:S01]  /*85a0*/  LEA R72, P1, R71.reuse, R148, 0x1 ;  /* 0x0000009447487211 */ /* 0x048fe200078208ff */
[----:B------:R1:W-:Y:S01]  /*85b0*/  STL.64 [R1+0x178], R74 ;  /* 0x0001784a01007387 */ /* 0x0003e20000100a00 */
[----:B------:R-:W2:Y:S02]  /*85c0*/  LDC R104, c[0x0][0x3d8] ;  /* 0x0000f600ff687b82 */ /* 0x000ea40000000800 */
[----:B------:R-:W-:-:S02]  /*85d0*/  LEA.HI.X.SX32 R73, R71, R0, 0x1, P1 ;  /* 0x0000000047497211 */ /* 0x000fc400008f0eff */
[----:B------:R-:W-:-:S03]  /*85e0*/  LEA R56, R98, R30, 0x2 ;  /* 0x0000001e62387211 */ /* 0x000fc600078e10ff */
[----:B------:R3:W-:Y:S01]  /*85f0*/  STL.64 [R1+0x170], R72 ;  /* 0x0001704801007387 */ /* 0x0007e20000100a00 */
[----:B------:R-:W2:Y:S01]  /*8600*/  LDC R105, c[0x0][0x3d8] ;  /* 0x0000f600ff697b82 */ /* 0x000ea20000000800 */
[----:B0-----:R-:W-:Y:S01]  /*8610*/  IMAD R32, R99, 0x4, R56 ;  /* 0x0000000463207824 */ /* 0x001fe200078e0238 */
[----:B-1----:R-:W-:-:S03]  /*8620*/  LEA R74, P2, R36, R148, 0x1 ;  /* 0x00000094244a7211 */ /* 0x002fc600078408ff */
[----:B------:R-:W-:Y:S01]  /*8630*/  IMAD R34, R100, 0x4, R32 ;  /* 0x0000000464227824 */ /* 0x000fe200078e0220 */
[----:B------:R-:W-:Y:S02]  /*8640*/  LEA.HI.X.SX32 R75, R36, R0, 0x1, P2 ;  /* 0x00000000244b7211 */ /* 0x000fe400010f0eff */
[----:B------:R-:W0:Y:S01]  /*8650*/  LDC R106, c[0x0][0x3d8] ;  /* 0x0000f600ff6a7b82 */ /* 0x000e220000000800 */
[----:B----4-:R-:W-:Y:S01]  /*8660*/  IMAD R55, R101, 0x4, R34 ;  /* 0x0000000465377824 */ /* 0x010fe200078e0222 */
[----:B---3--:R-:W-:Y:S01]  /*8670*/  LEA R72, P1, R38, R148, 0x1 ;  /* 0x0000009426487211 */ /* 0x008fe200078208ff */
[----:B------:R1:W-:Y:S02]  /*8680*/  STL.64 [R1+0x168], R74 ;  /* 0x0001684a01007387 */ /* 0x0003e40000100a00 */
[----:B------:R-:W-:Y:S01]  /*8690*/  IMAD R36, R102, 0x4, R55 ;  /* 0x0000000466247824 */ /* 0x000fe200078e0237 */
[----:B------:R-:W-:Y:S02]  /*86a0*/  LEA.HI.X.SX32 R73, R38, R0, 0x1, P1 ;  /* 0x0000000026497211 */ /* 0x000fe400008f0eff */
[----:B------:R-:W3:Y:S01]  /*86b0*/  LDC R107, c[0x0][0x3d8] ;  /* 0x0000f600ff6b7b82 */ /* 0x000ee20000000800 */
[----:B------:R-:W-:-:S02]  /*86c0*/  IMAD R38, R103, 0x4, R36 ;  /* 0x0000000467267824 */ /* 0x000fc400078e0224 */
[----:B------:R4:W-:Y:S01]  /*86d0*/  STL.64 [R1+0x160], R72 ;  /* 0x0001604801007387 */ /* 0x0009e20000100a00 */
[----:B-1----:R-:W-:-:S03]  /*86e0*/  LEA R74, P2, R70, R148, 0x1 ;  /* 0x00000094464a7211 */ /* 0x002fc600078408ff */
[----:B------:R-:W-:Y:S01]  /*86f0*/  STL.64 [R1+0x790], R70 ;  /* 0x0007904601007387 */ /* 0x000fe20000100a00 */
[----:B------:R-:W1:Y:S01]  /*8700*/  LDC R108, c[0x0][0x3d8] ;  /* 0x0000f600ff6c7b82 */ /* 0x000e620000000800 */
[----:B------:R-:W-:Y:S02]  /*8710*/  LEA.HI.X.SX32 R75, R70, R0, 0x1, P2 ;  /* 0x00000000464b7211 */ /* 0x000fe400010f0eff */
[----:B----4-:R-:W-:-:S03]  /*8720*/  LEA R72, P1, R54, R148, 0x1 ;  /* 0x0000009436487211 */ /* 0x010fc600078208ff */
[----:B------:R4:W-:Y:S02]  /*8730*/  STL.64 [R1+0x158], R74 ;  /* 0x0001584a01007387 */ /* 0x0009e40000100a00 */
[----:B------:R-:W1:Y:S01]  /*8740*/  LDC R109, c[0x0][0x3d8] ;  /* 0x0000f600ff6d7b82 */ /* 0x000e620000000800 */
[----:B------:R-:W-:Y:S01]  /*8750*/  LEA.HI.X.SX32 R73, R54, R0, 0x1, P1 ;  /* 0x0000000036497211 */ /* 0x000fe200008f0eff */
[----:B--2---:R-:W-:-:S04]  /*8760*/  IMAD R54, R104, 0x4, R38 ;  /* 0x0000000468367824 */ /* 0x004fc800078e0226 */
[----:B------:R2:W-:Y:S02]  /*8770*/  STL.64 [R1+0x150], R72 ;  /* 0x0001504801007387 */ /* 0x0005e40000100a00 */
[----:B------:R-:W1:Y:S01]  /*8780*/  LDC R110, c[0x0][0x3d8] ;  /* 0x0000f600ff6e7b82 */ /* 0x000e620000000800 */
[----:B----4-:R-:W-:-:S04]  /*8790*/  LEA R74, P2, R42, R148, 0x1 ;  /* 0x000000942a4a7211 */ /* 0x010fc800078408ff */
[----:B------:R-:W-:Y:S01]  /*87a0*/  LEA.HI.X.SX32 R75, R42, R0, 0x1, P2 ;  /* 0x000000002a4b7211 */ /* 0x000fe200010f0eff */
[----:B------:R-:W-:Y:S01]  /*87b0*/  IMAD R42, R105, 0x4, R54 ;  /* 0x00000004692a7824 */ /* 0x000fe200078e0236 */
[CC--:B------:R-:W-:Y:S01]  /*87c0*/  LEA R70, P2, R40.reuse, R148.reuse, 0x1 ;  /* 0x0000009428467211 */ /* 0x0c0fe200078408ff */
[----:B------:R-:W4:Y:S01]  /*87d0*/  LDC R111, c[0x0][0x3d8] ;  /* 0x0000f600ff6f7b82 */ /* 0x000f220000000800 */
[C---:B--2---:R-:W-:Y:S01]  /*87e0*/  LEA R72, P1, R69.reuse, R148, 0x1 ;  /* 0x0000009445487211 */ /* 0x044fe200078208ff */
[----:B------:R-:W-:Y:S01]  /*87f0*/  STL.64 [R1+0x148], R74 ;  /* 0x0001484a01007387 */ /* 0x000fe20000100a00 */
[-C--:B------:R-:W-:Y:S02]  /*8800*/  LEA.HI.X.SX32 R71, R40, R0.reuse, 0x1, P2 ;  /* 0x0000000028477211 */ /* 0x080fe400010f0eff */
[----:B------:R-:W-:Y:S02]  /*8810*/  LEA.HI.X.SX32 R73, R69, R0, 0x1, P1 ;  /* 0x0000000045497211 */ /* 0x000fe400008f0eff */
[----:B0-----:R-:W-:Y:S01]  /*8820*/  LEA R40, R106, R42, 0x2 ;  /* 0x0000002a6a287211 */ /* 0x001fe200078e10ff */
[----:B------:R-:W0:Y:S02]  /*8830*/  LDC R112, c[0x0][0x3d8] ;  /* 0x0000f600ff707b82 */ /* 0x000e240000000800 */
[----:B------:R2:W-:Y:S04]  /*8840*/  STL.64 [R1+0x140], R72 ;  /* 0x0001404801007387 */ /* 0x0005e80000100a00 */
[----:B------:R3:W-:Y:S02]  /*8850*/  STL.64 [R1+0x138], R70 ;  /* 0x0001384601007387 */ /* 0x0007e40000100a00 */
[----:B------:R-:W0:Y:S01]  /*8860*/  LDC R113, c[0x0][0x3d8] ;  /* 0x0000f600ff717b82 */ /* 0x000e220000000800 */
[----:B--2---:R-:W-:-:S07]  /*8870*/  LEA R72, P1, R53, R148, 0x1 ;  /* 0x0000009435487211 */ /* 0x004fce00078208ff */
[----:B------:R-:W2:Y:S01]  /*8880*/  LDC R114, c[0x0][0x3d8] ;  /* 0x0000f600ff727b82 */ /* 0x000ea20000000800 */
[C---:B---3--:R-:W-:Y:S02]  /*8890*/  LEA R70, P2, R68.reuse, R148, 0x1 ;  /* 0x0000009444467211 */ /* 0x048fe400078408ff */
[-C--:B------:R-:W-:Y:S01]  /*88a0*/  LEA.HI.X.SX32 R73, R53, R0.reuse, 0x1, P1 ;  /* 0x0000000035497211 */ /* 0x080fe200008f0eff */
[----:B------:R-:W-:Y:S01]  /*88b0*/  IMAD R53, R107, 0x4, R40 ;  /* 0x000000046b357824 */ /* 0x000fe200078e0228 */
[----:B------:R-:W-:-:S03]  /*88c0*/  LEA.HI.X.SX32 R71, R68, R0, 0x1, P2 ;  /* 0x0000000044477211 */ /* 0x000fc600010f0eff */
[----:B------:R-:W3:Y:S01]  /*88d0*/  LDC R115, c[0x0][0x3d8] ;  /* 0x0000f600ff737b82 */ /* 0x000ee20000000800 */
[----:B------:R1:W-:Y:S04]  /*88e0*/  STL.64 [R1+0x130], R72 ;  /* 0x0001304801007387 */ /* 0x0003e80000100a00 */
[----:B------:R4:W-:Y:S03]  /*88f0*/  STL.64 [R1+0x798], R68 ;  /* 0x0007984401007387 */ /* 0x0009e60000100a00 */
[----:B------:R-:W0:Y:S01]  /*8900*/  LDC R116, c[0x0][0x3d8] ;  /* 0x0000f600ff747b82 */ /* 0x000e220000000800 */
[----:B------:R4:W-:Y:S01]  /*8910*/  STL.64 [R1+0x128], R70 ;  /* 0x0001284601007387 */ /* 0x0009e20000100a00 */
[----:B-1----:R-:W-:-:S06]  /*8920*/  LEA R72, P1, R44, R148, 0x1 ;  /* 0x000000942c487211 */ /* 0x002fcc00078208ff */
[----:B------:R-:W1:Y:S01]  /*8930*/  LDC R117, c[0x0][0x3d8] ;  /* 0x0000f600ff757b82 */ /* 0x000e620000000800 */
[----:B------:R-:W-:Y:S01]  /*8940*/  LEA.HI.X.SX32 R73, R44, R0, 0x1, P1 ;  /* 0x000000002c497211 */ /* 0x000fe200008f0eff */
[----:B------:R-:W-:Y:S01]  /*8950*/  IMAD R44, R108, 0x4, R53 ;  /* 0x000000046c2c7824 */ /* 0x000fe200078e0235 */
[CC--:B----4-:R-:W-:Y:S02]  /*8960*/  LEA R68, P1, R67.reuse, R148.reuse, 0x1 ;  /* 0x0000009443447211 */ /* 0x0d0fe400078208ff */
[C---:B------:R-:W-:Y:S01]  /*8970*/  LEA R70, P2, R46.reuse, R148, 0x1 ;  /* 0x000000942e467211 */ /* 0x040fe200078408ff */
[----:B------:R-:W-:Y:S01]  /*8980*/  STL.64 [R1+0x120], R72 ;  /* 0x0001204801007387 */ /* 0x000fe20000100a00 */
[-C--:B------:R-:W-:Y:S01]  /*8990*/  LEA.HI.X.SX32 R69, R67, R0.reuse, 0x1, P1 ;  /* 0x0000000043457211 */ /* 0x080fe200008f0eff */
[----:B------:R-:W4:Y:S01]  /*89a0*/  LDC R118, c[0x0][0x3d8] ;  /* 0x0000f600ff767b82 */ /* 0x000f220000000800 */
[----:B------:R-:W-:Y:S01]  /*89b0*/  LEA.HI.X.SX32 R71, R46, R0, 0x1, P2 ;  /* 0x000000002e477211 */ /* 0x000fe200010f0eff */
[----:B------:R-:W-:-:S04]  /*89c0*/  IMAD R46, R109, 0x4, R44 ;  /* 0x000000046d2e7824 */ /* 0x000fc800078e022c */
[----:B------:R2:W-:Y:S02]  /*89d0*/  STL.64 [R1+0x118], R70 ;  /* 0x0001184601007387 */ /* 0x0005e40000100a00 */
[----:B------:R-:W1:Y:S02]  /*89e0*/  LDC R119, c[0x0][0x3d8] ;  /* 0x0000f600ff777b82 */ /* 0x000e640000000800 */
[----:B------:R3:W-:Y:S06]  /*89f0*/  STL.64 [R1+0x110], R68 ;  /* 0x0001104401007387 */ /* 0x0007ec0000100a00 */
[----:B------:R-:W1:Y:S01]  /*8a00*/  LDC R120, c[0x0][0x3d8] ;  /* 0x0000f600ff787b82 */ /* 0x000e620000000800 */
[----:B--2---:R-:W-:-:S02]  /*8a10*/  LEA R70, P2, R49, R148, 0x1 ;  /* 0x0000009431467211 */ /* 0x004fc400078408ff */
[----:B---3--:R-:W-:Y:S02]  /*8a20*/  LEA R68, P1, R47, R148, 0x1 ;  /* 0x000000942f447211 */ /* 0x008fe400078208ff */
[-C--:B------:R-:W-:Y:S01]  /*8a30*/  LEA.HI.X.SX32 R71, R49, R0.reuse, 0x1, P2 ;  /* 0x0000000031477211 */ /* 0x080fe200010f0eff */
[----:B------:R-:W-:Y:S01]  /*8a40*/  IMAD R49, R110, 0x4, R46 ;  /* 0x000000046e317824 */ /* 0x000fe200078e022e */
[----:B------:R-:W-:Y:S01]  /*8a50*/  LEA.HI.X.SX32 R69, R47, R0, 0x1, P1 ;  /* 0x000000002f457211 */ /* 0x000fe200008f0eff */
[----:B------:R-:W2:Y:S02]  /*8a60*/  LDC R121, c[0x0][0x3d8] ;  /* 0x0000f600ff797b82 */ /* 0x000ea40000000800 */
[----:B------:R3:W-:Y:S01]  /*8a70*/  STL.64 [R1+0x108], R70 ;  /* 0x0001084601007387 */ /* 0x0007e20000100a00 */
[----:B------:R-:W-:-:S03]  /*8a80*/  IMAD R47, R111, 0x4, R49 ;  /* 0x000000046f2f7824 */ /* 0x000fc600078e0231 */
[----:B------:R0:W-:Y:S02]  /*8a90*/  STL.64 [R1+0x100], R68 ;  /* 0x0001004401007387 */ /* 0x0001e40000100a00 */
[----:B------:R-:W1:Y:S02]  /*8aa0*/  LDC R122, c[0x0][0x3d8] ;  /* 0x0000f600ff7a7b82 */ /* 0x000e640000000800 */
[----:B------:R-:W-:Y:S01]  /*8ab0*/  STL.64 [R1+0x7a0], R66 ;  /* 0x0007a04201007387 */ /* 0x000fe20000100a00 */
[----:B---3--:R-:W-:-:S05]  /*8ac0*/  LEA R70, P2, R66, R148, 0x1 ;  /* 0x0000009442467211 */ /* 0x008fca00078408ff */
[----:B------:R-:W3:Y:S01]  /*8ad0*/  LDC R123, c[0x0][0x3d8] ;  /* 0x0000f600ff7b7b82 */ /* 0x000ee20000000800 */
[C---:B0-----:R-:W-:Y:S02]  /*8ae0*/  LEA R68, P1, R45.reuse, R148, 0x1 ;  /* 0x000000942d447211 */ /* 0x041fe400078208ff */
[-C--:B------:R-:W-:Y:S02]  /*8af0*/  LEA.HI.X.SX32 R71, R66, R0.reuse, 0x1, P2 ;  /* 0x0000000042477211 */ /* 0x080fe400010f0eff */
[----:B------:R-:W-:Y:S01]  /*8b00*/  LEA.HI.X.SX32 R69, R45, R0, 0x1, P1 ;  /* 0x000000002d457211 */ /* 0x000fe200008f0eff */
[----:B------:R-:W-:Y:S02]  /*8b10*/  IMAD R45, R112, 0x4, R47 ;  /* 0x00000004702d7824 */ /* 0x000fe400078e022f */
[----:B------:R-:W0:Y:S01]  /*8b20*/  LDC R124, c[0x0][0x3d8] ;  /* 0x0000f600ff7c7b82 */ /* 0x000e220000000800 */
[----:B------:R4:W-:Y:S04]  /*8b30*/  STL.64 [R1+0xf8], R70 ;  /* 0x0000f84601007387 */ /* 0x0009e80000100a00 */
[----:B------:R2:W-:Y:S03]  /*8b40*/  STL.64 [R1+0xf0], R68 ;  /* 0x0000f04401007387 */ /* 0x0005e60000100a00 */
[----:B------:R-:W0:Y:S01]  /*8b50*/  LDC R125, c[0x0][0x3d8] ;  /* 0x0000f600ff7d7b82 */ /* 0x000e220000000800 */
[----:B----4-:R-:W-:-:S07]  /*8b60*/  LEA R70, P2, R43, R148, 0x1 ;  /* 0x000000942b467211 */ /* 0x010fce00078408ff */
[----:B------:R-:W4:Y:S01]  /*8b70*/  LDC R126, c[0x0][0x3d8] ;  /* 0x0000f600ff7e7b82 */ /* 0x000f220000000800 */
[----:B--2---:R-:W-:Y:S02]  /*8b80*/  LEA R68, P1, R65, R148, 0x1 ;  /* 0x0000009441447211 */ /* 0x004fe400078208ff */
[----:B------:R-:W-:Y:S01]  /*8b90*/  LEA.HI.X.SX32 R71, R43, R0, 0x1, P2 ;  /* 0x000000002b477211 */ /* 0x000fe200010f0eff */
[----:B------:R-:W-:Y:S01]  /*8ba0*/  IMAD R43, R113, 0x4, R45 ;  /* 0x00000004712b7824 */ /* 0x000fe200078e022d */
[----:B------:R-:W-:Y:S02]  /*8bb0*/  LEA R66, P2, R41, R148, 0x1 ;  /* 0x0000009429427211 */ /* 0x000fe400078408ff */
[-C--:B------:R-:W-:Y:S01]  /*8bc0*/  LEA.HI.X.SX32 R69, R65, R0.reuse, 0x1, P1 ;  /* 0x0000000041457211 */ /* 0x080fe200008f0eff */
[----:B------:R-:W-:Y:S01]  /*8bd0*/  STL.64 [R1+0xe8], R70 ;  /* 0x0000e84601007387 */ /* 0x000fe20000100a00 */
[----:B------:R-:W-:Y:S01]  /*8be0*/  LEA.HI.X.SX32 R67, R41, R0, 0x1, P2 ;  /* 0x0000000029437211 */ /* 0x000fe200010f0eff */
[----:B------:R-:W2:Y:S01]  /*8bf0*/  LDC R127, c[0x0][0x3d8] ;  /* 0x0000f600ff7f7b82 */ /* 0x000ea20000000800 */
[----:B------:R-:W-:Y:S01]  /*8c00*/  LEA R41, R114, R43, 0x2 ;  /* 0x0000002b72297211 */ /* 0x000fe200078e10ff */
[----:B------:R1:W-:Y:S04]  /*8c10*/  STL.64 [R1+0xe0], R68 ;  /* 0x0000e04401007387 */ /* 0x0003e80000100a00 */
[----:B------:R3:W-:Y:S02]  /*8c20*/  STL.64 [R1+0xd8], R66 ;  /* 0x0000d84201007387 */ /* 0x0007e40000100a00 */
[----:B------:R-:W0:Y:S01]  /*8c30*/  LDC R128, c[0x0][0x3d8] ;  /* 0x0000f600ff807b82 */ /* 0x000e220000000800 */
[----:B-1----:R-:W-:-:S07]  /*8c40*/  LEA R68, P1, R39, R148, 0x1 ;  /* 0x0000009427447211 */ /* 0x002fce00078208ff */
[----:B------:R-:W1:Y:S01]  /*8c50*/  LDC R129, c[0x0][0x3d8] ;  /* 0x0000f600ff817b82 */ /* 0x000e620000000800 */
        /* <DEDUP_REMOVED lines=9> */
[----:B----4-:R-:W-:-:S06]  /*8cf0*/  LEA R68, P1, R37, R148, 0x1 ;  /* 0x0000009425447211 */ /* 0x010fcc00078208ff */
[----:B------:R-:W4:Y:S01]  /*8d00*/  LDC R138, c[0x0][0x3d8] ;  /* 0x0000f600ff8a7b82 */ /* 0x000f220000000800 */
[----:B------:R-:W-:Y:S01]  /*8d10*/  LEA.HI.X.SX32 R69, R37, R0, 0x1, P1 ;  /* 0x0000000025457211 */ /* 0x000fe200008f0eff */
[----:B------:R-:W-:Y:S01]  /*8d20*/  IMAD R37, R116, 0x4, R39 ;  /* 0x0000000474257824 */ /* 0x000fe200078e0227 */
[-C--:B--2---:R-:W-:Y:S02]  /*8d30*/  LEA R64, P1, R63, R148.reuse, 0x1 ;  /* 0x000000943f407211 */ /* 0x084fe400078208ff */
[----:B------:R-:W-:Y:S01]  /*8d40*/  LEA R66, P2, R35, R148, 0x1 ;  /* 0x0000009423427211 */ /* 0x000fe200078408ff */
[----:B------:R-:W-:Y:S01]  /*8d50*/  STL.64 [R1+0xc0], R68 ;  /* 0x0000c04401007387 */ /* 0x000fe20000100a00 */
[-C--:B------:R-:W-:Y:S01]  /*8d60*/  LEA.HI.X.SX32 R65, R63, R0.reuse, 0x1, P1 ;  /* 0x000000003f417211 */ /* 0x080fe200008f0eff */
[----:B------:R-:W2:Y:S01]  /*8d70*/  LDC R139, c[0x0][0x3d8] ;  /* 0x0000f600ff8b7b82 */ /* 0x000ea20000000800 */
[----:B------:R-:W-:Y:S01]  /*8d80*/  LEA.HI.X.SX32 R67, R35, R0, 0x1, P2 ;  /* 0x0000000023437211 */ /* 0x000fe200010f0eff */
[----:B------:R-:W-:-:S04]  /*8d90*/  IMAD R35, R117, 0x4, R37 ;  /* 0x0000000475237824 */ /* 0x000fc800078e0225 */
[----:B------:R1:W-:Y:S02]  /*8da0*/  STL.64 [R1+0xb8], R66 ;  /* 0x0000b84201007387 */ /* 0x0003e40000100a00 */
[----:B------:R-:W0:Y:S02]  /*8db0*/  LDC R142, c[0x0][0x3d8] ;  /* 0x0000f600ff8e7b82 */ /* 0x000e240000000800 */
[----:B------:R3:W-:Y:S06]  /*8dc0*/  STL.64 [R1+0xb0], R64 ;  /* 0x0000b04001007387 */ /* 0x0007ec0000100a00 */
[----:B------:R-:W0:Y:S01]  /*8dd0*/  LDC R143, c[0x0][0x3d8] ;  /* 0x0000f600ff8f7b82 */ /* 0x000e220000000800 */
[----:B-1----:R-:W-:-:S04]  /*8de0*/  LEA R66, P2, R33, R148, 0x1 ;  /* 0x0000009421427211 */ /* 0x002fc800078408ff */
[----:B------:R-:W-:Y:S01]  /*8df0*/  LEA.HI.X.SX32 R67, R33, R0, 0x1, P2 ;  /* 0x0000000021437211 */ /* 0x000fe200010f0eff */
[----:B------:R-:W-:Y:S01]  /*8e00*/  IMAD R33, R118, 0x4, R35 ;  /* 0x0000000476217824 */ /* 0x000fe200078e0223 */
[C---:B---3--:R-:W-:Y:S01]  /*8e10*/  LEA R64, P1, R31.reuse, R148, 0x1 ;  /* 0x000000941f407211 */ /* 0x048fe200078208ff */
[----:B------:R-:W1:Y:S02]  /*8e20*/  LDC R146, c[0x0][0x3d8] ;  /* 0x0000f600ff927b82 */ /* 0x000e640000000800 */
[----:B------:R3:W-:Y:S01]  /*8e30*/  STL.64 [R1+0xa8], R66 ;  /* 0x0000a84201007387 */ /* 0x0007e20000100a00 */
[----:B------:R-:W-:Y:S01]  /*8e40*/  LEA.HI.X.SX32 R65, R31, R0, 0x1, P1 ;  /* 0x000000001f417211 */ /* 0x000fe200008f0eff */
[----:B------:R-:W-:-:S04]  /*8e50*/  IMAD R31, R119, 0x4, R33 ;  /* 0x00000004771f7824 */ /* 0x000fc800078e0221 */
[----:B------:R2:W-:Y:S01]  /*8e60*/  STL.64 [R1+0xa0], R64 ;  /* 0x0000a04001007387 */ /* 0x0005e20000100a00 */
[----:B------:R-:W0:Y:S01]  /*8e70*/  LDC R147, c[0x0][0x3d8] ;  /* 0x0000f600ff937b82 */ /* 0x000e220000000800 */
[----:B---3--:R-:W-:-:S07]  /*8e80*/  LEA R66, P2, R62, R148, 0x1 ;  /* 0x000000943e427211 */ /* 0x008fce00078408ff */
[----:B------:R-:W3:Y:S01]  /*8e90*/  LDC R149, c[0x0][0x3d8] ;  /* 0x0000f600ff957b82 */ /* 0x000ee20000000800 */
[----:B------:R-:W-:Y:S02]  /*8ea0*/  LEA.HI.X.SX32 R67, R62, R0, 0x1, P2 ;  /* 0x000000003e437211 */ /* 0x000fe400010f0eff */
[----:B--2---:R-:W-:-:S03]  /*8eb0*/  LEA R64, P1, R29, R148, 0x1 ;  /* 0x000000941d407211 */ /* 0x004fc600078208ff */
[----:B------:R2:W-:Y:S01]  /*8ec0*/  STL.64 [R1+0x98], R66 ;  /* 0x0000984201007387 */ /* 0x0005e20000100a00 */
[----:B------:R-:W-:Y:S01]  /*8ed0*/  LEA.HI.X.SX32 R65, R29, R0, 0x1, P1 ;  /* 0x000000001d417211 */ /* 0x000fe200008f0eff */
[----:B------:R-:W-:Y:S01]  /*8ee0*/  IMAD R29, R120, 0x4, R31 ;  /* 0x00000004781d7824 */ /* 0x000fe200078e021f */
[----:B------:R-:W0:Y:S03]  /*8ef0*/  LDC R150, c[0x0][0x3d8] ;  /* 0x0000f600ff967b82 */ /* 0x000e260000000800 */
[----:B------:R4:W-:Y:S05]  /*8f00*/  STL.64 [R1+0x90], R64 ;  /* 0x0000904001007387 */ /* 0x0009ea0000100a00 */
[----:B------:R-:W1:Y:S01]  /*8f10*/  LDC R151, c[0x0][0x3d8] ;  /* 0x0000f600ff977b82 */ /* 0x000e620000000800 */
[----:B--2---:R-:W-:-:S04]  /*8f20*/  LEA R66, P2, R27, R148, 0x1 ;  /* 0x000000941b427211 */ /* 0x004fc800078408ff */
[----:B------:R-:W-:Y:S01]  /*8f30*/  LEA.HI.X.SX32 R67, R27, R0, 0x1, P2 ;  /* 0x000000001b437211 */ /* 0x000fe200010f0eff */
[----:B------:R-:W-:Y:S01]  /*8f40*/  IMAD R27, R121, 0x4, R29 ;  /* 0x00000004791b7824 */ /* 0x000fe200078e021d */
[C---:B----4-:R-:W-:Y:S01]  /*8f50*/  LEA R64, P1, R61.reuse, R148, 0x1 ;  /* 0x000000943d407211 */ /* 0x050fe200078208ff */
[----:B------:R-:W2:Y:S02]  /*8f60*/  LDC R152, c[0x0][0x3d8] ;  /* 0x0000f600ff987b82 */ /* 0x000ea40000000800 */
[----:B------:R4:W-:Y:S01]  /*8f70*/  STL.64 [R1+0x88], R66 ;  /* 0x0000884201007387 */ /* 0x0009e20000100a00 */
[----:B------:R-:W-:-:S05]  /*8f80*/  LEA.HI.X.SX32 R65, R61, R0, 0x1, P1 ;  /* 0x000000003d417211 */ /* 0x000fca00008f0eff */
[----:B------:R3:W-:Y:S01]  /*8f90*/  STL.64 [R1+0x80], R64 ;  /* 0x0000804001007387 */ /* 0x0007e20000100a00 */
[----:B------:R-:W1:Y:S01]  /*8fa0*/  LDC R153, c[0x0][0x3d8] ;  /* 0x0000f600ff997b82 */ /* 0x000e620000000800 */
[----:B----4-:R-:W-:-:S07]  /*8fb0*/  LEA R66, P2, R25, R148, 0x1 ;  /* 0x0000009419427211 */ /* 0x010fce00078408ff */
[----:B------:R-:W4:Y:S01]  /*8fc0*/  LDC R154, c[0x0][0x3d8] ;  /* 0x0000f600ff9a7b82 */ /* 0x000f220000000800 */
[----:B------:R-:W-:Y:S02]  /*8fd0*/  LEA.HI.X.SX32 R67, R25, R0, 0x1, P2 ;  /* 0x0000000019437211 */ /* 0x000fe400010f0eff */
[C---:B---3--:R-:W-:Y:S02]  /*8fe0*/  LEA R64, P1, R23.reuse, R148, 0x1 ;  /* 0x0000009417407211 */ /* 0x048fe400078208ff */
[----:B------:R-:W-:Y:S01]  /*8ff0*/  LEA R25, R122, R27, 0x2 ;  /* 0x0000001b7a197211 */ /* 0x000fe200078e10ff */
[----:B------:R3:W-:Y:S01]  /*9000*/  STL.64 [R1+0x78], R66 ;  /* 0x0000784201007387 */ /* 0x0007e20000100a00 */
[----:B------:R-:W-:Y:S01]  /*9010*/  LEA.HI.X.SX32 R65, R23, R0, 0x1, P1 ;  /* 0x0000000017417211 */ /* 0x000fe200008f0eff */
[----:B------:R-:W1:Y:S01]  /*9020*/  LDC R155, c[0x0][0x3d8] ;  /* 0x0000f600ff9b7b82 */ /* 0x000e620000000800 */
[----:B------:R-:W-:Y:S01]  /*9030*/  LEA R68, P1, R21, R148, 0x1 ;  /* 0x0000009415447211 */ /* 0x000fe200078208ff */
[----:B------:R-:W-:-:S02]  /*9040*/  IMAD R23, R123, 0x4, R25 ;  /* 0x000000047b177824 */ /* 0x000fc400078e0219 */
[----:B------:R-:W-:Y:S01]  /*9050*/  STL.64 [R1+0x70], R64 ;  /* 0x0000704001007387 */ /* 0x000fe20000100a00 */
[----:B------:R-:W-:Y:S01]  /*9060*/  LEA.HI.X.SX32 R69, R21, R0, 0x1, P1 ;  /* 0x0000000015457211 */ /* 0x000fe200008f0eff */
[----:B0-----:R-:W-:Y:S01]  /*9070*/  IMAD R21, R124, 0x4, R23 ;  /* 0x000000047c157824 */ /* 0x001fe200078e0217 */
[CC--:B------:R-:W-:Y:S01]  /*9080*/  LEA R72, P1, R59.reuse, R148.reuse, 0x1 ;  /* 0x000000943b487211 */ /* 0x0c0fe200078208ff */
[----:B------:R-:W0:Y:S01]  /*9090*/  LDC R156, c[0x0][0x3d8] ;  /* 0x0000f600ff9c7b82 */ /* 0x000e220000000800 */
[----:B------:R2:W-:Y:S01]  /*90a0*/  STL.64 [R1+0x7b0], R64 ;  /* 0x0007b04001007387 */ /* 0x0005e20000100a00 */
[C---:B---3--:R-:W-:Y:S02]  /*90b0*/  LEA R66, P2, R60.reuse, R148, 0x1 ;  /* 0x000000943c427211 */ /* 0x048fe400078408ff */
[-C--:B------:R-:W-:Y:S02]  /*90c0*/  LEA.HI.X.SX32 R73, R59, R0.reuse, 0x1, P1 ;  /* 0x000000003b497211 */ /* 0x080fe400008f0eff */
[----:B------:R-:W-:-:S02]  /*90d0*/  LEA.HI.X.SX32 R67, R60, R0, 0x1, P2 ;  /* 0x000000003c437211 */ /* 0x000fc400010f0eff */
[CC--:B------:R-:W-:Y:S01]  /*90e0*/  LEA R70, P2, R20.reuse, R148.reuse, 0x1 ;  /* 0x0000009414467211 */ /* 0x0c0fe200078408ff */
[----:B------:R-:W3:Y:S01]  /*90f0*/  LDC R157, c[0x0][0x3d8] ;  /* 0x0000f600ff9d7b82 */ /* 0x000ee20000000800 */
[----:B------:R-:W-:Y:S01]  /*9100*/  LEA R94, P1, R3, R148, 0x1 ;  /* 0x00000094035e7211 */ /* 0x000fe200078208ff */
[----:B------:R-:W-:Y:S01]  /*9110*/  STL.64 [R1+0x68], R66 ;  /* 0x0000684201007387 */ /* 0x000fe20000100a00 */
[----:B------:R-:W-:Y:S01]  /*9120*/  LEA.HI.X.SX32 R71, R20, R0, 0x1, P2 ;  /* 0x0000000014477211 */ /* 0x000fe200010f0eff */
[----:B------:R-:W-:Y:S01]  /*9130*/  IMAD R20, R125, 0x4, R21 ;  /* 0x000000047d147824 */ /* 0x000fe200078e0215 */
[C---:B------:R-:W-:Y:S01]  /*9140*/  LEA R74, P2, R22.reuse, R148, 0x1 ;  /* 0x00000094164a7211 */ /* 0x040fe200078408ff */
[----:B--2---:R-:W-:Y:S01]  /*9150*/  IMAD.MOV.U32 R64, RZ, RZ, R202 ;  /* 0x000000ffff407224 */ /* 0x004fe200078e00ca */
[-C--:B------:R-:W-:Y:S01]  /*9160*/  LEA.HI.X.SX32 R95, R3, R0.reuse, 0x1, P1 ;  /* 0x00000000035f7211 */ /* 0x080fe200008f0eff */
[----:B------:R-:W2:Y:S01]  /*9170*/  LDC R158, c[0x0][0x3d8] ;  /* 0x0000f600ff9e7b82 */ /* 0x000ea20000000800 */
[----:B------:R-:W-:Y:S01]  /*9180*/  LEA.HI.X.SX32 R75, R22, R0, 0x1, P2 ;  /* 0x00000000164b7211 */ /* 0x000fe200010f0eff */
[----:B------:R-:W-:Y:S01]  /*9190*/  IMAD R22, R126, 0x4, R20 ;  /* 0x000000047e167824 */ /* 0x000fe200078e0214 */
[-C--:B------:R-:W-:Y:S01]  /*91a0*/  LEA R78, P2, R58, R148.reuse, 0x1 ;  /* 0x000000943a4e7211 */ /* 0x080fe200078408ff */
[----:B------:R4:W-:Y:S01]  /*91b0*/  STL.64 [R1+0x7b8], R66 ;  /* 0x0007b84201007387 */ /* 0x0009e20000100a00 */
[----:B------:R-:W-:Y:S01]  /*91c0*/  LEA R92, P1, R24, R148, 0x1 ;  /* 0x00000094185c7211 */ /* 0x000fe200078208ff */
[----:B------:R-:W-:Y:S01]  /*91d0*/  IMAD.MOV.U32 R65, RZ, RZ, R203 ;  /* 0x000000ffff417224 */ /* 0x000fe200078e00cb */
[----:B------:R-:W-:Y:S01]  /*91e0*/  LEA R3, R127, R22, 0x2 ;  /* 0x000000167f037211 */ /* 0x000fe200078e10ff */
[----:B------:R-:W0:Y:S01]  /*91f0*/  LDC R159, c[0x0][0x3d8] ;  /* 0x0000f600ff9f7b82 */ /* 0x000e220000000800 */
[----:B------:R-:W-:Y:S01]  /*9200*/  LEA.HI.X.SX32 R79, R58, R0, 0x1, P2 ;  /* 0x000000003a4f7211 */ /* 0x000fe200010f0eff */
[----:B------:R-:W-:Y:S01]  /*9210*/  STL.64 [R1+0x60], R68 ;  /* 0x0000604401007387 */ /* 0x000fe20000100a00 */
[----:B------:R-:W-:-:S02]  /*9220*/  LEA R86, P2, R26, R148, 0x1 ;  /* 0x000000941a567211 */ /* 0x000fc400078408ff */
[----:B------:R-:W-:Y:S01]  /*9230*/  LEA.HI.X.SX32 R93, R24, R0, 0x1, P1 ;  /* 0x00000000185d7211 */ /* 0x000fe200008f0eff */
[----:B------:R-:W-:Y:S01]  /*9240*/  IMAD R24, R128, 0x4, R3 ;  /* 0x0000000480187824 */ /* 0x000fe200078e0203 */
[----:B------:R-:W-:Y:S01]  /*9250*/  LEA R76, P1, R57, R148, 0x1 ;  /* 0x00000094394c7211 */ /* 0x000fe200078208ff */
[----:B------:R-:W0:Y:S01]  /*9260*/  LDC R160, c[0x0][0x3d8] ;  /* 0x0000f600ffa07b82 */ /* 0x000e220000000800 */
[----:B------:R-:W-:Y:S01]  /*9270*/  LEA.HI.X.SX32 R87, R26, R0, 0x1, P2 ;  /* 0x000000001a577211 */ /* 0x000fe200010f0eff */
[----:B------:R-:W-:Y:S01]  /*9280*/  IMAD R26, R129, 0x4, R24 ;  /* 0x00000004811a7824 */ /* 0x000fe200078e0218 */
[----:B------:R-:W-:Y:S01]  /*9290*/  LEA R84, P2, R28, R148, 0x1 ;  /* 0x000000941c547211 */ /* 0x000fe200078408ff */
[----:B----4-:R-:W-:Y:S01]  /*92a0*/  IMAD.MOV.U32 R66, RZ, RZ, R200 ;  /* 0x000000ffff427224 */ /* 0x010fe200078e00c8 */
[----:B------:R-:W-:Y:S01]  /*92b0*/  LEA.HI.X.SX32 R77, R57, R0, 0x1, P1 ;  /* 0x00000000394d7211 */ /* 0x000fe200008f0eff */
[----:B------:R4:W-:Y:S01]  /*92c0*/  STL.64 [R1+0x7c0], R68 ;  /* 0x0007c04401007387 */ /* 0x0009e20000100a00 */
[----:B------:R-:W-:Y:S01]  /*92d0*/  LEA R90, P1, R30, R148, 0x1 ;  /* 0x000000941e5a7211 */ /* 0x000fe200078208ff */
[----:B------:R-:W0:Y:S01]  /*92e0*/  LDC R162, c[0x0][0x3d8] ;  /* 0x0000f600ffa27b82 */ /* 0x000e220000000800 */
[----:B------:R-:W-:Y:S01]  /*92f0*/  LEA.HI.X.SX32 R85, R28, R0, 0x1, P2 ;  /* 0x000000001c557211 */ /* 0x000fe200010f0eff */
[----:B------:R-:W-:Y:S01]  /*9300*/  IMAD R28, R130, 0x4, R26 ;  /* 0x00000004821c7824 */ /* 0x000fe200078e021a */
[----:B------:R-:W-:Y:S01]  /*9310*/  LEA R82, P2, R56, R148, 0x1 ;  /* 0x0000009438527211 */ /* 0x000fe200078408ff */
[----:B------:R-:W-:Y:S01]  /*9320*/  STL.64 [R1+0x58], R70 ;  /* 0x0000584601007387 */ /* 0x000fe20000100a00 */
[----:B------:R-:W-:Y:S01]  /*9330*/  LEA.HI.X.SX32 R91, R30, R0, 0x1, P1 ;  /* 0x000000001e5b7211 */ /* 0x000fe200008f0eff */
[----:B------:R-:W-:Y:S01]  /*9340*/  IMAD R30, R131, 0x4, R28 ;  /* 0x00000004831e7824 */ /* 0x000fe200078e021c */
[----:B------:R-:W-:Y:S01]  /*9350*/  LEA R88, P1, R32, R148, 0x1 ;  /* 0x0000009420587211 */ /* 0x000fe200078208ff */
[----:B------:R1:W-:Y:S01]  /*9360*/  STL.64 [R1+0x7c8], R70 ;  /* 0x0007c84601007387 */ /* 0x0003e20000100a00 */
[----:B------:R-:W-:Y:S01]  /*9370*/  LEA.HI.X.SX32 R83, R56, R0, 0x1, P2 ;  /* 0x0000000038537211 */ /* 0x000fe200010f0eff */
[----:B----4-:R-:W-:Y:S01]  /*9380*/  IMAD.MOV.U32 R68, RZ, RZ, R198 ;  /* 0x000000ffff447224 */ /* 0x010fe200078e00c6 */
[----:B------:R-:W-:Y:S01]  /*9390*/  LEA R250, P2, R34, R148, 0x1 ;  /* 0x0000009422fa7211 */ /* 0x000fe200078408ff */
[----:B------:R-:W-:Y:S01]  /*93a0*/  STL.64 [R1+0x50], R72 ;  /* 0x0000504801007387 */ /* 0x000fe20000100a00 */
[----:B------:R-:W-:Y:S01]  /*93b0*/  LEA.HI.X.SX32 R89, R32, R0, 0x1, P1 ;  /* 0x0000000020597211 */ /* 0x000fe200008f0eff */
[----:B------:R-:W-:Y:S01]  /*93c0*/  IMAD R32, R138, 0x4, R30 ;  /* 0x000000048a207824 */ /* 0x000fe200078e021e */
[----:B------:R-:W-:Y:S01]  /*93d0*/  LEA R248, P1, R55, R148, 0x1 ;  /* 0x0000009437f87211 */ /* 0x000fe200078208ff */
[----:B------:R-:W-:Y:S01]  /*93e0*/  IMAD.MOV.U32 R67, RZ, RZ, R201 ;  /* 0x000000ffff437224 */ /* 0x000fe200078e00c9 */
[----:B------:R-:W-:Y:S01]  /*93f0*/  LEA.HI.X.SX32 R251, R34, R0, 0x1, P2 ;  /* 0x0000000022fb7211 */ /* 0x000fe200010f0eff */
[----:B------:R-:W-:Y:S01]  /*9400*/  IMAD R34, R139, 0x4, R32 ;  /* 0x000000048b227824 */ /* 0x000fe200078e0220 */
[----:B------:R-:W-:Y:S01]  /*9410*/  LEA R246, P2, R36, R148, 0x1 ;  /* 0x0000009424f67211 */ /* 0x000fe200078408ff */
[----:B------:R4:W-:Y:S01]  /*9420*/  STL.64 [R1+0x7d0], R72 ;  /* 0x0007d04801007387 */ /* 0x0009e20000100a00 */
[----:B------:R-:W-:Y:S01]  /*9430*/  LEA.HI.X.SX32 R249, R55, R0, 0x1, P1 ;  /* 0x0000000037f97211 */ /* 0x000fe200008f0eff */
[----:B-1----:R-:W-:Y:S01]  /*9440*/  IMAD.MOV.U32 R70, RZ, RZ, R196 ;  /* 0x000000ffff467224 */ /* 0x002fe200078e00c4 */
[----:B------:R-:W-:Y:S01]  /*9450*/  LEA R242, P1, R38, R148, 0x1 ;  /* 0x0000009426f27211 */ /* 0x000fe200078208ff */
[----:B------:R-:W-:Y:S01]  /*9460*/  STL.64 [R1+0x48], R74 ;  /* 0x0000484a01007387 */ /* 0x000fe20000100a00 */
[----:B------:R-:W-:Y:S01]  /*9470*/  LEA.HI.X.SX32 R247, R36, R0, 0x1, P2 ;  /* 0x0000000024f77211 */ /* 0x000fe200010f0eff */
[----:B------:R-:W-:Y:S01]  /*9480*/  IMAD.MOV.U32 R71, RZ, RZ, R197 ;  /* 0x000000ffff477224 */ /* 0x000fe200078e00c5 */
[----:B------:R-:W-:Y:S01]  /*9490*/  LEA R36, R142, R34, 0x2 ;  /* 0x000000228e247211 */ /* 0x000fe200078e10ff */
[----:B------:R-:W-:Y:S01]  /*94a0*/  STL.64 [R1+0x7d8], R74 ;  /* 0x0007d84a01007387 */ /* 0x000fe20000100a00 */
[----:B------:R-:W-:Y:S01]  /*94b0*/  LEA R238, P2, R54, R148, 0x1 ;  /* 0x0000009436ee7211 */ /* 0x000fe200078408ff */
[----:B------:R-:W-:Y:S01]  /*94c0*/  IMAD.MOV.U32 R142, RZ, RZ, R192 ;  /* 0x000000ffff8e7224 */ /* 0x000fe200078e00c0 */
[----:B------:R-:W-:Y:S01]  /*94d0*/  LEA.HI.X.SX32 R243, R38, R0, 0x1, P1 ;  /* 0x0000000026f37211 */ /* 0x000fe200008f0eff */
[----:B------:R-:W-:Y:S01]  /*94e0*/  IMAD R38, R143, 0x4, R36 ;  /* 0x000000048f267824 */ /* 0x000fe200078e0224 */
[----:B------:R-:W-:Y:S01]  /*94f0*/  LEA R236, P1, R42, R148, 0x1 ;  /* 0x000000942aec7211 */ /* 0x000fe200078208ff */
[----:B------:R-:W-:Y:S01]  /*9500*/  STL.64 [R1+0x40], R94 ;  /* 0x0000405e01007387 */ /* 0x000fe20000100a00 */
[----:B------:R-:W-:Y:S01]  /*9510*/  LEA.HI.X.SX32 R239, R54, R0, 0x1, P2 ;  /* 0x0000000036ef7211 */ /* 0x000fe200010f0eff */
[----:B----4-:R-:W-:Y:S01]  /*9520*/  IMAD.MOV.U32 R72, RZ, RZ, R194 ;  /* 0x000000ffff487224 */ /* 0x010fe200078e00c2 */
[----:B------:R-:W-:Y:S01]  /*9530*/  LEA R234, P2, R40, R148, 0x1 ;  /* 0x0000009428ea7211 */ /* 0x000fe200078408ff */
[----:B------:R-:W-:Y:S01]  /*9540*/  STL.64 [R1+0x7e0], R94 ;  /* 0x0007e05e01007387 */ /* 0x000fe20000100a00 */
[-C--:B------:R-:W-:Y:S01]  /*9550*/  LEA.HI.X.SX32 R237, R42, R0.reuse, 0x1, P1 ;  /* 0x000000002aed7211 */ /* 0x080fe200008f0eff */
[----:B------:R-:W-:Y:S01]  /*9560*/  IMAD R42, R146, 0x4, R38 ;  /* 0x00000004922a7824 */ /* 0x000fe200078e0226 */
[----:B------:R-:W-:Y:S01]  /*9570*/  LEA.HI.X.SX32 R235, R40, R0, 0x1, P2 ;  /* 0x0000000028eb7211 */ /* 0x000fe200010f0eff */
[----:B------:R-:W-:Y:S01]  /*9580*/  STL.64 [R1+0x38], R78 ;  /* 0x0000384e01007387 */ /* 0x000fe20000100a00 */
[-C--:B------:R-:W-:Y:S01]  /*9590*/  LEA R232, P1, R53, R148.reuse, 0x1 ;  /* 0x0000009435e87211 */ /* 0x080fe200078208ff */
[----:B------:R-:W-:Y:S01]  /*95a0*/  IMAD R40, R147, 0x4, R42 ;  /* 0x0000000493287824 */ /* 0x000fe200078e022a */
[C---:B------:R-:W-:Y:S01]  /*95b0*/  LEA R230, P2, R44.reuse, R148, 0x1 ;  /* 0x000000942ce67211 */ /* 0x040fe200078408ff */
[----:B------:R-:W-:Y:S01]  /*95c0*/  STL.64 [R1+0x7e8], R78 ;  /* 0x0007e84e01007387 */ /* 0x000fe20000100a00 */
[-C--:B------:R-:W-:Y:S01]  /*95d0*/  LEA.HI.X.SX32 R233, R53, R0.reuse, 0x1, P1 ;  /* 0x0000000035e97211 */ /* 0x080fe200008f0eff */
[----:B------:R-:W-:Y:S01]  /*95e0*/  IMAD.MOV.U32 R73, RZ, RZ, R195 ;  /* 0x000000ffff497224 */ /* 0x000fe200078e00c3 */
[----:B------:R-:W-:Y:S01]  /*95f0*/  LEA.HI.X.SX32 R231, R44, R0, 0x1, P2 ;  /* 0x000000002ce77211 */ /* 0x000fe200010f0eff */
[----:B------:R-:W-:Y:S01]  /*9600*/  IMAD R44, R149, 0x4, R40 ;  /* 0x00000004952c7824 */ /* 0x000fe200078e0228 */
[CC--:B------:R-:W-:Y:S01]  /*9610*/  LEA R228, P1, R46.reuse, R148.reuse, 0x1 ;  /* 0x000000942ee47211 */ /* 0x0c0fe200078208ff */
[----:B------:R-:W-:Y:S01]  /*9620*/  STL.64 [R1+0x30], R92 ;  /* 0x0000305c01007387 */ /* 0x000fe20000100a00 */
[----:B------:R-:W-:Y:S01]  /*9630*/  LEA R226, P2, R49, R148, 0x1 ;  /* 0x0000009431e27211 */ /* 0x000fe200078408ff */
[----:B------:R-:W-:Y:S01]  /*9640*/  IMAD.MOV.U32 R143, RZ, RZ, R193 ;  /* 0x000000ffff8f7224 */ /* 0x000fe200078e00c1 */
[----:B------:R-:W-:Y:S01]  /*9650*/  LEA.HI.X.SX32 R229, R46, R0, 0x1, P1 ;  /* 0x000000002ee57211 */ /* 0x000fe200008f0eff */
[----:B------:R1:W-:Y:S01]  /*9660*/  STL.64 [R1+0x7f0], R92 ;  /* 0x0007f05c01007387 */ /* 0x0003e20000100a00 */
[----:B------:R-:W-:Y:S01]  /*9670*/  LEA R224, P1, R47, R148, 0x1 ;  /* 0x000000942fe07211 */ /* 0x000fe200078208ff */
[----:B------:R-:W4:Y:S01]  /*9680*/  @!P0 SYNCS.CCTL.IV [UR9+0x20000] ;  /* 0x02000000ff0089b1 */ /* 0x000f220008000009 */
[----:B------:R-:W-:Y:S01]  /*9690*/  LEA R46, R150, R44, 0x2 ;  /* 0x0000002c962e7211 */ /* 0x000fe200078e10ff */
[----:B------:R-:W-:Y:S01]  /*96a0*/  STL.64 [R1+0x28], R86 ;  /* 0x0000285601007387 */ /* 0x000fe20000100a00 */
[----:B------:R-:W-:Y:S01]  /*96b0*/  LEA.HI.X.SX32 R227, R49, R0, 0x1, P2 ;  /* 0x0000000031e37211 */ /* 0x000fe200010f0eff */
[----:B------:R-:W-:Y:S01]  /*96c0*/  NOP ;  /* 0x0000000000007918 */ /* 0x000fe20000000000 */
[----:B------:R-:W-:Y:S01]  /*96d0*/  LEA R222, P2, R45, R148, 0x1 ;  /* 0x000000942dde7211 */ /* 0x000fe200078408ff */
[----:B------:R-:W-:Y:S01]  /*96e0*/  STL.64 [R1+0x7f8], R86 ;  /* 0x0007f85601007387 */ /* 0x000fe20000100a00 */
        /* <DEDUP_REMOVED lines=13> */
[----:B------:R-:W-:Y:S01]  /*97c0*/  IMAD R41, R153, 0x4, R45 ;  /* 0x0000000499297824 */ /* 0x000fe200078e022d */
[----:B------:R-:W-:Y:S01]  /*97d0*/  LEA R214, P2, R37, R148, 0x1 ;  /* 0x0000009425d67211 */ /* 0x000fe200078408ff */
[----:B------:R1:W-:Y:S01]  /*97e0*/  STL.64 [R1+0x808], R84 ;  /* 0x0008085401007387 */ /* 0x0003e20000100a00 */
[----:B------:R-:W-:Y:S01]  /*97f0*/  LEA.HI.X.SX32 R217, R39, R0, 0x1, P1 ;  /* 0x0000000027d97211 */ /* 0x000fe200008f0eff */
[----:B------:R-:W-:Y:S01]  /*9800*/  IMAD R39, R154, 0x4, R41 ;  /* 0x000000049a277824 */ /* 0x000fe200078e0229 */
[----:B------:R-:W-:Y:S01]  /*9810*/  LEA R212, P1, R35, R148, 0x1 ;  /* 0x0000009423d47211 */ /* 0x000fe200078208ff */
[----:B------:R-:W-:Y:S01]  /*9820*/  STL.64 [R1+0x10], R90 ;  /* 0x0000105a01007387 */ /* 0x000fe20000100a00 */
[----:B------:R-:W-:Y:S01]  /*9830*/  LEA.HI.X.SX32 R215, R37, R0, 0x1, P2 ;  /* 0x0000000025d77211 */ /* 0x000fe200010f0eff */
[----:B0-----:R-:W-:Y:S01]  /*9840*/  IMAD.MOV.U32 R76, RZ, RZ, R174 ;  /* 0x000000ffff4c7224 */ /* 0x001fe200078e00ae */
[----:B------:R-:W-:Y:S01]  /*9850*/  LEA R210, P2, R33, R148, 0x1 ;  /* 0x0000009421d27211 */ /* 0x000fe200078408ff */
[----:B------:R0:W-:Y:S01]  /*9860*/  STL.64 [R1+0x810], R90 ;  /* 0x0008105a01007387 */ /* 0x0001e20000100a00 */
        /* <DEDUP_REMOVED lines=11> */
[----:B------:R-:W-:Y:S01]  /*9920*/  STL.64 [R1], R88 ;  /* 0x0000005801007387 */ /* 0x000fe20000100a00 */
[----:B------:R-:W-:Y:S01]  /*9930*/  LEA.HI.X.SX32 R207, R29, R0, 0x1, P2 ;  /* 0x000000001dcf7211 */ /* 0x000fe200010f0eff */
[----:B0-----:R-:W-:Y:S01]  /*9940*/  IMAD.MOV.U32 R90, RZ, RZ, R178 ;  /* 0x000000ffff5a7224 */ /* 0x001fe200078e00b2 */
[----:B---3--:R-:W-:Y:S01]  /*9950*/  LEA R29, R157, R33, 0x2 ;  /* 0x000000219d1d7211 */ /* 0x008fe200078e10ff */
[----:B------:R-:W-:Y:S01]  /*9960*/  STL.64 [R1+0x820], R88 ;  /* 0x0008205801007387 */ /* 0x000fe20000100a00 */
[----:B------:R-:W-:Y:S01]  /*9970*/  LEA R202, P2, R25, R148, 0x1 ;  /* 0x0000009419ca7211 */ /* 0x000fe200078408ff */
[----:B------:R-:W-:Y:S01]  /*9980*/  IMAD.MOV.U32 R91, RZ, RZ, R179 ;  /* 0x000000ffff5b7224 */ /* 0x000fe200078e00b3 */
[----:B------:R-:W-:Y:S01]  /*9990*/  LEA.HI.X.SX32 R205, R27, R0, 0x1, P1 ;  /* 0x000000001bcd7211 */ /* 0x000fe200008f0eff */
[----:B--2---:R-:W-:Y:S01]  /*99a0*/  IMAD R27, R158, 0x4, R29 ;  /* 0x000000049e1b7824 */ /* 0x004fe200078e021d */
[----:B------:R-:W-:Y:S01]  /*99b0*/  LEA R200, P1, R23, R148, 0x1 ;  /* 0x0000009417c87211 */ /* 0x000fe200078208ff */
[----:B------:R0:W-:Y:S01]  /*99c0*/  STL.64 [R1+0x828], R250 ;  /* 0x000828fa01007387 */ /* 0x0001e20000100a00 */
[----:B------:R-:W-:Y:S01]  /*99d0*/  LEA.HI.X.SX32 R203, R25, R0, 0x1, P2 ;  /* 0x0000000019cb7211 */ /* 0x000fe200010f0eff */
[----:B------:R-:W-:Y:S01]  /*99e0*/  IMAD.MOV.U32 R83, RZ, RZ, R181 ;  /* 0x000000ffff537224 */ /* 0x000fe200078e00b5 */
[----:B------:R-:W-:Y:S01]  /*99f0*/  LEA R198, P2, R21, R148, 0x1 ;  /* 0x0000009415c67211 */ /* 0x000fe200078408ff */
[----:B------:R-:W-:Y:S01]  /*9a00*/  STL.64 [R1+0x830], R248 ;  /* 0x000830f801007387 */ /* 0x000fe20000100a00 */
[-C--:B------:R-:W-:Y:S01]  /*9a10*/  LEA.HI.X.SX32 R201, R23, R0.reuse, 0x1, P1 ;  /* 0x0000000017c97211 */ /* 0x080fe200008f0eff */
[----:B------:R-:W-:Y:S01]  /*9a20*/  IMAD R23, R159, 0x4, R27 ;  /* 0x000000049f177824 */ /* 0x000fe200078e021b */
[----:B------:R-:W-:Y:S01]  /*9a30*/  MOV R69, R199 ;  /* 0x000000c700457202 */ /* 0x000fe20000000f00 */
[----:B------:R1:W-:Y:S01]  /*9a40*/  STL.64 [R1+0x838], R246 ;  /* 0x000838f601007387 */ /* 0x0003e20000100a00 */
[----:B------:R-:W-:Y:S01]  /*9a50*/  LEA.HI.X.SX32 R199, R21, R0, 0x1, P2 ;  /* 0x0000000015c77211 */ /* 0x000fe200010f0eff */
[----:B------:R-:W-:Y:S01]  /*9a60*/  IMAD R21, R160, 0x4, R23 ;  /* 0x00000004a0157824 */ /* 0x000fe200078e0217 */
[-C--:B------:R-:W-:Y:S01]  /*9a70*/  LEA R196, P1, R20, R148.reuse, 0x1 ;  /* 0x0000009414c47211 */ /* 0x080fe200078208ff */
[----:B------:R2:W-:Y:S01]  /*9a80*/  STL.64 [R1+0x840], R242 ;  /* 0x000840f201007387 */ /* 0x0005e20000100a00 */
[----:B------:R-:W-:Y:S01]  /*9a90*/  LEA R194, P2, R22, R148, 0x1 ;  /* 0x0000009416c27211 */ /* 0x000fe200078408ff */
[----:B0-----:R-:W-:Y:S01]  /*9aa0*/  IMAD.MOV.U32 R250, RZ, RZ, R184 ;  /* 0x000000fffffa7224 */ /* 0x001fe200078e00b8 */
[-C--:B------:R-:W-:Y:S01]  /*9ab0*/  LEA.HI.X.SX32 R197, R20, R0.reuse, 0x1, P1 ;  /* 0x0000000014c57211 */ /* 0x080fe200008f0eff */
[----:B------:R-:W-:Y:S01]  /*9ac0*/  IMAD R20, R162, 0x4, R21 ;  /* 0x00000004a2147824 */ /* 0x000fe200078e0215 */
[----:B------:R-:W-:Y:S01]  /*9ad0*/  LEA.HI.X.SX32 R195, R22, R0, 0x1, P2 ;  /* 0x0000000016c37211 */ /* 0x000fe200010f0eff */
[----:B------:R-:W-:Y:S01]  /*9ae0*/  FMUL R22, R19, R80 ;  /* 0x0000005013167220 */ /* 0x000fe20000400000 */
[CC--:B------:R-:W-:Y:S01]  /*9af0*/  LEA R192, P1, R3.reuse, R148.reuse, 0x1 ;  /* 0x0000009403c07211 */ /* 0x0c0fe200078208ff */
[----:B-1----:R-:W-:Y:S01]  /*9b00*/  IMAD.MOV.U32 R246, RZ, RZ, R188 ;  /* 0x000000fffff67224 */ /* 0x002fe200078e00bc */
[----:B------:R-:W-:Y:S01]  /*9b10*/  LEA R146, P3, R20, R148, 0x1 ;  /* 0x0000009414927211 */ /* 0x000fe200078608ff */
[----:B------:R-:W-:Y:S01]  /*9b20*/  IMAD.MOV.U32 R248, RZ, RZ, R186 ;  /* 0x000000fffff87224 */ /* 0x000fe200078e00ba */
[----:B------:R-:W-:Y:S01]  /*9b30*/  FMNMX R22, R22, R52, !PT ;  /* 0x0000003416167209 */ /* 0x000fe20007800000 */
[----:B--2---:R-:W-:Y:S01]  /*9b40*/  IMAD.MOV.U32 R242, RZ, RZ, R190 ;  /* 0x000000fffff27224 */ /* 0x004fe200078e00be */
[----:B------:R-:W-:Y:S01]  /*9b50*/  LEA.HI.X.SX32 R147, R20, R0, 0x1, P3 ;  /* 0x0000000014937211 */ /* 0x000fe200018f0eff */
[----:B------:R-:W-:Y:S01]  /*9b60*/  IMAD.MOV.U32 R243, RZ, RZ, R191 ;  /* 0x000000fffff37224 */ /* 0x000fe200078e00bf */
[C---:B------:R-:W-:Y:S01]  /*9b70*/  LEA R190, P2, R24.reuse, R148, 0x1 ;  /* 0x0000009418be7211 */ /* 0x040fe200078408ff */
[----:B------:R-:W0:Y:S01]  /*9b80*/  SHFL.BFLY PT, R20, R22, 0x10, 0x1f ;  /* 0x0e001f0016147f89 */ /* 0x000e2200000e0000 */
[-C--:B------:R-:W-:Y:S01]  /*9b90*/  LEA.HI.X.SX32 R193, R3, R0.reuse, 0x1, P1 ;  /* 0x0000000003c17211 */ /* 0x080fe200008f0eff */
[----:B------:R-:W-:Y:S01]  /*9ba0*/  IMAD.MOV.U32 R249, RZ, RZ, R187 ;  /* 0x000000fffff97224 */ /* 0x000fe200078e00bb */
[----:B------:R-:W-:Y:S01]  /*9bb0*/  LEA.HI.X.SX32 R191, R24, R0, 0x1, P2 ;  /* 0x0000000018bf7211 */ /* 0x000fe200010f0eff */
[----:B------:R-:W-:Y:S01]  /*9bc0*/  IMAD.MOV.U32 R88, RZ, RZ, R182 ;  /* 0x000000ffff587224 */ /* 0x000fe200078e00b6 */
[C---:B------:R-:W-:Y:S01]  /*9bd0*/  LOP3.LUT R24, R2.reuse, 0xf, RZ, 0xc0, !PT ;  /* 0x0000000f02187812 */ /* 0x040fe200078ec0ff */
[----:B------:R-:W-:Y:S01]  /*9be0*/  IMAD.MOV.U32 R251, RZ, RZ, R185 ;  /* 0x000000fffffb7224 */ /* 0x000fe200078e00b9 */
[C---:B------:R-:W-:Y:S01]  /*9bf0*/  LOP3.LUT R3, R2.reuse, 0x60, RZ, 0xc0, !PT ;  /* 0x0000006002037812 */ /* 0x040fe200078ec0ff */
[----:B------:R-:W-:Y:S01]  /*9c00*/  IMAD.MOV.U32 R89, RZ, RZ, R183 ;  /* 0x000000ffff597224 */ /* 0x000fe200078e00b7 */
[----:B------:R-:W-:Y:S01]  /*9c10*/  ISETP.GE.U32.AND P1, PT, R81, 0x10, PT ;  /* 0x000000105100780c */ /* 0x000fe20003f26070 */
[----:B------:R-:W-:Y:S01]  /*9c20*/  IMAD.MOV.U32 R85, RZ, RZ, R177 ;  /* 0x000000ffff557224 */ /* 0x000fe200078e00b1 */
[----:B------:R-:W-:Y:S01]  /*9c30*/  LOP3.LUT R139, R2, 0xff, RZ, 0xc0, !PT ;  /* 0x000000ff028b7812 */ /* 0x000fe200078ec0ff */
[----:B------:R-:W-:Y:S01]  /*9c40*/  IMAD R3, R24, 0x2, R3 ;  /* 0x0000000218037824 */ /* 0x000fe200078e0203 */
[-C--:B------:R-:W-:Y:S01]  /*9c50*/  LEA R188, P3, R26, R148.reuse, 0x1 ;  /* 0x000000941abc7211 */ /* 0x080fe200078608ff */
[----:B------:R-:W-:Y:S01]  /*9c60*/  IMAD.MOV.U32 R86, RZ, RZ, R172 ;  /* 0x000000ffff567224 */ /* 0x000fe200078e00ac */
[----:B------:R-:W-:Y:S01]  /*9c70*/  LEA R186, P2, R28, R148, 0x1 ;  /* 0x000000941cba7211 */ /* 0x000fe200078408ff */
[----:B------:R-:W-:Y:S01]  /*9c80*/  IMAD.MOV.U32 R87, RZ, RZ, R173 ;  /* 0x000000ffff577224 */ /* 0x000fe200078e00ad */
[----:B------:R-:W-:Y:S01]  /*9c90*/  LEA.HI R24, R139, R3, RZ, 0x19 ;  /* 0x000000038b187211 */ /* 0x000fe200078fc8ff */
[----:B------:R-:W-:Y:S01]  /*9ca0*/  IMAD.MOV.U32 R93, RZ, RZ, R171 ;  /* 0x000000ffff5d7224 */ /* 0x000fe200078e00ab */
[----:B------:R-:W-:Y:S01]  /*9cb0*/  MOV R247, R189 ;  /* 0x000000bd00f77202 */ /* 0x000fe20000000f00 */
[----:B------:R-:W-:Y:S01]  /*9cc0*/  IMAD.MOV.U32 R78, RZ, RZ, R168 ;  /* 0x000000ffff4e7224 */ /* 0x000fe200078e00a8 */
[-C--:B------:R-:W-:Y:S01]  /*9cd0*/  LEA.HI.X.SX32 R189, R26, R0.reuse, 0x1, P3 ;  /* 0x000000001abd7211 */ /* 0x080fe200018f0eff */
[----:B------:R-:W-:Y:S01]  /*9ce0*/  IMAD.MOV.U32 R79, RZ, RZ, R169 ;  /* 0x000000ffff4f7224 */ /* 0x000fe200078e00a9 */
[----:B------:R-:W-:Y:S01]  /*9cf0*/  LEA.HI.X.SX32 R187, R28, R0, 0x1, P2 ;  /* 0x000000001cbb7211 */ /* 0x000fe200010f0eff */
[----:B------:R-:W-:Y:S01]  /*9d00*/  IMAD.MOV.U32 R95, RZ, RZ, R167 ;  /* 0x000000ffff5f7224 */ /* 0x000fe200078e00a7 */
[----:B0-----:R-:W-:Y:S01]  /*9d10*/  FMNMX R22, R22, R20, !PT ;  /* 0x0000001416167209 */ /* 0x001fe20007800000 */
[----:B------:R-:W-:Y:S01]  /*9d20*/  IMAD.MOV.U32 R74, RZ, RZ, R164 ;  /* 0x000000ffff4a7224 */ /* 0x000fe200078e00a4 */
[----:B------:R-:W-:Y:S01]  /*9d30*/  LEA R20, R24, UR9, 0x2 ;  /* 0x0000000918147c11 */ /* 0x000fe2000f8e10ff */
[----:B------:R-:W-:Y:S01]  /*9d40*/  IMAD.MOV.U32 R75, RZ, RZ, R165 ;  /* 0x000000ffff4b7224 */ /* 0x000fe200078e00a5 */
[-C--:B------:R-:W-:Y:S01]  /*9d50*/  LEA R184, P3, R30, R148.reuse, 0x1 ;  /* 0x000000941eb87211 */ /* 0x080fe200078608ff */
[----:B------:R0:W-:Y:S01]  /*9d60*/  STL.64 [R1+0x848], R238 ;  /* 0x000848ee01007387 */ /* 0x0001e20000100a00 */
[----:B------:R-:W-:-:S02]  /*9d70*/  LEA R182, P2, R32, R148, 0x1 ;  /* 0x0000009420b67211 */ /* 0x000fc400078408ff */
[----:B------:R-:W-:Y:S01]  /*9d80*/  MOV R82, R180 ;  /* 0x000000b400527202 */ /* 0x000fe20000000f00 */
[----:B----4-:R-:W-:Y:S01]  /*9d90*/  @!P1 STS [R20+0x10000], R22 ;  /* 0x0100001614009388 */ /* 0x010fe20000000800 */
[-C--:B------:R-:W-:Y:S02]  /*9da0*/  LEA.HI.X.SX32 R185, R30, R0.reuse, 0x1, P3 ;  /* 0x000000001eb97211 */ /* 0x080fe400018f0eff */
[----:B------:R-:W-:Y:S01]  /*9db0*/  LEA.HI.X.SX32 R183, R32, R0, 0x1, P2 ;  /* 0x0000000020b77211 */ /* 0x000fe200010f0eff */
[----:B------:R1:W-:Y:S01]  /*9dc0*/  STL.64 [R1+0x850], R236 ;  /* 0x000850ec01007387 */ /* 0x0003e20000100a00 */
[-C--:B------:R-:W-:Y:S02]  /*9dd0*/  LEA R180, P3, R34, R148.reuse, 0x1 ;  /* 0x0000009422b47211 */ /* 0x080fe400078608ff */
[----:B------:R-:W-:Y:S01]  /*9de0*/  LEA R178, P2, R36, R148, 0x1 ;  /* 0x0000009424b27211 */ /* 0x000fe200078408ff */
[----:B------:R2:W-:Y:S01]  /*9df0*/  STL.64 [R1+0x858], R234 ;  /* 0x000858ea01007387 */ /* 0x0005e20000100a00 */
[-C--:B------:R-:W-:Y:S01]  /*9e00*/  LEA.HI.X.SX32 R181, R34, R0.reuse, 0x1, P3 ;  /* 0x0000000022b57211 */ /* 0x080fe200018f0eff */
[----:B0-----:R-:W-:Y:S01]  /*9e10*/  IMAD.MOV.U32 R238, RZ, RZ, R142 ;  /* 0x000000ffffee7224 */ /* 0x001fe200078e008e */
[----:B------:R-:W-:Y:S01]  /*9e20*/  LEA.HI.X.SX32 R179, R36, R0, 0x1, P2 ;  /* 0x0000000024b37211 */ /* 0x000fe200010f0eff */
[----:B------:R0:W-:Y:S01]  /*9e30*/  STL.64 [R1+0x860], R232 ;  /* 0x000860e801007387 */ /* 0x0001e20000100a00 */
[----:B------:R-:W-:-:S02]  /*9e40*/  LEA R176, P3, R38, R148, 0x1 ;  /* 0x0000009426b07211 */ /* 0x000fc400078608ff */
[----:B------:R-:W-:Y:S01]  /*9e50*/  LEA R174, P2, R42, R148, 0x1 ;  /* 0x000000942aae7211 */ /* 0x000fe200078408ff */
[----:B------:R3:W-:Y:S01]  /*9e60*/  STL.64 [R1+0x868], R230 ;  /* 0x000868e601007387 */ /* 0x0007e20000100a00 */
[----:B------:R-:W-:Y:S01]  /*9e70*/  MOV R77, R175 ;  /* 0x000000af004d7202 */ /* 0x000fe20000000f00 */
[----:B-1----:R-:W-:Y:S01]  /*9e80*/  IMAD.MOV.U32 R236, RZ, RZ, R72 ;  /* 0x000000ffffec7224 */ /* 0x002fe200078e0048 */
[-C--:B------:R-:W-:Y:S01]  /*9e90*/  LEA.HI.X.SX32 R177, R38, R0.reuse, 0x1, P3 ;  /* 0x0000000026b17211 */ /* 0x080fe200018f0eff */
[----:B------:R1:W-:Y:S01]  /*9ea0*/  STL.64 [R1+0x870], R228 ;  /* 0x000870e401007387 */ /* 0x0003e20000100a00 */
[----:B------:R-:W-:Y:S01]  /*9eb0*/  LEA.HI.X.SX32 R175, R42, R0, 0x1, P2 ;  /* 0x000000002aaf7211 */ /* 0x000fe200010f0eff */
[----:B------:R-:W-:Y:S01]  /*9ec0*/  IMAD.MOV.U32 R237, RZ, RZ, R73 ;  /* 0x000000ffffed7224 */ /* 0x000fe200078e0049 */
[C---:B------:R-:W-:Y:S01]  /*9ed0*/  LEA R172, P3, R40.reuse, R148, 0x1 ;  /* 0x0000009428ac7211 */ /* 0x040fe200078608ff */
[----:B------:R4:W-:Y:S01]  /*9ee0*/  STL.64 [R1+0x878], R226 ;  /* 0x000878e201007387 */ /* 0x0009e20000100a00 */
[C---:B------:R-:W-:Y:S01]  /*9ef0*/  ISETP.GE.U32.AND P2, PT, R139.reuse, 0x80, PT ;  /* 0x000000808b00780c */ /* 0x040fe20003f46070 */
[----:B--2---:R-:W-:Y:S01]  /*9f00*/  IMAD.MOV.U32 R234, RZ, RZ, R70 ;  /* 0x000000ffffea7224 */ /* 0x004fe200078e0046 */
[----:B------:R-:W-:Y:S01]  /*9f10*/  LEA.HI.X.SX32 R173, R40, R0, 0x1, P3 ;  /* 0x0000000028ad7211 */ /* 0x000fe200018f0eff */
[----:B------:R-:W-:Y:S01]  /*9f20*/  STL.64 [R1+0x880], R224 ;  /* 0x000880e001007387 */ /* 0x000fe20000100a00 */
[C---:B------:R-:W-:Y:S01]  /*9f30*/  LEA R170, P3, R44.reuse, R148, 0x1 ;  /* 0x000000942caa7211 */ /* 0x040fe200078608ff */
[----:B------:R-:W-:Y:S01]  /*9f40*/  IMAD.MOV.U32 R235, RZ, RZ, R71 ;  /* 0x000000ffffeb7224 */ /* 0x000fe200078e0047 */
[----:B------:R-:W-:Y:S01]  /*9f50*/  LEA R24, R139, UR9, 0x2 ;  /* 0x000000098b187c11 */ /* 0x000fe2000f8e10ff */
[----:B------:R-:W-:Y:S01]  /*9f60*/  BAR.SYNC.DEFER_BLOCKING 0x0 ;  /* 0x0000000000007b1d */ /* 0x000fe20000010000 */
[----:B------:R-:W-:Y:S01]  /*9f70*/  LEA.HI.X.SX32 R171, R44, R0, 0x1, P3 ;  /* 0x000000002cab7211 */ /* 0x000fe200018f0eff */
[----:B0-----:R-:W-:Y:S01]  /*9f80*/  IMAD.MOV.U32 R232, RZ, RZ, R68 ;  /* 0x000000ffffe87224 */ /* 0x001fe200078e0044 */
[C---:B------:R-:W-:Y:S01]  /*9f90*/  LEA R168, P3, R46.reuse, R148, 0x1 ;  /* 0x000000942ea87211 */ /* 0x040fe200078608ff */
[----:B------:R-:W-:Y:S01]  /*9fa0*/  IMAD.MOV.U32 R233, RZ, RZ, R69 ;  /* 0x000000ffffe97224 */ /* 0x000fe200078e0045 */
[----:B------:R-:W-:Y:S01]  /*9fb0*/  MOV R94, R166 ;  /* 0x000000a6005e7202 */ /* 0x000fe20000000f00 */
[----:B---3--:R-:W-:Y:S01]  /*9fc0*/  IMAD.MOV.U32 R231, RZ, RZ, R67 ;  /* 0x000000ffffe77224 */ /* 0x008fe200078e0043 */
[----:B------:R-:W-:Y:S01]  /*9fd0*/  LEA.HI.X.SX32 R169, R46, R0, 0x1, P3 ;  /* 0x000000002ea97211 */ /* 0x000fe200018f0eff */
[----:B------:R0:W-:Y:S01]  /*9fe0*/  STL.64 [R1+0x888], R222 ;  /* 0x000888de01007387 */ /* 0x0001e20000100a00 */
[----:B------:R-:W-:Y:S01]  /*9ff0*/  LEA R166, P3, R47, R148, 0x1 ;  /* 0x000000942fa67211 */ /* 0x000fe200078608ff */
[----:B-1----:R-:W-:Y:S01]  /*a000*/  IMAD.MOV.U32 R228, RZ, RZ, R64 ;  /* 0x000000ffffe47224 */ /* 0x002fe200078e0040 */
[----:B------:R-:W-:Y:S01]  /*a010*/  LEA R131, R3, UR9, 0x2 ;  /* 0x0000000903837c11 */ /* 0x000fe2000f8e10ff */
[----:B------:R1:W-:Y:S01]  /*a020*/  STL.64 [R1+0x890], R220 ;  /* 0x000890dc01007387 */ /* 0x0003e20000100a00 */
[----:B------:R-:W-:Y:S01]  /*a030*/  LEA.HI.X.SX32 R167, R47, R0, 0x1, P3 ;  /* 0x000000002fa77211 */ /* 0x000fe200018f0eff */
[----:B------:R-:W-:Y:S01]  /*a040*/  IMAD.MOV.U32 R229, RZ, RZ, R65 ;  /* 0x000000ffffe57224 */ /* 0x000fe200078e0041 */
[C---:B------:R-:W-:Y:S01]  /*a050*/  LEA R164, P3, R45.reuse, R148, 0x1 ;  /* 0x000000942da47211 */ /* 0x040fe200078608ff */
[----:B------:R2:W-:Y:S01]  /*a060*/  STL.64 [R1+0x898], R218 ;  /* 0x000898da01007387 */ /* 0x0005e20000100a00 */
[----:B------:R-:W-:Y:S01]  /*a070*/  MOV R230, R66 ;  /* 0x0000004200e67202 */ /* 0x000fe20000000f00 */
[----:B----4-:R-:W-:Y:S01]  /*a080*/  IMAD.MOV.U32 R227, RZ, RZ, R245 ;  /* 0x000000ffffe37224 */ /* 0x010fe200078e00f5 */
[----:B------:R-:W-:Y:S01]  /*a090*/  LEA.HI.X.SX32 R165, R45, R0, 0x1, P3 ;  /* 0x000000002da57211 */ /* 0x000fe200018f0eff */
[----:B------:R3:W-:Y:S01]  /*a0a0*/  STL.64 [R1+0x8a0], R216 ;  /* 0x0008a0d801007387 */ /* 0x0007e20000100a00 */
[C---:B------:R-:W-:Y:S01]  /*a0b0*/  LEA R162, P3, R41.reuse, R148, 0x1 ;  /* 0x0000009429a27211 */ /* 0x040fe200078608ff */
[----:B0-----:R-:W-:Y:S01]  /*a0c0*/  IMAD.MOV.U32 R222, RZ, RZ, R144 ;  /* 0x000000ffffde7224 */ /* 0x001fe200078e0090 */
[----:B------:R-:W-:Y:S01]  /*a0d0*/  MOV R225, R241 ;  /* 0x000000f100e17202 */ /* 0x000fe20000000f00 */
[----:B------:R-:W0:Y:S01]  /*a0e0*/  @!P2 LDS R50, [R24+0x10000] ;  /* 0x010000001832a984 */ /* 0x000e220000000800 */
[----:B------:R-:W-:Y:S01]  /*a0f0*/  LEA.HI.X.SX32 R163, R41, R0, 0x1, P3 ;  /* 0x0000000029a37211 */ /* 0x000fe200018f0eff */
[----:B-1----:R-:W-:Y:S01]  /*a100*/  IMAD.MOV.U32 R221, RZ, RZ, R141 ;  /* 0x000000ffffdd7224 */ /* 0x002fe200078e008d */
[C---:B------:R-:W-:Y:S01]  /*a110*/  LEA R160, P3, R39.reuse, R148, 0x1 ;  /* 0x0000009427a07211 */ /* 0x040fe200078608ff */
[----:B------:R-:W4:Y:S01]  /*a120*/  LDL.64 R72, [R1+0x190] ;  /* 0x0001900001487983 */ /* 0x000f220000100a00 */
[----:B--2---:R-:W-:Y:S01]  /*a130*/  IMAD.MOV.U32 R219, RZ, RZ, R137 ;  /* 0x000000ffffdb7224 */ /* 0x004fe200078e0089 */
[----:B------:R-:W-:Y:S01]  /*a140*/  MOV R239, R143 ;  /* 0x0000008f00ef7202 */ /* 0x000fe20000000f00 */
[----:B------:R-:W-:Y:S01]  /*a150*/  IMAD.MOV.U32 R220, RZ, RZ, R140 ;  /* 0x000000ffffdc7224 */ /* 0x000fe200078e008c */
[----:B------:R-:W-:Y:S01]  /*a160*/  LEA.HI.X.SX32 R161, R39, R0, 0x1, P3 ;  /* 0x0000000027a17211 */ /* 0x000fe200018f0eff */
[----:B------:R-:W2:Y:S01]  /*a170*/  LDL.64 R70, [R1+0x188] ;  /* 0x0001880001467983 */ /* 0x000ea20000100a00 */
[C---:B------:R-:W-:Y:S01]  /*a180*/  LEA R158, P3, R35.reuse, R148, 0x1 ;  /* 0x00000094239e7211 */ /* 0x040fe200078608ff */
[----:B---3--:R-:W-:Y:S01]  /*a190*/  IMAD.MOV.U32 R217, RZ, RZ, R135 ;  /* 0x000000ffffd97224 */ /* 0x008fe200078e0087 */
[----:B------:R-:W-:Y:S01]  /*a1a0*/  MOV R216, R134 ;  /* 0x0000008600d87202 */ /* 0x000fe20000000f00 */
[----:B------:R-:W3:Y:S01]  /*a1b0*/  LDL.64 R68, [R1+0x180] ;  /* 0x0001800001447983 */ /* 0x000ee20000100a00 */
[----:B------:R-:W-:Y:S01]  /*a1c0*/  LEA.HI.X.SX32 R159, R35, R0, 0x1, P3 ;  /* 0x00000000239f7211 */ /* 0x000fe200018f0eff */
[----:B------:R-:W-:Y:S01]  /*a1d0*/  IMAD.MOV.U32 R218, RZ, RZ, R136 ;  /* 0x000000ffffda7224 */ /* 0x000fe200078e0088 */
[----:B------:R-:W-:Y:S01]  /*a1e0*/  LEA R156, P3, R33, R148, 0x1 ;  /* 0x00000094219c7211 */ /* 0x000fe200078608ff */
[----:B------:R-:W2:Y:S01]  /*a1f0*/  LDL.64 R66, [R1+0x178] ;  /* 0x0001780001427983 */ /* 0x000ea20000100a00 */
[----:B------:R-:W-:-:S02]  /*a200*/  IMAD.MOV.U32 R226, RZ, RZ, R244 ;  /* 0x000000ffffe27224 */ /* 0x000fc400078e00f4 */
[----:B------:R-:W-:Y:S01]  /*a210*/  LEA.HI.X.SX32 R157, R33, R0, 0x1, P3 ;  /* 0x00000000219d7211 */ /* 0x000fe200018f0eff */
[----:B------:R-:W2:Y:S01]  /*a220*/  LDL.64 R64, [R1+0x170] ;  /* 0x0001700001407983 */ /* 0x000ea20000100a00 */
[C---:B------:R-:W-:Y:S01]  /*a230*/  LEA R154, P3, R29.reuse, R148, 0x1 ;  /* 0x000000941d9a7211 */ /* 0x040fe200078608ff */
[----:B------:R-:W-:Y:S01]  /*a240*/  IMAD.MOV.U32 R224, RZ, RZ, R240 ;  /* 0x000000ffffe07224 */ /* 0x000fe200078e00f0 */
[----:B------:R-:W-:Y:S01]  /*a250*/  PRMT R62, RZ, 0x7610, R62 ;  /* 0x00007610ff3e7816 */ /* 0x000fe2000000003e */
[----:B------:R-:W-:Y:S01]  /*a260*/  IMAD.MOV.U32 R223, RZ, RZ, R145 ;  /* 0x000000ffffdf7224 */ /* 0x000fe200078e0091 */
[----:B------:R-:W-:Y:S02]  /*a270*/  LEA.HI.X.SX32 R155, R29, R0, 0x1, P3 ;  /* 0x000000001d9b7211 */ /* 0x000fe400018f0eff */
[----:B------:R-:W-:-:S04]  /*a280*/  LEA R152, P3, R27, R148, 0x1 ;  /* 0x000000941b987211 */ /* 0x000fc800078608ff */
[----:B------:R-:W-:Y:S02]  /*a290*/  LEA.HI.X.SX32 R153, R27, R0, 0x1, P3 ;  /* 0x000000001b997211 */ /* 0x000fe400018f0eff */
[----:B------:R-:W-:-:S04]  /*a2a0*/  LEA R150, P3, R23, R148, 0x1 ;  /* 0x0000009417967211 */ /* 0x000fc800078608ff */
[----:B------:R-:W-:Y:S01]  /*a2b0*/  LEA.HI.X.SX32 R151, R23, R0, 0x1, P3 ;  /* 0x0000000017977211 */ /* 0x000fe200018f0eff */
[----:B0-----:R-:W0:Y:S01]  /*a2c0*/  SHFL.BFLY PT, R22, R50, 0x1, 0x1f ;  /* 0x0c201f0032167f89 */ /* 0x001e2200000e0000 */
[----:B------:R-:W-:-:S04]  /*a2d0*/  LEA R148, P3, R21, R148, 0x1 ;  /* 0x0000009415947211 */ /* 0x000fc800078608ff */
[----:B------:R-:W-:Y:S02]  /*a2e0*/  LEA.HI.X.SX32 R149, R21, R0, 0x1, P3 ;  /* 0x0000000015957211 */ /* 0x000fe400018f0eff */
[----:B------:R-:W-:-:S04]  /*a2f0*/  LOP3.LUT P3, RZ, R2, 0x1, RZ, 0xc0, !PT ;  /* 0x0000000102ff7812 */ /* 0x000fc8000786c0ff */
[----:B------:R-:W-:Y:S02]  /*a300*/  ISETP.LT.U32.AND P3, PT, R139, 0x80, !P3 ;  /* 0x000000808b00780c */ /* 0x000fe40005f61070 */
[----:B0-----:R-:W-:-:S11]  /*a310*/  FMNMX R50, R50, R22, !PT ;  /* 0x0000001632327209 */ /* 0x001fd60007800000 */
[----:B------:R-:W-:Y:S01]  /*a320*/  @P3 STS [R24+0x10000], R50 ;  /* 0x0100003218003388 */ /* 0x000fe20000000800 */
[----:B------:R-:W-:Y:S06]  /*a330*/  BAR.SYNC.DEFER_BLOCKING 0x0 ;  /* 0x0000000000007b1d */ /* 0x000fec0000010000 */
[----:B------:R-:W0:Y:S02]  /*a340*/  LDS R138, [R131+0x10000] ;  /* 0x01000000838a7984 */ /* 0x000e240000000800 */
[----:B------:R-:W-:Y:S01]  /*a350*/  BAR.SYNC.DEFER_BLOCKING 0x0 ;  /* 0x0000000000007b1d */ /* 0x000fe20000010000 */
[----:B0-----:R-:W-:-:S05]  /*a360*/  FMNMX R138, R138, -INF , !PT ;  /* 0xff8000008a8a7809 */ /* 0x001fca0007800000 */
[-CC-:B------:R-:W-:Y:S01]  /*a370*/  FFMA R4, R4, R80.reuse, -R138.reuse ;  /* 0x0000005004047223 */ /* 0x180fe2000000088a */
[-CC-:B------:R-:W-:Y:S01]  /*a380*/  FFMA R5, R5, R80.reuse, -R138.reuse ;  /* 0x0000005005057223 */ /* 0x180fe2000000088a */
[-CC-:B------:R-:W-:Y:S02]  /*a390*/  FFMA R6, R6, R80.reuse, -R138.reuse ;  /* 0x0000005006067223 */ /* 0x180fe4000000088a */
[----:B------:R-:W-:Y:S01]  /*a3a0*/  FMUL R4, R4, 1.4426950216293334961 ;  /* 0x3fb8aa3b04047820 */ /* 0x000fe20000400000 */
[----:B------:R-:W-:Y:S01]  /*a3b0*/  FMUL R5, R5, 1.4426950216293334961 ;  /* 0x3fb8aa3b05057820 */ /* 0x000fe20000400000 */
[----:B------:R-:W-:Y:S01]  /*a3c0*/  FMUL R6, R6, 1.4426950216293334961 ;  /* 0x3fb8aa3b06067820 */ /* 0x000fe20000400000 */
[-CC-:B------:R-:W-:Y:S01]  /*a3d0*/  FFMA R7, R7, R80.reuse, -R138.reuse ;  /* 0x0000005007077223 */ /* 0x180fe2000000088a */
[----:B------:R-:W-:Y:S01]  /*a3e0*/  MUFU.EX2 R141, R4 ;  /* 0x00000004008d7308 */ /* 0x000fe20000000800 */
[----:B------:R-:W-:Y:S02]  /*a3f0*/  FFMA R8, R8, R80, -R138 ;  /* 0x0000005008087223 */ /* 0x000fe4000000088a */
[----:B------:R-:W-:-:S05]  /*a400*/  FMUL R7, R7, 1.4426950216293334961 ;  /* 0x3fb8aa3b07077820 */ /* 0x000fca0000400000 */
[----:B------:R-:W0:Y:S01]  /*a410*/  MUFU.EX2 R144, R5 ;  /* 0x0000000500907308 */ /* 0x000e220000000800 */
[----:B------:R-:W-:Y:S01]  /*a420*/  FMUL R8, R8, 1.4426950216293334961 ;  /* 0x3fb8aa3b08087820 */ /* 0x000fe20000400000 */
[----:B------:R-:W-:-:S06]  /*a430*/  FFMA R9, R9, R80, -R138 ;  /* 0x0000005009097223 */ /* 0x000fcc000000088a */
[----:B------:R-:W1:Y:S01]  /*a440*/  MUFU.EX2 R137, R6 ;  /* 0x0000000600897308 */ /* 0x000e620000000800 */
[----:B------:R-:W-:Y:S01]  /*a450*/  FMUL R9, R9, 1.4426950216293334961 ;  /* 0x3fb8aa3b09097820 */ /* 0x000fe20000400000 */
[----:B------:R-:W-:-:S06]  /*a460*/  FFMA R10, R10, R80, -R138 ;  /* 0x000000500a0a7223 */ /* 0x000fcc000000088a */
[----:B------:R-:W1:Y:S01]  /*a470*/  MUFU.EX2 R140, R7 ;  /* 0x00000007008c7308 */ /* 0x000e620000000800 */
[----:B------:R-:W-:Y:S01]  /*a480*/  FMUL R10, R10, 1.4426950216293334961 ;  /* 0x3fb8aa3b0a0a7820 */ /* 0x000fe20000400000 */
[----:B------:R-:W-:Y:S01]  /*a490*/  FFMA R11, R11, R80, -R138 ;  /* 0x000000500b0b7223 */ /* 0x000fe2000000088a */
[----:B0-----:R-:W-:-:S05]  /*a4a0*/  FADD R0, R141, R144 ;  /* 0x000000908d007221 */ /* 0x001fca0000000000 */
[----:B------:R-:W0:Y:S01]  /*a4b0*/  MUFU.EX2 R135, R8 ;  /* 0x0000000800877308 */ /* 0x000e220000000800 */
[----:B------:R-:W-:Y:S01]  /*a4c0*/  FMUL R11, R11, 1.4426950216293334961 ;  /* 0x3fb8aa3b0b0b7820 */ /* 0x000fe20000400000 */
[----:B------:R-:W-:Y:S01]  /*a4d0*/  FFMA R12, R12, R80, -R138 ;  /* 0x000000500c0c7223 */ /* 0x000fe2000000088a */
[----:B-1----:R-:W-:-:S05]  /*a4e0*/  FADD R0, R137, R0 ;  /* 0x0000000089007221 */ /* 0x002fca0000000000 */
[----:B------:R-:W1:Y:S01]  /*a4f0*/  MUFU.EX2 R136, R9 ;  /* 0x0000000900887308 */ /* 0x000e620000000800 */
[----:B------:R-:W-:Y:S01]  /*a500*/  FMUL R12, R12, 1.4426950216293334961 ;  /* 0x3fb8aa3b0c0c7820 */ /* 0x000fe20000400000 */
[----:B------:R-:W-:Y:S01]  /*a510*/  FFMA R13, R13, R80, -R138 ;  /* 0x000000500d0d7223 */ /* 0x000fe2000000088a */
[----:B------:R-:W-:-:S05]  /*a520*/  FADD R0, R140, R0 ;  /* 0x000000008c007221 */ /* 0x000fca0000000000 */
        /* <DEDUP_REMOVED lines=26> */
[----:B0-----:R-:W-:-:S06]  /*a6d0*/  FADD R0, R245, R0 ;  /* 0x00000000f5007221 */ /* 0x001fcc0000000000 */
[----:B------:R-:W0:Y:S01]  /*a6e0*/  MUFU.EX2 R240, R17 ;  /* 0x0000001100f07308 */ /* 0x000e220000000800 */
[----:B-1----:R-:W-:-:S07]  /*a6f0*/  FADD R0, R244, R0 ;  /* 0x00000000f4007221 */ /* 0x002fce0000000000 */
[----:B------:R-:W1:Y:S01]  /*a700*/  MUFU.EX2 R143, R18 ;  /* 0x00000012008f7308 */ /* 0x000e620000000800 */
[----:B------:R-:W-:-:S07]  /*a710*/  FADD R0, R241, R0 ;  /* 0x00000000f1007221 */ /* 0x000fce0000000000 */
[----:B------:R-:W1:Y:S01]  /*a720*/  MUFU.EX2 R142, R19 ;  /* 0x00000013008e7308 */ /* 0x000e620000000800 */
[----:B0-----:R-:W-:-:S04]  /*a730*/  FADD R0, R240, R0 ;  /* 0x00000000f0007221 */ /* 0x001fc80000000000 */
[----:B-1----:R-:W-:-:S04]  /*a740*/  FADD R0, R143, R0 ;  /* 0x000000008f007221 */ /* 0x002fc80000000000 */
[----:B------:R-:W-:-:S05]  /*a750*/  FADD R0, R142, R0 ;  /* 0x000000008e007221 */ /* 0x000fca0000000000 */
[----:B------:R-:W0:Y:S02]  /*a760*/  SHFL.BFLY PT, R3, R0, 0x10, 0x1f ;  /* 0x0e001f0000037f89 */ /* 0x000e2400000e0000 */
[----:B0-----:R-:W-:-:S05]  /*a770*/  FADD R0, R0, R3 ;  /* 0x0000000300007221 */ /* 0x001fca0000000000 */
[----:B------:R-:W-:Y:S01]  /*a780*/  @!P1 STS [R20+0x10000], R0 ;  /* 0x0100000014009388 */ /* 0x000fe20000000800 */
[----:B------:R-:W-:Y:S06]  /*a790*/  BAR.SYNC.DEFER_BLOCKING 0x0 ;  /* 0x0000000000007b1d */ /* 0x000fec0000010000 */
[----:B------:R-:W0:Y:S04]  /*a7a0*/  @!P2 LDS R51, [R24+0x10000] ;  /* 0x010000001833a984 */ /* 0x000e280000000800 */
[----:B0-----:R-:W0:Y:S02]  /*a7b0*/  SHFL.BFLY PT, R0, R51, 0x1, 0x1f ;  /* 0x0c201f0033007f89 */ /* 0x001e2400000e0000 */
[----:B0-----:R-:W-:-:S05]  /*a7c0*/  FADD R51, R51, R0 ;  /* 0x0000000033337221 */ /* 0x001fca0000000000 */
[----:B------:R0:W-:Y:S01]  /*a7d0*/  @P3 STS [R24+0x10000], R51 ;  /* 0x0100003318003388 */ /* 0x0001e20000000800 */
[----:B------:R-:W-:Y:S01]  /*a7e0*/  BAR.SYNC.DEFER_BLOCKING 0x0 ;  /* 0x0000000000007b1d */ /* 0x000fe20000010000 */
        /* <DEDUP_REMOVED lines=10> */
[----:B------:R-:W3:Y:S04]  /*a890*/  @P4 LDG.E.U16 R62, desc[UR10][R216.64] ;  /* 0x0000000ad83e4981 */ /* 0x000ee8000c1e1500 */
[----:B------:R-:W3:Y:S01]  /*a8a0*/  @P4 LDG.E.U16 R130, desc[UR10][R218.64] ;  /* 0x0000000ada824981 */ /* 0x000ee2000c1e1500 */
[----:B------:R-:W-:-:S03]  /*a8b0*/  PRMT R125, RZ, 0x7610, R125 ;  /* 0x00007610ff7d7816 */ /* 0x000fc6000000007d */
[----:B------:R-:W3:Y:S04]  /*a8c0*/  @P4 LDG.E.U16 R61, desc[UR10][R220.64] ;  /* 0x0000000adc3d4981 */ /* 0x000ee8000c1e1500 */
[----:B------:R-:W3:Y:S04]  /*a8d0*/  LDL.64 R216, [R1+0x168] ;  /* 0x0001680001d87983 */ /* 0x000ee80000100a00 */
[----:B------:R-:W3:Y:S01]  /*a8e0*/  LDL.64 R218, [R1+0x160] ;  /* 0x0001600001da7983 */ /* 0x000ee20000100a00 */
[----:B------:R-:W-:-:S03]  /*a8f0*/  PRMT R56, RZ, 0x7610, R56 ;  /* 0x00007610ff387816 */ /* 0x000fc60000000038 */
[----:B------:R-:W3:Y:S04]  /*a900*/  @P4 LDG.E.U16 R129, desc[UR10][R222.64] ;  /* 0x0000000ade814981 */ /* 0x000ee8000c1e1500 */
        /* <DEDUP_REMOVED lines=28> */
[----:B0-----:R-:W-:-:S03]  /*aad0*/  PRMT R51, RZ, 0x7610, R51 ;  /* 0x00007610ff337816 */ /* 0x001fc60000000033 */
        /* <DEDUP_REMOVED lines=25> */
[----:B------:R-:W3:Y:S04]  /*ac70*/  LDL.64 R76, [R1+0xc8] ;  /* 0x0000c800014c7983 */ /* 0x000ee80000100a00 */
        /* <DEDUP_REMOVED lines=8> */
[----:B----4-:R-:W4:Y:S04]  /*ad00*/  @P4 LDG.E.U16 R49, desc[UR10][R72.64] ;  /* 0x0000000a48314981 */ /* 0x010f28000c1e1500 */
[----:B------:R-:W4:Y:S04]  /*ad10*/  LDL.64 R74, [R1+0xa0] ;  /* 0x0000a000014a7983 */ /* 0x000f280000100a00 */
[----:B--2---:R-:W2:Y:S04]  /*ad20*/  @P4 LDG.E.U16 R117, desc[UR10][R70.64] ;  /* 0x0000000a46754981 */ /* 0x004ea8000c1e1500 */
[----:B------:R-:W2:Y:S04]  /*ad30*/  LDL.64 R72, [R1+0x98] ;  /* 0x0000980001487983 */ /* 0x000ea80000100a00 */
[----:B---3--:R-:W3:Y:S04]  /*ad40*/  @P4 LDG.E.U16 R47, desc[UR10][R68.64] ;  /* 0x0000000a442f4981 */ /* 0x008ee8000c1e1500 */
[----:B------:R-:W3:Y:S04]  /*ad50*/  LDL.64 R70, [R1+0x90] ;  /* 0x0000900001467983 */ /* 0x000ee80000100a00 */
[----:B------:R-:W3:Y:S04]  /*ad60*/  @P4 LDG.E.U16 R116, desc[UR10][R66.64] ;  /* 0x0000000a42744981 */ /* 0x000ee8000c1e1500 */
[----:B------:R-:W3:Y:S04]  /*ad70*/  LDL.64 R68, [R1+0x88] ;  /* 0x0000880001447983 */ /* 0x000ee80000100a00 */
[----:B------:R-:W3:Y:S04]  /*ad80*/  @P4 LDG.E.U16 R46, desc[UR10][R64.64] ;  /* 0x0000000a402e4981 */ /* 0x000ee8000c1e1500 */
[----:B------:R-:W3:Y:S01]  /*ad90*/  LDL.64 R66, [R1+0x80] ;  /* 0x0000800001427983 */ /* 0x000ee20000100a00 */
[----:B------:R-:W-:-:S02]  /*ada0*/  PRMT R115, RZ, 0x7610, R115 ;  /* 0x00007610ff737816 */ /* 0x000fc40000000073 */
[----:B------:R-:W-:Y:S02]  /*adb0*/  PRMT R45, RZ, 0x7610, R45 ;  /* 0x00007610ff2d7816 */ /* 0x000fe4000000002d */
[----:B------:R-:W-:Y:S01]  /*adc0*/  PRMT R114, RZ, 0x7610, R114 ;  /* 0x00007610ff727816 */ /* 0x000fe20000000072 */
[----:B------:R-:W3:Y:S01]  /*add0*/  LDL.64 R64, [R1+0x78] ;  /* 0x0000780001407983 */ /* 0x000ee20000100a00 */
        /* <DEDUP_REMOVED lines=35> */
[----:B------:R-:W-:-:S02]  /*b010*/  PRMT R29, RZ, 0x7610, R29 ;  /* 0x00007610ff1d7816 */ /* 0x000fc4000000001d */
[----:B------:R-:W-:Y:S02]  /*b020*/  PRMT R27, RZ, 0x7610, R27 ;  /* 0x00007610ff1b7816 */ /* 0x000fe4000000001b */
[----:B------:R-:W-:Y:S01]  /*b030*/  PRMT R26, RZ, 0x7610, R26 ;  /* 0x00007610ff1a7816 */ /* 0x000fe2000000001a */
[----:B------:R-:W3:Y:S04]  /*b040*/  LDL.LU.64 R216, [R1+0x8a0] ;  /* 0x0008a00001d87983 */ /* 0x000ee80000300a00 */
[----:B------:R-:W3:Y:S04]  /*b050*/  LDL.LU.64 R218, [R1+0x898] ;  /* 0x0008980001da7983 */ /* 0x000ee80000300a00 */
        /* <DEDUP_REMOVED lines=8> */
[----:B------:R-:W3:Y:S04]  /*b0e0*/  @P4 LDG.E.U16 R43, desc[UR10][R226.64] ;  /* 0x0000000ae22b4981 */ /* 0x000ee8000c1e1500 */
[----:B------:R-:W3:Y:S04]  /*b0f0*/  @P4 LDG.E.U16 R112, desc[UR10][R228.64] ;  /* 0x0000000ae4704981 */ /* 0x000ee8000c1e1500 */
[----:B------:R-:W3:Y:S04]  /*b100*/  LDL.LU.64 R224, [R1+0x880] ;  /* 0x0008800001e07983 */ /* 0x000ee80000300a00 */
        /* <DEDUP_REMOVED lines=38> */
[----:B----4-:R-:W4:Y:S04]  /*b370*/  @P4 LDG.E.U16 R33, desc[UR10][R74.64] ;  /* 0x0000000a4a214981 */ /* 0x010f28000c1e1500 */
[----:B--2---:R-:W2:Y:S04]  /*b380*/  @P4 LDG.E.U16 R102, desc[UR10][R72.64] ;  /* 0x0000000a48664981 */ /* 0x004ea8000c1e1500 */
[----:B---3--:R-:W3:Y:S04]  /*b390*/  @P4 LDG.E.U16 R32, desc[UR10][R70.64] ;  /* 0x0000000a46204981 */ /* 0x008ee8000c1e1500 */
[----:B------:R-:W2:Y:S04]  /*b3a0*/  LDL.LU.64 R74, [R1+0x7d8] ;  /* 0x0007d800014a7983 */ /* 0x000ea80000300a00 */
[----:B------:R-:W3:Y:S04]  /*b3b0*/  LDL.LU.64 R72, [R1+0x7d0] ;  /* 0x0007d00001487983 */ /* 0x000ee80000300a00 */
[----:B------:R-:W4:Y:S04]  /*b3c0*/  LDL.LU.64 R70, [R1+0x7c8] ;  /* 0x0007c80001467983 */ /* 0x000f280000300a00 */
[----:B------:R-:W4:Y:S04]  /*b3d0*/  @P4 LDG.E.U16 R101, desc[UR10][R68.64] ;  /* 0x0000000a44654981 */ /* 0x000f28000c1e1500 */
[----:B------:R-:W4:Y:S04]  /*b3e0*/  @P4 LDG.E.U16 R31, desc[UR10][R66.64] ;  /* 0x0000000a421f4981 */ /* 0x000f28000c1e1500 */
[----:B------:R-:W4:Y:S04]  /*b3f0*/  @P4 LDG.E.U16 R100, desc[UR10][R64.64] ;  /* 0x0000000a40644981 */ /* 0x000f28000c1e1500 */
[----:B------:R-:W4:Y:S04]  /*b400*/  LDL.LU.64 R68, [R1+0x7c0] ;  /* 0x0007c00001447983 */ /* 0x000f280000300a00 */
[----:B------:R-:W4:Y:S04]  /*b410*/  LDL.LU.64 R66, [R1+0x7b8] ;  /* 0x0007b80001427983 */ /* 0x000f280000300a00 */
[----:B------:R-:W4:Y:S01]  /*b420*/  LDL.LU.64 R64, [R1+0x7b0] ;  /* 0x0007b00001407983 */ /* 0x000f220000300a00 */
[----:B------:R-:W-:-:S02]  /*b430*/  PRMT R23, RZ, 0x7610, R23 ;  /* 0x00007610ff177816 */ /* 0x000fc40000000017 */
[----:B------:R-:W-:Y:S02]  /*b440*/  PRMT R4, RZ, 0x7610, R4 ;  /* 0x00007610ff047816 */ /* 0x000fe40000000004 */
[----:B------:R-:W-:Y:S02]  /*b450*/  PRMT R81, RZ, 0x7610, R81 ;  /* 0x00007610ff517816 */ /* 0x000fe40000000051 */
[----:B------:R-:W-:Y:S01]  /*b460*/  PRMT R63, RZ, 0x7610, R63 ;  /* 0x00007610ff3f7816 */ /* 0x000fe2000000003f */
[----:B------:R-:W-:Y:S01]  /*b470*/  IMAD.SHL.U32 R145, R139, 0x2, RZ ;  /* 0x000000028b917824 */ /* 0x000fe200078e00ff */
[----:B------:R-:W-:Y:S01]  /*b480*/  PRMT R5, RZ, 0x7610, R5 ;  /* 0x00007610ff057816 */ /* 0x000fe20000000005 */
[----:B------:R-:W4:Y:S01]  /*b490*/  @P4 LDG.E.U16 R4, desc[UR10][R172.64] ;  /* 0x0000000aac044981 */ /* 0x000f22000c1e1500 */
[----:B------:R-:W-:Y:S02]  /*b4a0*/  PRMT R6, RZ, 0x7610, R6 ;  /* 0x00007610ff067816 */ /* 0x000fe40000000006 */
[----:B------:R-:W-:Y:S01]  /*b4b0*/  PRMT R3, RZ, 0x7610, R3 ;  /* 0x00007610ff037816 */ /* 0x000fe20000000003 */
[----:B------:R-:W4:Y:S01]  /*b4c0*/  @P4 LDG.E.U16 R81, desc[UR10][R202.64] ;  /* 0x0000000aca514981 */ /* 0x000f22000c1e1500 */
[----:B------:R-:W-:-:S02]  /*b4d0*/  PRMT R7, RZ, 0x7610, R7 ;  /* 0x00007610ff077816 */ /* 0x000fc40000000007 */
[----:B------:R-:W-:Y:S01]  /*b4e0*/  PRMT R8, RZ, 0x7610, R8 ;  /* 0x00007610ff087816 */ /* 0x000fe20000000008 */
[----:B------:R-:W4:Y:S04]  /*b4f0*/  @P4 LDG.E.U16 R5, desc[UR10][R176.64] ;  /* 0x0000000ab0054981 */ /* 0x000f28000c1e1500 */
[----:B------:R-:W4:Y:S04]  /*b500*/  @P4 LDG.E.U16 R6, desc[UR10][R180.64] ;  /* 0x0000000ab4064981 */ /* 0x000f28000c1e1500 */
[----:B------:R-:W4:Y:S04]  /*b510*/  @P4 LDG.E.U16 R3, desc[UR10][R168.64] ;  /* 0x0000000aa8034981 */ /* 0x000f28000c1e1500 */
[----:B------:R-:W4:Y:S04]  /*b520*/  @P4 LDG.E.U16 R7, desc[UR10][R184.64] ;  /* 0x0000000ab8074981 */ /* 0x000f28000c1e1500 */
[----:B------:R-:W4:Y:S01]  /*b530*/  @P4 LDG.E.U16 R8, desc[UR10][R188.64] ;  /* 0x0000000abc084981 */ /* 0x000f22000c1e1500 */
[----:B------:R-:W-:-:S02]  /*b540*/  PRMT R0, RZ, 0x7610, R0 ;  /* 0x00007610ff007816 */ /* 0x000fc40000000000 */
[----:B------:R-:W-:Y:S01]  /*b550*/  PRMT R22, RZ, 0x7610, R22 ;  /* 0x00007610ff167816 */ /* 0x000fe20000000016 */
[----:B------:R-:W4:Y:S01]  /*b560*/  @P4 LDG.E.U16 R63, desc[UR10][R146.64] ;  /* 0x0000000a923f4981 */ /* 0x000f22000c1e1500 */
[----:B------:R-:W-:Y:S02]  /*b570*/  PRMT R21, RZ, 0x7610, R21 ;  /* 0x00007610ff157816 */ /* 0x000fe40000000015 */
[----:B------:R-:W-:Y:S01]  /*b580*/  PRMT R20, RZ, 0x7610, R20 ;  /* 0x00007610ff147816 */ /* 0x000fe20000000014 */
[----:B------:R-:W4:Y:S01]  /*b590*/  @P4 LDG.E.U16 R0, desc[UR10][R164.64] ;  /* 0x0000000aa4004981 */ /* 0x000f22000c1e1500 */
[----:B------:R-:W-:Y:S02]  /*b5a0*/  PRMT R19, RZ, 0x7610, R19 ;  /* 0x00007610ff137816 */ /* 0x000fe40000000013 */
[----:B------:R-:W-:Y:S01]  /*b5b0*/  PRMT R18, RZ, 0x7610, R18 ;  /* 0x00007610ff127816 */ /* 0x000fe20000000012 */
[----:B------:R-:W0:Y:S01]  /*b5c0*/  LDS R131, [R131+0x10000] ;  /* 0x0100000083837984 */ /* 0x000e220000000800 */
[----:B------:R-:W-:-:S02]  /*b5d0*/  PRMT R17, RZ, 0x7610, R17 ;  /* 0x00007610ff117816 */ /* 0x000fc40000000011 */
[----:B------:R-:W-:Y:S02]  /*b5e0*/  PRMT R16, RZ, 0x7610, R16 ;  /* 0x00007610ff107816 */ /* 0x000fe40000000010 */
[----:B------:R-:W-:Y:S02]  /*b5f0*/  PRMT R15, RZ, 0x7610, R15 ;  /* 0x00007610ff0f7816 */ /* 0x000fe4000000000f */
[----:B------:R-:W-:Y:S02]  /*b600*/  PRMT R14, RZ, 0x7610, R14 ;  /* 0x00007610ff0e7816 */ /* 0x000fe4000000000e */
[----:B------:R-:W-:Y:S02]  /*b610*/  PRMT R13, RZ, 0x7610, R13 ;  /* 0x00007610ff0d7816 */ /* 0x000fe4000000000d */
[----:B------:R-:W-:Y:S02]  /*b620*/  PRMT R12, RZ, 0x7610, R12 ;  /* 0x00007610ff0c7816 */ /* 0x000fe4000000000c */
[----:B------:R-:W-:Y:S01]  /*b630*/  PRMT R11, RZ, 0x7610, R11 ;  /* 0x00007610ff0b7816 */ /* 0x000fe2000000000b */
[----:B------:R-:W4:Y:S01]  /*b640*/  @P4 LDG.E.U16 R14, desc[UR10][R212.64] ;  /* 0x0000000ad40e4981 */ /* 0x000f22000c1e1500 */
[----:B------:R-:W-:-:S02]  /*b650*/  PRMT R10, RZ, 0x7610, R10 ;  /* 0x00007610ff0a7816 */ /* 0x000fc4000000000a */
[----:B------:R-:W-:Y:S01]  /*b660*/  PRMT R9, RZ, 0x7610, R9 ;  /* 0x00007610ff097816 */ /* 0x000fe20000000009 */
[----:B------:R-:W4:Y:S01]  /*b670*/  @P4 LDG.E.U16 R15, desc[UR10][R216.64] ;  /* 0x0000000ad80f4981 */ /* 0x000f22000c1e1500 */
[----:B------:R-:W-:-:S03]  /*b680*/  PRMT R80, RZ, 0x7610, R80 ;  /* 0x00007610ff507816 */ /* 0x000fc60000000050 */
[----:B------:R-:W4:Y:S04]  /*b690*/  @P4 LDG.E.U16 R13, desc[UR10][R208.64] ;  /* 0x0000000ad00d4981 */ /* 0x000f28000c1e1500 */
        /* <DEDUP_REMOVED lines=17> */
[----:B------:R1:W4:Y:S04]  /*b7b0*/  @P4 LDG.E.U16 R27, desc[UR10][R94.64] ;  /* 0x0000000a5e1b4981 */ /* 0x000328000c1e1500 */
[----:B--2---:R-:W2:Y:S04]  /*b7c0*/  @P4 LDG.E.U16 R97, desc[UR10][R74.64] ;  /* 0x0000000a4a614981 */ /* 0x004ea8000c1e1500 */
[----:B---3--:R-:W3:Y:S04]  /*b7d0*/  @P4 LDG.E.U16 R28, desc[UR10][R72.64] ;  /* 0x0000000a481c4981 */ /* 0x008ee8000c1e1500 */
[----:B----4-:R4:W2:Y:S04]  /*b7e0*/  @P4 LDG.E.U16 R98, desc[UR10][R70.64] ;  /* 0x0000000a46624981 */ /* 0x0108a8000c1e1500 */
[----:B------:R0:W2:Y:S04]  /*b7f0*/  @P4 LDG.E.U16 R29, desc[UR10][R68.64] ;  /* 0x0000000a441d4981 */ /* 0x0000a8000c1e1500 */
[----:B------:R0:W2:Y:S04]  /*b800*/  @P4 LDG.E.U16 R99, desc[UR10][R66.64] ;  /* 0x0000000a42634981 */ /* 0x0000a8000c1e1500 */
[----:B------:R0:W2:Y:S04]  /*b810*/  @P4 LDG.E.U16 R30, desc[UR10][R64.64] ;  /* 0x0000000a401e4981 */ /* 0x0000a8000c1e1500 */
[----:B------:R-:W2:Y:S04]  /*b820*/  LDL.LU.64 R64, [R1+0x7a8] ;  /* 0x0007a80001407983 */ /* 0x000ea80000300a00 */
[----:B------:R-:W2:Y:S04]  /*b830*/  LDL.LU.64 R66, [R1+0x7a0] ;  /* 0x0007a00001427983 */ /* 0x000ea80000300a00 */
[----:B------:R-:W0:Y:S04]  /*b840*/  LDL.LU.64 R68, [R1+0x798] ;  /* 0x0007980001447983 */ /* 0x000e280000300a00 */
[----:B------:R-:W4:Y:S04]  /*b850*/  LDL.LU.64 R70, [R1+0x790] ;  /* 0x0007900001467983 */ /* 0x000f280000300a00 */
[----:B------:R-:W2:Y:S04]  /*b860*/  LDL.LU.64 R72, [R1+0x788] ;  /* 0x0007880001487983 */ /* 0x000ea80000300a00 */
[----:B------:R-:W2:Y:S04]  /*b870*/  LDL.LU.64 R74, [R1+0x780] ;  /* 0x00078000014a7983 */ /* 0x000ea80000300a00 */
[----:B------:R-:W1:Y:S04]  /*b880*/  LDL.LU.64 R94, [R1+0x778] ;  /* 0x00077800015e7983 */ /* 0x000e680000300a00 */
[----:B------:R-:W2:Y:S04]  /*b890*/  LDL.LU.64 R92, [R1+0x770] ;  /* 0x00077000015c7983 */ /* 0x000ea80000300a00 */
[----:B------:R-:W3:Y:S04]  /*b8a0*/  LDL.LU.64 R76, [R1+0x768] ;  /* 0x00076800014c7983 */ /* 0x000ee80000300a00 */
[----:B------:R-:W3:Y:S04]  /*b8b0*/  LDL.LU.64 R90, [R1+0x760] ;  /* 0x00076000015a7983 */ /* 0x000ee80000300a00 */
[----:B------:R-:W3:Y:S04]  /*b8c0*/  LDL.LU.64 R88, [R1+0x758] ;  /* 0x0007580001587983 */ /* 0x000ee80000300a00 */
[----:B------:R-:W3:Y:S01]  /*b8d0*/  LDL.LU.64 R78, [R1+0x750] ;  /* 0x00075000014e7983 */ /* 0x000ee20000300a00 */
[----:B-1----:R-:W-:-:S02]  /*b8e0*/  PRMT R95, RZ, 0x7610, R95 ;  /* 0x00007610ff5f7816 */ /* 0x002fc4000000005f */
[----:B------:R-:W-:Y:S02]  /*b8f0*/  PRMT R94, RZ, 0x7610, R94 ;  /* 0x00007610ff5e7816 */ /* 0x000fe4000000005e */
[----:B--2---:R-:W-:Y:S02]  /*b900*/  PRMT R93, RZ, 0x7610, R93 ;  /* 0x00007610ff5d7816 */ /* 0x004fe4000000005d */
[----:B------:R1:W2:Y:S04]  /*b910*/  @P4 LDG.E.U16 R95, desc[UR10][R86.64] ;  /* 0x0000000a565f4981 */ /* 0x0002a8000c1e1500 */
[----:B------:R0:W2:Y:S04]  /*b920*/  @P4 LDG.E.U16 R94, desc[UR10][R84.64] ;  /* 0x0000000a545e4981 */ /* 0x0000a8000c1e1500 */
[----:B------:R0:W2:Y:S04]  /*b930*/  @P4 LDG.E.U16 R93, desc[UR10][R82.64] ;  /* 0x0000000a525d4981 */ /* 0x0000a8000c1e1500 */
[----:B------:R-:W1:Y:S04]  /*b940*/  LDL.LU.64 R86, [R1+0x748] ;  /* 0x0007480001567983 */ /* 0x000e680000300a00 */
[----:B------:R-:W2:Y:S04]  /*b950*/  LDL.LU.64 R84, [R1+0x740] ;  /* 0x0007400001547983 */ /* 0x000ea80000300a00 */
[----:B------:R-:W2:Y:S01]  /*b960*/  LDL.LU.64 R82, [R1+0x738] ;  /* 0x0007380001527983 */ /* 0x000ea20000300a00 */
[----:B----4-:R-:W-:-:S02]  /*b970*/  PRMT R70, RZ, 0x7610, R70 ;  /* 0x00007610ff467816 */ /* 0x010fc40000000046 */
[----:B0-----:R-:W-:Y:S02]  /*b980*/  PRMT R68, RZ, 0x7610, R68 ;  /* 0x00007610ff447816 */ /* 0x001fe40000000044 */
[----:B------:R-:W-:Y:S02]  /*b990*/  PRMT R66, RZ, 0x7610, R66 ;  /* 0x00007610ff427816 */ /* 0x000fe40000000042 */
[----:B------:R-:W-:Y:S01]  /*b9a0*/  PRMT R64, RZ, 0x7610, R64 ;  /* 0x00007610ff407816 */ /* 0x000fe20000000040 */
[----:B------:R-:W4:Y:S01]  /*b9b0*/  @P4 LDG.E.U16 R70, desc[UR10][R160.64] ;  /* 0x0000000aa0464981 */ /* 0x000f22000c1e1500 */
[----:B------:R-:W-:Y:S02]  /*b9c0*/  PRMT R92, RZ, 0x7610, R92 ;  /* 0x00007610ff5c7816 */ /* 0x000fe4000000005c */
[----:B---3--:R-:W-:Y:S01]  /*b9d0*/  PRMT R91, RZ, 0x7610, R91 ;  /* 0x00007610ff5b7816 */ /* 0x008fe2000000005b */
[----:B------:R-:W3:Y:S01]  /*b9e0*/  @P4 LDG.E.U16 R68, desc[UR10][R156.64] ;  /* 0x0000000a9c444981 */ /* 0x000ee2000c1e1500 */
[----:B------:R-:W-:-:S02]  /*b9f0*/  PRMT R90, RZ, 0x7610, R90 ;  /* 0x00007610ff5a7816 */ /* 0x000fc4000000005a */
[----:B------:R-:W-:Y:S01]  /*ba00*/  PRMT R89, RZ, 0x7610, R89 ;  /* 0x00007610ff597816 */ /* 0x000fe20000000059 */
[----:B------:R-:W3:Y:S01]  /*ba10*/  @P4 LDG.E.U16 R66, desc[UR10][R152.64] ;  /* 0x0000000a98424981 */ /* 0x000ee2000c1e1500 */
[----:B------:R-:W-:Y:S02]  /*ba20*/  PRMT R88, RZ, 0x7610, R88 ;  /* 0x00007610ff587816 */ /* 0x000fe40000000058 */
[----:B------:R-:W-:Y:S01]  /*ba30*/  PRMT R79, RZ, 0x7610, R79 ;  /* 0x00007610ff4f7816 */ /* 0x000fe2000000004f */
[----:B------:R-:W3:Y:S01]  /*ba40*/  @P4 LDG.E.U16 R64, desc[UR10][R148.64] ;  /* 0x0000000a94404981 */ /* 0x000ee2000c1e1500 */
[----:B------:R-:W-:Y:S02]  /*ba50*/  PRMT R78, RZ, 0x7610, R78 ;  /* 0x00007610ff4e7816 */ /* 0x000fe4000000004e */
[----:B------:R-:W-:Y:S01]  /*ba60*/  PRMT R77, RZ, 0x7610, R77 ;  /* 0x00007610ff4d7816 */ /* 0x000fe2000000004d */
        /* <DEDUP_REMOVED lines=13> */
[----:B------:R-:W-:-:S03]  /*bb40*/  PRMT R65, RZ, 0x7610, R65 ;  /* 0x00007610ff417816 */ /* 0x000fc60000000041 */
[----:B------:R-:W3:Y:S04]  /*bb50*/  @P4 LDG.E.U16 R79, desc[UR10][R194.64] ;  /* 0x0000000ac24f4981 */ /* 0x000ee8000c1e1500 */
        /* <DEDUP_REMOVED lines=10> */
[----:B------:R-:W3:Y:S01]  /*bc00*/  @P4 LDG.E.U16 R65, desc[UR10][R150.64] ;  /* 0x0000000a96414981 */ /* 0x000ee2000c1e1500 */
[----:B-1----:R-:W-:-:S02]  /*bc10*/  PRMT R87, RZ, 0x7610, R87 ;  /* 0x00007610ff577816 */ /* 0x002fc40000000057 */
[----:B------:R-:W-:Y:S02]  /*bc20*/  PRMT R86, RZ, 0x7610, R86 ;  /* 0x00007610ff567816 */ /* 0x000fe40000000056 */
[----:B--2---:R-:W-:Y:S02]  /*bc30*/  PRMT R85, RZ, 0x7610, R85 ;  /* 0x00007610ff557816 */ /* 0x004fe40000000055 */
[----:B------:R-:W-:Y:S01]  /*bc40*/  PRMT R84, RZ, 0x7610, R84 ;  /* 0x00007610ff547816 */ /* 0x000fe20000000054 */
[----:B------:R-:W2:Y:S01]  /*bc50*/  @P4 LDG.E.U16 R87, desc[UR10][R226.64] ;  /* 0x0000000ae2574981 */ /* 0x000ea2000c1e1500 */
[----:B------:R-:W-:Y:S02]  /*bc60*/  PRMT R83, RZ, 0x7610, R83 ;  /* 0x00007610ff537816 */ /* 0x000fe40000000053 */
[----:B------:R-:W-:Y:S01]  /*bc70*/  PRMT R82, RZ, 0x7610, R82 ;  /* 0x00007610ff527816 */ /* 0x000fe20000000052 */
[----:B------:R-:W2:Y:S04]  /*bc80*/  @P4 LDG.E.U16 R86, desc[UR10][R222.64] ;  /* 0x0000000ade564981 */ /* 0x000ea8000c1e1500 */
[----:B------:R-:W2:Y:S04]  /*bc90*/  @P4 LDG.E.U16 R85, desc[UR10][R218.64] ;  /* 0x0000000ada554981 */ /* 0x000ea8000c1e1500 */
[----:B------:R-:W2:Y:S04]  /*bca0*/  @P4 LDG.E.U16 R84, desc[UR10][R214.64] ;  /* 0x0000000ad6544981 */ /* 0x000ea8000c1e1500 */
[----:B------:R-:W2:Y:S04]  /*bcb0*/  @P4 LDG.E.U16 R83, desc[UR10][R210.64] ;  /* 0x0000000ad2534981 */ /* 0x000ea8000c1e1500 */
[----:B------:R-:W2:Y:S01]  /*bcc0*/  @P4 LDG.E.U16 R82, desc[UR10][R206.64] ;  /* 0x0000000ace524981 */ /* 0x000ea2000c1e1500 */
[----:B------:R-:W0:Y:S01]  /*bcd0*/  S2R R139, SR_TID.X ;  /* 0x00000000008b7919 */ /* 0x000e220000002100 */
[----:B------:R-:W-:Y:S01]  /*bce0*/  UIADD3 UR4, UPT, UPT, UR8, 0x140, URZ ;  /* 0x0000014008047890 */ /* 0x000fe2000fffe0ff */
[----:B------:R-:W-:Y:S05]  /*bcf0*/  BAR.SYNC.DEFER_BLOCKING 0x0 ;  /* 0x0000000000007b1d */ /* 0x000fea0000010000 */
[----:B------:R-:W-:-:S05]  /*bd00*/  VIADD R48, R48, UR4 ;  /* 0x0000000430307c36 */ /* 0x000fca0008000000 */
[----:B------:R-:W-:Y:S02]  /*bd10*/  R2UR UR13, R48 ;  /* 0x00000000300d72ca */ /* 0x000fe400000e0000 */
[----:B0-----:R-:W-:-:S04]  /*bd20*/  LOP3.LUT R139, R139, 0xc0, RZ, 0xc0, !PT ;  /* 0x000000c08b8b7812 */ /* 0x001fc800078ec0ff */
[----:B------:R-:W-:Y:S01]  /*bd30*/  SHF.R.U32.HI R139, RZ, 0x2, R139 ;  /* 0x00000002ff8b7819 */ /* 0x000fe2000001168b */
[----:B------:R0:W-:Y:S06]  /*bd40*/  STS.U16 [R132+UR9+0x1e400], R4 ;  /* 0x01e4000484007988 */ /* 0x0001ec0008000409 */
[----:B------:R-:W-:Y:S01]  /*bd50*/  ULEA UR12, UR12, UR13, 0x2 ;  /* 0x0000000d0c0c7291 */ /* 0x000fe2000f8e10ff */
[----:B------:R-:W-:Y:S02]  /*bd60*/  LOP3.LUT R139, R145, R139, RZ, 0x3c, !PT ;  /* 0x0000008b918b7212 */ /* 0x000fe400078e3cff */
[----:B------:R1:W5:Y:S04]  /*bd70*/  LDL.LU R145, [R1+0x730] ;  /* 0x0007300001917983 */ /* 0x0003680000300800 */
[----:B------:R-:W-:Y:S01]  /*bd80*/  STL [R1+0x28c], R131 ;  /* 0x00028c8301007387 */ /* 0x000fe20000100800 */
[----:B0-----:R-:W-:-:S03]  /*bd90*/  F2FP.F16.F32.PACK_AB R4, R144, R141 ;  /* 0x0000008d9004723e */ /* 0x001fc600000000ff */
[----:B------:R0:W-:Y:S04]  /*bda0*/  STS.U16 [R132+UR9+0x1e000], R5 ;  /* 0x01e0000584007988 */ /* 0x0001e80008000409 */
[----:B------:R1:W5:Y:S04]  /*bdb0*/  LDL.LU R144, [R1+0x72c] ;  /* 0x00072c0001907983 */ /* 0x0003680000300800 */
[----:B------:R1:W5:Y:S01]  /*bdc0*/  LDL.LU R141, [R1+0x728] ;  /* 0x00072800018d7983 */ /* 0x0003620000300800 */
[----:B0-----:R-:W-:-:S03]  /*bdd0*/  F2FP.F16.F32.PACK_AB R5, R140, R137 ;  /* 0x000000898c05723e */ /* 0x001fc600000000ff */
[----:B------:R0:W-:Y:S04]  /*bde0*/  STS.U16 [R132+UR9+0x1dc00], R6 ;  /* 0x01dc000684007988 */ /* 0x0001e80008000409 */
[----:B------:R1:W5:Y:S04]  /*bdf0*/  LDL.LU R140, [R1+0x724] ;  /* 0x00072400018c7983 */ /* 0x0003680000300800 */
[----:B------:R1:W-:Y:S01]  /*be00*/  STS.U16 [R132+UR9+0x1e800], R3 ;  /* 0x01e8000384007988 */ /* 0x0003e20008000409 */
[----:B0-----:R-:W-:-:S03]  /*be10*/  F2FP.F16.F32.PACK_AB R6, R136, R135 ;  /* 0x000000878806723e */ /* 0x001fc600000000ff */
[----:B------:R0:W5:Y:S04]  /*be20*/  LDL.LU R137, [R1+0x720] ;  /* 0x0007200001897983 */ /* 0x0001680000300800 */
[----:B------:R0:W-:Y:S01]  /*be30*/  STS.U16 [R132+UR9+0x1d800], R7 ;  /* 0x01d8000784007988 */ /* 0x0001e20008000409 */
[----:B-1----:R-:W-:-:S03]  /*be40*/  IMAD.U32 R3, RZ, RZ, UR12 ;  /* 0x0000000cff037e24 */ /* 0x002fc6000f8e00ff */
[----:B------:R1:W5:Y:S04]  /*be50*/  LDL.LU R136, [R1+0x71c] ;  /* 0x00071c0001887983 */ /* 0x0003680000300800 */
[----:B------:R1:W5:Y:S01]  /*be60*/  LDL.LU R135, [R1+0x718] ;  /* 0x0007180001877983 */ /* 0x0003620000300800 */
[----:B0-----:R-:W-:-:S03]  /*be70*/  F2FP.F16.F32.PACK_AB R7, R134, R133 ;  /* 0x000000858607723e */ /* 0x001fc600000000ff */
[----:B------:R0:W-:Y:S04]  /*be80*/  STS.U16 [R132+UR9+0x1d400], R8 ;  /* 0x01d4000884007988 */ /* 0x0001e80008000409 */
[----:B------:R1:W5:Y:S04]  /*be90*/  LDL.LU R134, [R1+0x714] ;  /* 0x0007140001867983 */ /* 0x0003680000300800 */
[----:B------:R1:W5:Y:S01]  /*bea0*/  LDL.LU R133, [R1+0x710] ;  /* 0x0007100001857983 */ /* 0x0003620000300800 */
[----:B0-----:R-:W-:-:S03]  /*beb0*/  F2FP.F16.F32.PACK_AB R8, R252, R2 ;  /* 0x00000002fc08723e */ /* 0x001fc600000000ff */
[----:B------:R1:W5:Y:S04]  /*bec0*/  LDL.LU R2, [R1+0x70c] ;  /* 0x00070c0001027983 */ /* 0x0003680000300800 */
[----:B------:R-:W-:Y:S04]  /*bed0*/  STL [R1+0x3ac], R3 ;  /* 0x0003ac0301007387 */ /* 0x000fe80000100800 */
        /* <DEDUP_REMOVED lines=55> */
[----:B----4-:R-:W-:Y:S04]  /*c250*/  STS.U16 [R132+UR9+0x1f000], R70 ;  /* 0x01f0004684007988 */ /* 0x010fe80008000409 */
[----:B---3--:R-:W-:Y:S04]  /*c260*/  STS.U16 [R132+UR9+0x1f400], R68 ;  /* 0x01f4004484007988 */ /* 0x008fe80008000409 */
        /* <DEDUP_REMOVED lines=66> */
[----:B0-----:R-:W-:-:S02]  /*c690*/  F2FP.F16.F32.PACK_AB R9, R244, R245 ;  /* 0x000000f5f409723e */ /* 0x001fc400000000ff */
[----:B------:R-:W-:Y:S02]  /*c6a0*/  F2FP.F16.F32.PACK_AB R10, R240, R241 ;  /* 0x000000f1f00a723e */ /* 0x000fe400000000ff */
[----:B------:R-:W-:Y:S01]  /*c6b0*/  F2FP.F16.F32.PACK_AB R11, R142, R143 ;  /* 0x0000008f8e0b723e */ /* 0x000fe200000000ff */
[----:B--2---:R-:W-:-:S04]  /*c6c0*/  FADD R0, -R138, -INF ;  /* 0xff8000008a007421 */ /* 0x004fc80000000100 */
[----:B------:R-:W-:Y:S01]  /*c6d0*/  FMUL R0, R0, 1.4426950216293334961 ;  /* 0x3fb8aa3b00007820 */ /* 0x000fe20000400000 */
[----:B-1----:R-:W-:Y:S06]  /*c6e0*/  @!P4 BRA `(.L_x_9) ;  /* 0x00000000000cc947 */ /* 0x002fec0003800000 */
[----:B------:R-:W-:-:S13]  /*c6f0*/  R2UR UR12, R3 ;  /* 0x00000000030c72ca */ /* 0x000fda00000e0000 */
[----:B------:R0:W-:Y:S01]  /*c700*/  STTM.16dp32bit_t0_t15.x8 tmem[UR12], R4 ;  /* 0x00000004000079ed */ /* 0x0001e2000898000c */
[----:B------:R0:W-:Y:S02]  /*c710*/  STTM.16dp32bit_t16_t31.x8 tmem[UR12+0x8], R4 ;  /* 0x00000804000079ed */ /* 0x0001e400089a000c */
.L_x_9:
[----:B------:R-:W1:Y:S02]  /*c720*/  FENCE.VIEW.ASYNC.T ;  /* 0x00000000000073c6 */ /* 0x000e640000000200 */
[----:B-1----:R-:W-:Y:S06]  /*c730*/  BAR.SYNC.DEFER_BLOCKING 0x0 ;  /* 0x0000000000007b1d */ /* 0x002fec0000010000 */
[----:B------:R-:W1:Y:S01]  /*c740*/  MUFU.EX2 R0, R0 ;  /* 0x0000000000007308 */ /* 0x000e620000000800 */
[----:B0-----:R-:W0:Y:S01]  /*c750*/  LDTM.x128 R4, tmem[UR6] ;  /* 0x00000006000479ee */ /* 0x001e2200083c0000 */
[----:B------:R-:W-:Y:S01]  /*c760*/  NOP ;  /* 0x0000000000007918 */ /* 0x000fe20000000000 */
[----:B------:R-:W-:Y:S05]  /*c770*/  @!P4 BRA `(.L_x_10) ;  /* 0x000000080004c947 */ /* 0x000fea0003800000 */
[C---:B01----:R-:W-:Y:S01]  /*c780*/  FMUL R4, R0.reuse, R4 ;  /* 0x0000000400047220 */ /* 0x043fe20000400000 */
[C---:B------:R-:W-:Y:S01]  /*c790*/  FMUL R5, R0.reuse, R5 ;  /* 0x0000000500057220 */ /* 0x040fe20000400000 */
        /* <DEDUP_REMOVED lines=125> */
[----:B------:R-:W-:-:S04]  /*cf70*/  FMUL R131, R0, R131 ;  /* 0x0000008300837220 */ /* 0x000fc80000400000 */
[----:B------:R2:W-:Y:S03]  /*cf80*/  STTM.x128 tmem[UR6], R4 ;  /* 0x00000004000079ed */ /* 0x0005e600083c0006 */
.L_x_10:
[----:B0-2---:R0:W5:Y:S01]  /*cf90*/  LDL R8, [R1+0x708] ;  /* 0x0007080001087983 */ /* 0x0051620000100800 */
[----:B------:R-:W2:Y:S01]  /*cfa0*/  LDC R7, c[0x0][0x3f0] ;  /* 0x0000fc00ff077b82 */ /* 0x000ea20000000800 */
[----:B------:R-:W3:Y:S07]  /*cfb0*/  FENCE.VIEW.ASYNC.T ;  /* 0x00000000000073c6 */ /* 0x000eee0000000200 */
[----:B---3--:R-:W-:Y:S01]  /*cfc0*/  BAR.SYNC.DEFER_BLOCKING 0x0 ;  /* 0x0000000000007b1d */ /* 0x008fe20000010000 */
[----:B--2---:R-:W-:-:S05]  /*cfd0*/  VIADD R7, R7, 0xffffffc0 ;  /* 0xffffffc007077836 */ /* 0x004fca0000000000 */
[----:B------:R2:W-:Y:S06]  /*cfe0*/  MEMBAR.ALL.CTA ;  /* 0x0000000000007992 */ /* 0x0005ec0000008000 */
[----:B--2---:R-:W2:Y:S02]  /*cff0*/  FENCE.VIEW.ASYNC.S ;  /* 0x00000000000073c6 */ /* 0x004ea40000000000 */
[----:B--2---:R-:W-:Y:S06]  /*d000*/  BAR.SYNC.DEFER_BLOCKING 0x0 ;  /* 0x0000000000007b1d */ /* 0x004fec0000010000 */
[----:B0-----:R-:W-:Y:S05]  /*d010*/  @!P5 BRA `(.L_x_11) ;  /* 0x000000040034d947 */ /* 0x001fea0003800000 */
[----:B-----5:R-:W-:Y:S02]  /*d020*/  VIADD R3, R8, 0x10000 ;  /* 0x0001000008037836 */ /* 0x020fe40000000000 */
[----:B------:R-:W-:Y:S02]  /*d030*/  HFMA2 R4, -RZ, RZ, 0, 0 ;  /* 0x00000000ff047431 */ /* 0x000fe400000001ff */
[----:B------:R-:W-:Y:S01]  /*d040*/  IMAD.MOV.U32 R145, RZ, RZ, RZ ;  /* 0x000000ffff917224 */ /* 0x000fe200078e00ff */
[----:B------:R-:W-:Y:S01]  /*d050*/  UIADD3 UR13, UPT, UPT, UR8, 0x150, URZ ;  /* 0x00000150080d7890 */ /* 0x000fe2000fffe0ff */
[----:B------:R-:W-:Y:S01]  /*d060*/  SHF.R.U32.HI R3, RZ, 0x4, R3 ;  /* 0x00000004ff037819 */ /* 0x000fe20000011603 */
[----:B------:R-:W-:Y:S02]  /*d070*/  UIADD3 UR14, UPT, UPT, UR8, 0x158, URZ ;  /* 0x00000158080e7890 */ /* 0x000fe4000fffe0ff */
[----:B------:R-:W-:Y:S01]  /*d080*/  UIADD3 UR15, UPT, UPT, UR8, 0x100000, URZ ;  /* 0x00100000080f7890 */ /* 0x000fe2000fffe0ff */
[----:B------:R-:W-:Y:S01]  /*d090*/  SGXT.U32 R3, R3, 0xe ;  /* 0x0000000e0303781a */ /* 0x000fe20000000000 */
[----:B------:R-:W-:-:S02]  /*d0a0*/  UIADD3 UR17, UPT, UPT, UR8, 0x100000, URZ ;  /* 0x0010000008117890 */ /* 0x000fc4000fffe0ff */
[----:B------:R-:W-:Y:S01]  /*d0b0*/  UIADD3 UR40, UPT, UPT, UR8, 0x148, URZ ;  /* 0x0000014808287890 */ /* 0x000fe2000fffe0ff */
[C---:B------:R-:W-:Y:S01]  /*d0c0*/  R2UR UR12, R3.reuse ;  /* 0x00000000030c72ca */ /* 0x040fe200000e0000 */
[----:B------:R-:W-:Y:S01]  /*d0d0*/  UIADD3 UR41, UPT, UPT, UR8, 0x100000, URZ ;  /* 0x0010000008297890 */ /* 0x000fe2000fffe0ff */
[----:B------:R-:W-:Y:S01]  /*d0e0*/  IADD3 R3, P5, PT, R3, 0x2, RZ ;  /* 0x0000000203037810 */ /* 0x000fe20007fbe0ff */
[----:B------:R-:W-:Y:S01]  /*d0f0*/  UIADD3 UR46, UPT, UPT, UR8, 0x150, URZ ;  /* 0x00000150082e7890 */ /* 0x000fe2000fffe0ff */
[----:B------:R-:W-:Y:S02]  /*d100*/  UMOV UR18, 0x0 ;  /* 0x0000000000127882 */ /* 0x000fe40000000000 */
[----:B------:R-:W-:Y:S01]  /*d110*/  IADD3.X R4, PT, PT, R4, 0x40004040, RZ, P5, !PT ;  /* 0x4000404004047810 */ /* 0x000fe20002ffe4ff */
[----:B------:R-:W-:Y:S01]  /*d120*/  UMOV UR19, 0x4400010 ;  /* 0x0440001000137882 */ /* 0x000fe20000000000 */
[C---:B------:R-:W-:Y:S01]  /*d130*/  IADD3 R5, P5, PT, R3.reuse, 0x2, RZ ;  /* 0x0000000203057810 */ /* 0x040fe20007fbe0ff */
[----:B------:R-:W-:Y:S01]  /*d140*/  UIADD3 UR47, UPT, UPT, UR8, 0x100000, URZ ;  /* 0x00100000082f7890 */ /* 0x000fe2000fffe0ff */
[----:B------:R-:W-:Y:S01]  /*d150*/  R2UR UR22, R3 ;  /* 0x00000000031672ca */ /* 0x000fe200000e0000 */
[----:B------:R-:W-:Y:S01]  /*d160*/  UIADD3 UR52, UPT, UPT, UR8, 0x158, URZ ;  /* 0x0000015808347890 */ /* 0x000fe2000fffe0ff */
[----:B------:R-:W-:Y:S01]  /*d170*/  R2UR UR26, R5 ;  /* 0x00000000051a72ca */ /* 0x000fe200000e0000 */
[--C-:B------:R-:W-:Y:S01]  /*d180*/  IMAD.X R5, RZ, RZ, R4.reuse, P5 ;  /* 0x000000ffff057224 */ /* 0x100fe200028e0604 */
[----:B------:R-:W-:Y:S01]  /*d190*/  R2UR UR23, R4 ;  /* 0x00000000041772ca */ /* 0x000fe200000e0000 */
[----:B------:R-:W-:Y:S01]  /*d1a0*/  UMOV UR24, 0x0 ;  /* 0x0000000000187882 */ /* 0x000fe20000000000 */
[----:B------:R-:W-:Y:S01]  /*d1b0*/  UMOV UR25, 0x4400010 ;  /* 0x0440001000197882 */ /* 0x000fe20000000000 */
[----:B------:R-:W-:Y:S01]  /*d1c0*/  UMOV UR28, 0x0 ;  /* 0x00000000001c7882 */ /* 0x000fe20000000000 */
[----:B------:R-:W-:Y:S01]  /*d1d0*/  R2UR UR27, R5 ;  /* 0x00000000051b72ca */ /* 0x000fe200000e0000 */
[----:B------:R-:W-:Y:S01]  /*d1e0*/  UMOV UR29, 0x4400010 ;  /* 0x04400010001d7882 */ /* 0x000fe20000000000 */
[----:B------:R-:W-:Y:S01]  /*d1f0*/  IADD3 R5, P5, PT, R3, 0x4, RZ ;  /* 0x0000000403057810 */ /* 0x000fe20007fbe0ff */
[----:B------:R-:W-:Y:S01]  /*d200*/  UMOV UR32, 0x0 ;  /* 0x0000000000207882 */ /* 0x000fe20000000000 */
[----:B------:R-:W-:Y:S01]  /*d210*/  UMOV UR33, 0x4400010 ;  /* 0x0440001000217882 */ /* 0x000fe20000000000 */
[----:B------:R-:W-:Y:S01]  /*d220*/  UMOV UR36, 0x0 ;  /* 0x0000000000247882 */ /* 0x000fe20000000000 */
[----:B------:R-:W-:Y:S01]  /*d230*/  R2UR UR30, R5 ;  /* 0x00000000051e72ca */ /* 0x000fe200000e0000 */
[----:B------:R-:W-:Y:S01]  /*d240*/  IMAD.X R5, RZ, RZ, R4, P5 ;  /* 0x000000ffff057224 */ /* 0x000fe200028e0604 */
[----:B------:R-:W-:Y:S01]  /*d250*/  UMOV UR37, 0x4400010 ;  /* 0x0440001000257882 */ /* 0x000fe20000000000 */
[----:B------:R-:W-:Y:S01]  /*d260*/  UMOV UR42, 0x0 ;  /* 0x00000000002a7882 */ /* 0x000fe20000000000 */
[----:B------:R-:W-:Y:S01]  /*d270*/  UMOV UR43, 0x4400010 ;  /* 0x04400010002b7882 */ /* 0x000fe20000000000 */
[----:B------:R-:W-:Y:S01]  /*d280*/  UMOV UR48, 0x0 ;  /* 0x0000000000307882 */ /* 0x000fe20000000000 */
[----:B------:R-:W-:Y:S01]  /*d290*/  R2UR UR31, R5 ;  /* 0x00000000051f72ca */ /* 0x000fe200000e0000 */
[----:B------:R-:W-:Y:S01]  /*d2a0*/  UMOV UR49, 0x4400010 ;  /* 0x0440001000317882 */ /* 0x000fe20000000000 */
[----:B------:R-:W-:Y:S01]  /*d2b0*/  IADD3 R5, P5, PT, R3, 0x7fe, RZ ;  /* 0x000007fe03057810 */ /* 0x000fe20007fbe0ff */
[----:B------:R-:W-:Y:S01]  /*d2c0*/  UMOV UR54, 0x0 ;  /* 0x0000000000367882 */ /* 0x000fe20000000000 */
[----:B------:R-:W-:-:S02]  /*d2d0*/  UMOV UR55, 0x4400010 ;  /* 0x0440001000377882 */ /* 0x000fc40000000000 */
[----:B------:R-:W-:Y:S01]  /*d2e0*/  R2UR UR34, R5 ;  /* 0x00000000052272ca */ /* 0x000fe200000e0000 */
[----:B------:R-:W-:-:S05]  /*d2f0*/  IMAD.X R5, RZ, RZ, R4, P5 ;  /* 0x000000ffff057224 */ /* 0x000fca00028e0604 */
[----:B------:R-:W-:Y:S02]  /*d300*/  R2UR UR35, R5 ;  /* 0x00000000052372ca */ /* 0x000fe400000e0000 */
[----:B------:R-:W-:-:S04]  /*d310*/  IADD3 R5, P5, PT, R3, 0x800, RZ ;  /* 0x0000080003057810 */ /* 0x000fc80007fbe0ff */
[----:B------:R-:W-:Y:S01]  /*d320*/  R2UR UR38, R5 ;  /* 0x00000000052672ca */ /* 0x000fe200000e0000 */
[----:B------:R-:W-:-:S05]  /*d330*/  IMAD.X R5, RZ, RZ, R4, P5 ;  /* 0x000000ffff057224 */ /* 0x000fca00028e0604 */
[----:B------:R-:W-:Y:S02]  /*d340*/  R2UR UR39, R5 ;  /* 0x00000000052772ca */ /* 0x000fe400000e0000 */
[----:B------:R-:W-:-:S04]  /*d350*/  IADD3 R5, P5, PT, R3, 0x802, RZ ;  /* 0x0000080203057810 */ /* 0x000fc80007fbe0ff */
[----:B------:R-:W-:Y:S01]  /*d360*/  R2UR UR44, R5 ;  /* 0x00000000052c72ca */ /* 0x000fe200000e0000 */
[----:B------:R-:W-:Y:S01]  /*d370*/  IMAD.X R5, RZ, RZ, R4, P5 ;  /* 0x000000ffff057224 */ /* 0x000fe200028e0604 */
[----:B------:R-:W-:-:S04]  /*d380*/  IADD3 R3, P5, PT, R3, 0x804, RZ ;  /* 0x0000080403037810 */ /* 0x000fc80007fbe0ff */
[----:B------:R-:W-:Y:S01]  /*d390*/  R2UR UR45, R5 ;  /* 0x00000000052d72ca */ /* 0x000fe200000e0000 */
[----:B------:R-:W-:Y:S01]  /*d3a0*/  IMAD.X R6, RZ, RZ, R4, P5 ;  /* 0x000000ffff067224 */ /* 0x000fe200028e0604 */
[----:B------:R-:W-:Y:S02]  /*d3b0*/  ELECT P5, URZ, PT ;  /* 0x0000000000ff782f */ /* 0x000fe400038a0000 */
[----:B------:R-:W-:Y:S01]  /*d3c0*/  MOV R4, UR12 ;  /* 0x0000000c00047c02 */ /* 0x000fe20008000f00 */
[----:B------:R-:W-:Y:S01]  /*d3d0*/  UIADD3 UR12, UPT, UPT, UR8, 0x148, URZ ;  /* 0x00000148080c7890 */ /* 0x000fe2000fffe0ff */
[----:B------:R-:W-:Y:S02]  /*d3e0*/  R2UR UR50, R3 ;  /* 0x00000000033272ca */ /* 0x000fe400000e0000 */
[----:B------:R-:W-:-:S07]  /*d3f0*/  R2UR UR51, R6 ;  /* 0x00000000063372ca */ /* 0x000fce00000e0000 */
[----:B------:R-:W-:Y:S01]  /*d400*/  @P5 IMAD.MOV.U32 R5, RZ, RZ, 0x40004040 ;  /* 0x40004040ff055424 */ /* 0x000fe200078e00ff */
[----:B------:R-:W-:Y:S02]  /*d410*/  @P5 R2UR UR20, R4 ;  /* 0x00000000041452ca */ /* 0x000fe400000e0000 */
[----:B------:R-:W-:Y:S02]  /*d420*/  @P5 MOV R3, R144 ;  /* 0x0000009000035202 */ /* 0x000fe40000000f00 */
[----:B------:R-:W-:Y:S02]  /*d430*/  @P5 R2UR UR21, R5 ;  /* 0x00000000051552ca */ /* 0x000fe400000e0000 */
[----:B------:R-:W-:-:S11]  /*d440*/  @P5 R2UR UR16, R3 ;  /* 0x00000000031052ca */ /* 0x000fd600000e0000 */
[----:B------:R0:W-:Y:S01]  /*d450*/  UTCHMMA tmem[UR4], gdesc[UR20], tmem[UR8], tmem[UR18], idesc[UR19], UPT ;  /* 0x00ff1214040079ea */ /* 0x0001e2000b800008 */
[----:B------:R0:W-:Y:S01]  /*d460*/  UTCHMMA tmem[UR12], gdesc[UR22], tmem[UR8], tmem[UR24], idesc[UR25], UPT ;  /* 0x00ff18160c0079ea */ /* 0x0001e2000b800008 */
[----:B------:R0:W-:Y:S01]  /*d470*/  UTCHMMA tmem[UR13], gdesc[UR26], tmem[UR8], tmem[UR28], idesc[UR29], UPT ;  /* 0x00ff1c1a0d0079ea */ /* 0x0001e2000b800008 */
[----:B------:R0:W-:Y:S01]  /*d480*/  UTCHMMA tmem[UR14], gdesc[UR30], tmem[UR8], tmem[UR32], idesc[UR33], UPT ;  /* 0x00ff201e0e0079ea */ /* 0x0001e2000b800008 */
[----:B------:R0:W-:Y:S01]  /*d490*/  UTCHMMA tmem[UR4], gdesc[UR34], tmem[UR15], tmem[UR36], idesc[UR37], UPT ;  /* 0x00ff2422040079ea */ /* 0x0001e2000b80000f */
[----:B------:R0:W-:Y:S01]  /*d4a0*/  UTCHMMA tmem[UR40], gdesc[UR38], tmem[UR17], tmem[UR42], idesc[UR43], UPT ;  /* 0x00ff2a26280079ea */ /* 0x0001e2000b800011 */
[----:B------:R0:W-:Y:S01]  /*d4b0*/  UTCHMMA tmem[UR46], gdesc[UR44], tmem[UR41], tmem[UR48], idesc[UR49], UPT ;  /* 0x00ff302c2e0079ea */ /* 0x0001e2000b800029 */
[----:B------:R0:W-:Y:S01]  /*d4c0*/  UTCHMMA tmem[UR52], gdesc[UR50], tmem[UR47], tmem[UR54], idesc[UR55], UPT ;  /* 0x00ff3632340079ea */ /* 0x0001e2000b80002f */
[----:B------:R0:W-:Y:S01]  /*d4d0*/  UTCBAR [UR16], URZ ;  /* 0x000000ff100073e9 */ /* 0x0001e200080000ff */
[----:B------:R-:W-:Y:S01]  /*d4e0*/  NOP ;  /* 0x0000000000007918 */ /* 0x000fe20000000000 */
.L_x_11:
[----:B------:R-:W2:Y:S01]  /*d4f0*/  LDL.LU R3, [R1+0x28c] ;  /* 0x00028c0001037983 */ /* 0x000ea20000300800 */
[----:B------:R-:W-:Y:S01]  /*d500*/  ISETP.GE.AND P5, PT, R7, 0x1, PT ;  /* 0x000000010700780c */ /* 0x000fe20003fa6270 */
[----:B------:R-:W-:Y:S01]  /*d510*/  IMAD.MOV.U32 R240, RZ, RZ, RZ ;  /* 0x000000fffff07224 */ /* 0x000fe200078e00ff */
[----:B------:R-:W-:Y:S01]  /*d520*/  FSEL R138, R138, -INF , P4 ;  /* 0xff8000008a8a7808 */ /* 0x000fe20002000000 */
[----:B-12---:R-:W-:-:S05]  /*d530*/  FADD R0, R0, R3 ;  /* 0x0000000300007221 */ /* 0x006fca0000000000 */
[----:B------:R-:W-:-:S05]  /*d540*/  FSEL R143, R0, 1, P4 ;  /* 0x3f800000008f7808 */ /* 0x000fca0002000000 */
[----:B------:R-:W-:Y:S05]  /*d550*/  @!P5 BRA `(.L_x_12) ;  /* 0x0000007c0028d947 */ /* 0x000fea0003800000 */
[----:B-----5:R-:W-:Y:S01]  /*d560*/  SHF.R.U32.HI R140, RZ, 0x4, R140 ;  /* 0x00000004ff8c7819 */ /* 0x020fe2000001168c */
[----:B------:R-:W-:Y:S01]  /*d570*/  IMAD.MOV.U32 R3, RZ, RZ, RZ ;  /* 0x000000ffff037224 */ /* 0x000fe200078e00ff */
[----:B------:R-:W-:Y:S01]  /*d580*/  LOP3.LUT R2, R2, 0xbfffffff, RZ, 0xc0, !PT ;  /* 0xbfffffff02027812 */ /* 0x000fe200078ec0ff */
[----:B------:R-:W-:Y:S01]  /*d590*/  VIADD R252, R8, 0x30000 ;  /* 0x0003000008fc7836 */ /* 0x000fe20000000000 */
[----:B------:R-:W-:Y:S01]  /*d5a0*/  SGXT.U32 R0, R140, 0xe ;  /* 0x0000000e8c00781a */ /* 0x000fe20000000000 */
[----:B------:R-:W-:Y:S01]  /*d5b0*/  IMAD.MOV.U32 R7, RZ, RZ, RZ ;  /* 0x000000ffff077224 */ /* 0x000fe200078e00ff */
[----:B------:R-:W-:Y:S01]  /*d5c0*/  @P3 LOP3.LUT R2, R2, 0x40000000, RZ, 0xfc, !PT ;  /* 0x4000000002023812 */ /* 0x000fe200078efcff */
[----:B------:R-:W1:Y:S01]  /*d5d0*/  S2R R9, SR_TID.X ;  /* 0x0000000000097919 */ /* 0x000e620000002100 */
[----:B------:R-:W-:Y:S01]  /*d5e0*/  LOP3.LUT R4, R4, 0xfffffffe, RZ, 0xc0, !PT ;  /* 0xfffffffe04047812 */ /* 0x000fe200078ec0ff */
[----:B------:R-:W-:Y:S01]  /*d5f0*/  IMAD.MOV.U32 R139, RZ, RZ, 0x1 ;  /* 0x00000001ff8b7424 */ /* 0x000fe200078e00ff */
[----:B------:R-:W-:Y:S01]  /*d600*/  LOP3.LUT R2, R2, 0xdfffffff, RZ, 0xc0, !PT ;  /* 0xdfffffff02027812 */ /* 0x000fe200078ec0ff */
[----:B------:R2:W-:Y:S01]  /*d610*/  STL [R1+0x3a4], R0 ;  /* 0x0003a40001007387 */ /* 0x0005e20000100800 */
[----:B------:R-:W-:Y:S01]  /*d620*/  SHF.R.U32.HI R252, RZ, 0x4, R252 ;  /* 0x00000004fffc7819 */ /* 0x000fe200000116fc */
[----:B------:R-:W-:Y:S01]  /*d630*/  IMAD.MOV.U32 R20, RZ, RZ, RZ ;  /* 0x000000ffff147224 */ /* 0x000fe200078e00ff */
[----:B------:R-:W-:Y:S01]  /*d640*/  @P2 LOP3.LUT R2, R2, 0x20000000, RZ, 0xfc, !PT ;  /* 0x2000000002022812 */ /* 0x000fe200078efcff */
[----:B------:R-:W-:Y:S01]  /*d650*/  IMAD.MOV.U32 R145, RZ, RZ, RZ ;  /* 0x000000ffff917224 */ /* 0x000fe200078e00ff */
[----:B------:R-:W-:Y:S01]  /*d660*/  SGXT.U32 R252, R252, 0xe ;  /* 0x0000000efcfc781a */ /* 0x000fe20000000000 */
[----:B------:R-:W-:Y:S01]  /*d670*/  IMAD.MOV.U32 R140, RZ, RZ, RZ ;  /* 0x000000ffff8c7224 */ /* 0x000fe200078e00ff */
[----:B------:R-:W-:-:S02]  /*d680*/  LOP3.LUT R2, R2, 0xefffffff, RZ, 0xc0, !PT ;  /* 0xefffffff02027812 */ /* 0x000fc400078ec0ff */
[----:B------:R-:W-:Y:S02]  /*d690*/  R2UR UR7, R144 ;  /* 0x00000000900772ca */ /* 0x000fe400000e0000 */
[----:B--2---:R-:W-:Y:S02]  /*d6a0*/  IADD3 R0, P4, PT, R0, 0x2, RZ ;  /* 0x0000000200007810 */ /* 0x004fe40007f9e0ff */
[----:B------:R-:W-:Y:S02]  /*d6b0*/  @P1 LOP3.LUT R2, R2, 0x10000000, RZ, 0xfc, !PT ;  /* 0x1000000002021812 */ /* 0x000fe400078efcff */
[----:B0-----:R-:W-:Y:S01]  /*d6c0*/  R2UR UR12, R0 ;  /* 0x00000000000c72ca */ /* 0x001fe200000e0000 */
[----:B------:R-:W-:Y:S01]  /*d6d0*/  IMAD.U32 R0, RZ, RZ, UR9 ;  /* 0x00000009ff007e24 */ /* 0x000fe2000f8e00ff */
[----:B------:R-:W-:Y:S02]  /*d6e0*/  IADD3.X R3, PT, PT, R3, 0x40004040, RZ, P4, !PT ;  /* 0x4000404003037810 */ /* 0x000fe400027fe4ff */
[----:B------:R-:W-:-:S02]  /*d6f0*/  LOP3.LUT R2, R2, 0xf7ffffff, RZ, 0xc0, !PT ;  /* 0xf7ffffff02027812 */ /* 0x000fc400078ec0ff */
[----:B------:R-:W-:Y:S02]  /*d700*/  SHF.R.U32.HI R0, RZ, 0x4, R0 ;  /* 0x00000004ff007819 */ /* 0x000fe40000011600 */
[----:B------:R-:W-:Y:S02]  /*d710*/  @P0 LOP3.LUT R2, R2, 0x8000000, RZ, 0xfc, !PT ;  /* 0x0800000002020812 */ /* 0x000fe400078efcff */
[----:B------:R-:W-:Y:S02]  /*d720*/  SGXT.U32 R5, R0, 0xe ;  /* 0x0000000e0005781a */ /* 0x000fe40000000000 */
[----:B------:R-:W-:Y:S02]  /*d730*/  LOP3.LUT R2, R2, 0xfdffffff, RZ, 0xc0, !PT ;  /* 0xfdffffff02027812 */ /* 0x000fe400078ec0ff */
[----:B------:R-:W-:Y:S01]  /*d740*/  IADD3 R0, P4, PT, R5, 0x80, RZ ;  /* 0x0000008005007810 */ /* 0x000fe20007f9e0ff */
[----:B------:R0:W-:Y:S01]  /*d750*/  STL [R1+0x3a0], R5 ;  /* 0x0003a00501007387 */ /* 0x0001e20000100800 */
[----:B------:R-:W-:-:S02]  /*d760*/  R2UR UR13, R3 ;  /* 0x00000000030d72ca */ /* 0x000fc400000e0000 */
[C---:B------:R-:W-:Y:S02]  /*d770*/  IADD3 R3, P6, PT, R0.reuse, 0x80, RZ ;  /* 0x0000008000037810 */ /* 0x040fe40007fde0ff */
[C---:B------:R-:W-:Y:S02]  /*d780*/  R2UR UR70, R0.reuse ;  /* 0x00000000004672ca */ /* 0x040fe400000e0000 */
[----:B------:R-:W-:Y:S01]  /*d790*/  R2UR UR68, R3 ;  /* 0x00000000034472ca */ /* 0x000fe200000e0000 */
[----:B------:R-:W-:Y:S01]  /*d7a0*/  HFMA2 R3, -RZ, RZ, 0, 0 ;  /* 0x00000000ff037431 */ /* 0x000fe200000001ff */
[----:B-1----:R-:W-:Y:S02]  /*d7b0*/  SHF.R.U32.HI R9, RZ, 0x5, R9 ;  /* 0x00000005ff097819 */ /* 0x002fe40000011609 */
[----:B0-----:R-:W-:-:S03]  /*d7c0*/  IADD3 R5, P1, PT, R0, 0x100, RZ ;  /* 0x0000010000057810 */ /* 0x001fc60007f3e0ff */
[----:B------:R-:W-:Y:S01]  /*d7d0*/  UIADD3.64 UR72, UPT, UPT, UR12, 0x2, URZ ;  /* 0x000000020c487897 */ /* 0x000fe2000fffe0ff */
[----:B------:R-:W-:Y:S02]  /*d7e0*/  R2UR UR76, R5 ;  /* 0x00000000054c72ca */ /* 0x000fe400000e0000 */
[----:B------:R-:W-:Y:S02]  /*d7f0*/  IADD3 R5, P0, PT, R0, 0x180, RZ ;  /* 0x0000018000057810 */ /* 0x000fe40007f1e0ff */
[----:B------:R-:W-:Y:S01]  /*d800*/  IADD3.X R3, PT, PT, R3, 0x40004040, RZ, P4, !PT ;  /* 0x4000404003037810 */ /* 0x000fe200027fe4ff */
[----:B------:R-:W-:Y:S01]  /*d810*/  IMAD.U32 R10, RZ, RZ, UR68 ;  /* 0x00000044ff0a7e24 */ /* 0x000fe2000f8e00ff */
[----:B------:R-:W-:Y:S02]  /*d820*/  R2UR UR74, R5 ;  /* 0x00000000054a72ca */ /* 0x000fe400000e0000 */
[----:B------:R-:W-:Y:S02]  /*d830*/  IADD3 R8, P4, PT, R252, 0x2, RZ ;  /* 0x00000002fc087810 */ /* 0x000fe40007f9e0ff */
[----:B------:R-:W-:-:S02]  /*d840*/  @P1 LOP3.LUT R2, R2, 0x2000000, RZ, 0xfc, !PT ;  /* 0x0200000002021812 */ /* 0x000fc400078efcff */
[----:B------:R-:W-:Y:S02]  /*d850*/  IADD3 R5, P1, PT, R0, 0x200, RZ ;  /* 0x0000020000057810 */ /* 0x000fe40007f3e0ff */
[----:B------:R-:W-:Y:S02]  /*d860*/  LOP3.LUT R2, R2, 0xfeffffff, RZ, 0xc0, !PT ;  /* 0xfeffffff02027812 */ /* 0x000fe400078ec0ff */
[----:B------:R-:W-:Y:S02]  /*d870*/  R2UR UR14, R5 ;  /* 0x00000000050e72ca */ /* 0x000fe400000e0000 */
[----:B------:R-:W-:Y:S02]  /*d880*/  @P0 LOP3.LUT R2, R2, 0x1000000, RZ, 0xfc, !PT ;  /* 0x0100000002020812 */ /* 0x000fe400078efcff */
[----:B------:R-:W-:Y:S02]  /*d890*/  IADD3 R5, P0, PT, R0, 0x280, RZ ;  /* 0x0000028000057810 */ /* 0x000fe40007f1e0ff */
[----:B------:R-:W-:-:S02]  /*d8a0*/  LOP3.LUT R2, R2, 0xff7fffff, RZ, 0xc0, !PT ;  /* 0xff7fffff02027812 */ /* 0x000fc400078ec0ff */
[----:B------:R-:W-:Y:S02]  /*d8b0*/  R2UR UR16, R5 ;  /* 0x00000000051072ca */ /* 0x000fe400000e0000 */
[----:B------:R-:W-:Y:S02]  /*d8c0*/  @P1 LOP3.LUT R2, R2, 0x800000, RZ, 0xfc, !PT ;  /* 0x0080000002021812 */ /* 0x000fe400078efcff */
[----:B------:R-:W-:Y:S02]  /*d8d0*/  IADD3 R5, P1, PT, R0, 0x300, RZ ;  /* 0x0000030000057810 */ /* 0x000fe40007f3e0ff */
[----:B------:R-:W-:Y:S02]  /*d8e0*/  LOP3.LUT R2, R2, 0xffbfffff, RZ, 0xc0, !PT ;  /* 0xffbfffff02027812 */ /* 0x000fe400078ec0ff */
[----:B------:R-:W-:Y:S02]  /*d8f0*/  R2UR UR18, R5 ;  /* 0x00000000051272ca */ /* 0x000fe400000e0000 */
        /* <DEDUP_REMOVED lines=68> */
[----:B------:R-:W-:Y:S02]  /*dd40*/  IADD3 R5, P3, PT, R0, 0xc00, RZ ;  /* 0x00000c0000057810 */ /* 0x000fe40007f7e0ff */
[----:B------:R-:W-:Y:S02]  /*dd50*/  @P1 LOP3.LUT R2, R2, 0x20, RZ, 0xfc, !PT ;  /* 0x0000002002021812 */ /* 0x000fe400078efcff */
[----:B------:R-:W-:Y:S02]  /*dd60*/  R2UR UR54, R5 ;  /* 0x00000000053672ca */ /* 0x000fe400000e0000 */
[----:B------:R-:W-:Y:S02]  /*dd70*/  IADD3 R5, P2, PT, R0, 0xc80, RZ ;  /* 0x00000c8000057810 */ /* 0x000fe40007f5e0ff */
[----:B------:R-:W-:-:S02]  /*dd80*/  LOP3.LUT R2, R2, 0xffffffef, RZ, 0xc0, !PT ;  /* 0xffffffef02027812 */ /* 0x000fc400078ec0ff */
[----:B------:R-:W-:Y:S02]  /*dd90*/  R2UR UR56, R5 ;  /* 0x00000000053872ca */ /* 0x000fe400000e0000 */
[----:B------:R-:W-:Y:S02]  /*dda0*/  IADD3 R5, P1, PT, R0, 0xd00, RZ ;  /* 0x00000d0000057810 */ /* 0x000fe40007f3e0ff */
[----:B------:R-:W-:Y:S02]  /*ddb0*/  @P0 LOP3.LUT R2, R2, 0x10, RZ, 0xfc, !PT ;  /* 0x0000001002020812 */ /* 0x000fe400078efcff */
[----:B------:R-:W-:Y:S02]  /*ddc0*/  R2UR UR58, R5 ;  /* 0x00000000053a72ca */ /* 0x000fe400000e0000 */
[----:B------:R-:W-:Y:S02]  /*ddd0*/  IADD3 R5, P0, PT, R0, 0xd80, RZ ;  /* 0x00000d8000057810 */ /* 0x000fe40007f1e0ff */
[----:B------:R-:W-:-:S02]  /*dde0*/  @P2 LOP3.LUT R4, R4, 0x1, RZ, 0xfc, !PT ;  /* 0x0000000104042812 */ /* 0x000fc400078efcff */
[----:B------:R-:W-:Y:S02]  /*ddf0*/  R2UR UR60, R5 ;  /* 0x00000000053c72ca */ /* 0x000fe400000e0000 */
[----:B------:R-:W-:Y:S02]  /*de00*/  LOP3.LUT R4, R4, 0xfffffffd, RZ, 0xc0, !PT ;  /* 0xfffffffd04047812 */ /* 0x000fe400078ec0ff */
[----:B------:R-:W-:Y:S02]  /*de10*/  IADD3 R5, P5, PT, R0, 0xe00, RZ ;  /* 0x00000e0000057810 */ /* 0x000fe40007fbe0ff */
[----:B------:R-:W-:Y:S02]  /*de20*/  @P1 LOP3.LUT R4, R4, 0x2, RZ, 0xfc, !PT ;  /* 0x0000000204041812 */ /* 0x000fe400078efcff */
[----:B------:R-:W-:Y:S02]  /*de30*/  IADD3.X R7, PT, PT, R7, 0x40004040, RZ, P4, !PT ;  /* 0x4000404007077810 */ /* 0x000fe400027fe4ff */
[----:B------:R-:W-:-:S02]  /*de40*/  LOP3.LUT R4, R4, 0xfffffffb, RZ, 0xc0, !PT ;  /* 0xfffffffb04047812 */ /* 0x000fc400078ec0ff */
[----:B------:R-:W-:Y:S02]  /*de50*/  R2UR UR62, R5 ;  /* 0x00000000053e72ca */ /* 0x000fe400000e0000 */
[----:B------:R-:W-:Y:S02]  /*de60*/  @P0 LOP3.LUT R4, R4, 0x4, RZ, 0xfc, !PT ;  /* 0x0000000404040812 */ /* 0x000fe400078efcff */
[----:B------:R-:W-:Y:S02]  /*de70*/  IADD3 R5, P4, PT, R0, 0xe80, RZ ;  /* 0x00000e8000057810 */ /* 0x000fe40007f9e0ff */
[----:B------:R-:W-:Y:S02]  /*de80*/  LOP3.LUT R4, R4, 0xfffffff7, RZ, 0xc0, !PT ;  /* 0xfffffff704047812 */ /* 0x000fe400078ec0ff */
[----:B------:R-:W-:Y:S01]  /*de90*/  R2UR UR64, R5 ;  /* 0x00000000054072ca */ /* 0x000fe200000e0000 */
[----:B------:R-:W-:Y:S01]  /*dea0*/  IMAD.X R5, RZ, RZ, R3, P6 ;  /* 0x000000ffff057224 */ /* 0x000fe200030e0603 */
[----:B------:R-:W-:-:S02]  /*deb0*/  @P5 LOP3.LUT R4, R4, 0x8, RZ, 0xfc, !PT ;  /* 0x0000000804045812 */ /* 0x000fc400078efcff */
[----:B------:R-:W-:Y:S02]  /*dec0*/  IADD3 R0, P6, PT, R0, 0xf00, RZ ;  /* 0x00000f0000007810 */ /* 0x000fe40007fde0ff */
[----:B------:R-:W-:Y:S02]  /*ded0*/  LOP3.LUT R4, R4, 0xffffffef, RZ, 0xc0, !PT ;  /* 0xffffffef04047812 */ /* 0x000fe400078ec0ff */
[----:B------:R-:W-:Y:S02]  /*dee0*/  LOP3.LUT R2, R2, 0x7fffffff, RZ, 0xc0, !PT ;  /* 0x7fffffff02027812 */ /* 0x000fe400078ec0ff */
[----:B------:R-:W-:Y:S02]  /*def0*/  @P4 LOP3.LUT R4, R4, 0x10, RZ, 0xfc, !PT ;  /* 0x0000001004044812 */ /* 0x000fe400078efcff */
[----:B------:R-:W-:Y:S02]  /*df00*/  @P3 LOP3.LUT R2, R2, 0x80000000, RZ, 0xfc, !PT ;  /* 0x8000000002023812 */ /* 0x000fe400078efcff */
[----:B------:R-:W-:-:S02]  /*df10*/  LOP3.LUT R4, R4, 0xffffffdf, RZ, 0xc0, !PT ;  /* 0xffffffdf04047812 */ /* 0x000fc400078ec0ff */
[----:B------:R-:W-:Y:S02]  /*df20*/  LOP3.LUT P1, RZ, R2, 0x2000000, RZ, 0xc0, !PT ;  /* 0x0200000002ff7812 */ /* 0x000fe4000782c0ff */
[----:B------:R-:W-:Y:S02]  /*df30*/  @P6 LOP3.LUT R4, R4, 0x20, RZ, 0xfc, !PT ;  /* 0x0000002004046812 */ /* 0x000fe400078efcff */
[----:B------:R-:W-:Y:S02]  /*df40*/  LOP3.LUT P6, RZ, R2, 0x400, RZ, 0xc0, !PT ;  /* 0x0000040002ff7812 */ /* 0x000fe400078cc0ff */
[----:B------:R-:W-:Y:S02]  /*df50*/  LOP3.LUT R4, R4, 0xffffffbf, RZ, 0xc0, !PT ;  /* 0xffffffbf04047812 */ /* 0x000fe400078ec0ff */
[----:B------:R-:W-:Y:S01]  /*df60*/  R2UR UR66, R0 ;  /* 0x00000000004272ca */ /* 0x000fe200000e0000 */
[----:B------:R-:W-:Y:S01]  /*df70*/  IMAD.X R0, RZ, RZ, R3, P1 ;  /* 0x000000ffff007224 */ /* 0x000fe200008e0603 */
[----:B------:R-:W-:-:S02]  /*df80*/  LOP3.LUT P3, RZ, R2, 0x800000, RZ, 0xc0, !PT ;  /* 0x0080000002ff7812 */ /* 0x000fc4000786c0ff */
[----:B------:R-:W-:Y:S02]  /*df90*/  LOP3.LUT P2, RZ, R2, 0x1000000, RZ, 0xc0, !PT ;  /* 0x0100000002ff7812 */ /* 0x000fe4000784c0ff */
[----:B------:R-:W-:Y:S02]  /*dfa0*/  R2UR UR69, R5 ;  /* 0x00000000054572ca */ /* 0x000fe400000e0000 */
[----:B------:R-:W-:Y:S01]  /*dfb0*/  R2UR UR77, R0 ;  /* 0x00000000004d72ca */ /* 0x000fe200000e0000 */
[--C-:B------:R-:W-:Y:S01]  /*dfc0*/  IMAD.X R5, RZ, RZ, R3.reuse, P2 ;  /* 0x000000ffff057224 */ /* 0x100fe200010e0603 */
[----:B------:R-:W-:Y:S01]  /*dfd0*/  @P6 LOP3.LUT R4, R4, 0x40, RZ, 0xfc, !PT ;  /* 0x0000004004046812 */ /* 0x000fe200078efcff */
[----:B------:R-:W-:Y:S01]  /*dfe0*/  IMAD.X R0, RZ, RZ, R3, P3 ;  /* 0x000000ffff007224 */ /* 0x000fe200018e0603 */
[----:B------:R-:W-:Y:S02]  /*dff0*/  LOP3.LUT P6, RZ, R2, 0x800, RZ, 0xc0, !PT ;  /* 0x0000080002ff7812 */ /* 0x000fe400078cc0ff */
[----:B------:R-:W-:-:S02]  /*e000*/  LOP3.LUT R4, R4, 0xffffff7f, RZ, 0xc0, !PT ;  /* 0xffffff7f04047812 */ /* 0x000fc400078ec0ff */
[C---:B------:R-:W-:Y:S02]  /*e010*/  LOP3.LUT P1, RZ, R2.reuse, 0x400000, RZ, 0xc0, !PT ;  /* 0x0040000002ff7812 */ /* 0x040fe4000782c0ff */
[----:B------:R-:W-:Y:S02]  /*e020*/  LOP3.LUT P2, RZ, R2, 0x200000, RZ, 0xc0, !PT ;  /* 0x0020000002ff7812 */ /* 0x000fe4000784c0ff */
[----:B------:R-:W-:Y:S01]  /*e030*/  R2UR UR75, R5 ;  /* 0x00000000054b72ca */ /* 0x000fe200000e0000 */
[--C-:B------:R-:W-:Y:S01]  /*e040*/  IMAD.X R5, RZ, RZ, R3.reuse, P1 ;  /* 0x000000ffff057224 */ /* 0x100fe200008e0603 */
[----:B------:R-:W-:Y:S01]  /*e050*/  R2UR UR15, R0 ;  /* 0x00000000000f72ca */ /* 0x000fe200000e0000 */
[----:B------:R-:W-:Y:S01]  /*e060*/  IMAD.X R0, RZ, RZ, R3, P2 ;  /* 0x000000ffff007224 */ /* 0x000fe200010e0603 */
[----:B------:R-:W-:Y:S02]  /*e070*/  LOP3.LUT P3, RZ, R2, 0x100000, RZ, 0xc0, !PT ;  /* 0x0010000002ff7812 */ /* 0x000fe4000786c0ff */
[----:B------:R-:W-:-:S02]  /*e080*/  @P6 LOP3.LUT R4, R4, 0x80, RZ, 0xfc, !PT ;  /* 0x0000008004046812 */ /* 0x000fc400078efcff */
[----:B------:R-:W-:Y:S02]  /*e090*/  LOP3.LUT P6, RZ, R2, 0x1000, RZ, 0xc0, !PT ;  /* 0x0000100002ff7812 */ /* 0x000fe400078cc0ff */
[----:B------:R-:W-:Y:S02]  /*e0a0*/  LOP3.LUT R4, R4, 0xfffffeff, RZ, 0xc0, !PT ;  /* 0xfffffeff04047812 */ /* 0x000fe400078ec0ff */
[----:B------:R-:W-:Y:S01]  /*e0b0*/  R2UR UR17, R5 ;  /* 0x00000000051172ca */ /* 0x000fe200000e0000 */
[----:B------:R-:W-:Y:S01]  /*e0c0*/  IMAD.X R5, RZ, RZ, R3, P3 ;  /* 0x000000ffff057224 */ /* 0x000fe200018e0603 */
[----:B------:R-:W-:Y:S02]  /*e0d0*/  R2UR UR19, R0 ;  /* 0x00000000001372ca */ /* 0x000fe400000e0000 */
[----:B------:R-:W-:Y:S02]  /*e0e0*/  LOP3.LUT P4, RZ, R2, 0x200, RZ, 0xc0, !PT ;  /* 0x0000020002ff7812 */ /* 0x000fe4000788c0ff */
[----:B------:R-:W-:-:S02]  /*e0f0*/  R2UR UR21, R5 ;  /* 0x00000000051572ca */ /* 0x000fc400000e0000 */
[----:B------:R-:W-:Y:S02]  /*e100*/  LOP3.LUT P5, RZ, R2, 0x100, RZ, 0xc0, !PT ;  /* 0x0000010002ff7812 */ /* 0x000fe400078ac0ff */
[----:B------:R-:W-:Y:S02]  /*e110*/  @P6 LOP3.LUT R4, R4, 0x100, RZ, 0xfc, !PT ;  /* 0x0000010004046812 */ /* 0x000fe400078efcff */
[----:B------:R-:W-:Y:S02]  /*e120*/  LOP3.LUT P6, RZ, R2, 0x2000, RZ, 0xc0, !PT ;  /* 0x0000200002ff7812 */ /* 0x000fe400078cc0ff */
[----:B------:R-:W-:Y:S02]  /*e130*/  LOP3.LUT R4, R4, 0xfffffdff, RZ, 0xc0, !PT ;  /* 0xfffffdff04047812 */ /* 0x000fe400078ec0ff */
[C---:B------:R-:W-:Y:S02]  /*e140*/  LOP3.LUT P0, RZ, R2.reuse, 0x80, RZ, 0xc0, !PT ;  /* 0x0000008002ff7812 */ /* 0x040fe4000780c0ff */
[----:B------:R-:W-:-:S02]  /*e150*/  LOP3.LUT P2, RZ, R2, 0x20, RZ, 0xc0, !PT ;  /* 0x0000002002ff7812 */ /* 0x000fc4000784c0ff */
[C---:B------:R-:W-:Y:S02]  /*e160*/  LOP3.LUT P1, RZ, R2.reuse, 0x40, RZ, 0xc0, !PT ;  /* 0x0000004002ff7812 */ /* 0x040fe4000782c0ff */
[----:B------:R-:W-:Y:S02]  /*e170*/  LOP3.LUT P3, RZ, R2, 0x10, RZ, 0xc0, !PT ;  /* 0x0000001002ff7812 */ /* 0x000fe4000786c0ff */
[----:B------:R-:W-:Y:S01]  /*e180*/  R2UR UR71, R3 ;  /* 0x00000000034772ca */ /* 0x000fe200000e0000 */
[----:B------:R-:W-:Y:S01]  /*e190*/  IMAD.X R6, RZ, RZ, R3, P1 ;  /* 0x000000ffff067224 */ /* 0x000fe200008e0603 */
[----:B------:R-:W-:Y:S02]  /*e1a0*/  @P6 LOP3.LUT R4, R4, 0x200, RZ, 0xfc, !PT ;  /* 0x0000020004046812 */ /* 0x000fe400078efcff */
[----:B------:R-:W-:Y:S02]  /*e1b0*/  LOP3.LUT P6, RZ, R2, 0x4000, RZ, 0xc0, !PT ;  /* 0x0000400002ff7812 */ /* 0x000fe400078cc0ff */
[----:B------:R-:W-:-:S02]  /*e1c0*/  LOP3.LUT R4, R4, 0xfffffbff, RZ, 0xc0, !PT ;  /* 0xfffffbff04047812 */ /* 0x000fc400078ec0ff */
[----:B------:R-:W-:Y:S02]  /*e1d0*/  MOV R11, UR69 ;  /* 0x00000045000b7c02 */ /* 0x000fe40008000f00 */
[----:B------:R-:W-:Y:S01]  /*e1e0*/  R2UR UR49, R6 ;  /* 0x00000000063172ca */ /* 0x000fe200000e0000 */
[----:B------:R-:W-:Y:S01]  /*e1f0*/  IMAD.U32 R6, RZ, RZ, UR70 ;  /* 0x00000046ff067e24 */ /* 0x000fe2000f8e00ff */
[----:B------:R-:W-:Y:S01]  /*e200*/  R2UR UR69, R7 ;  /* 0x00000000074572ca */ /* 0x000fe200000e0000 */
[----:B------:R-:W-:Y:S01]  /*e210*/  IMAD.U32 R7, RZ, RZ, UR71 ;  /* 0x00000047ff077e24 */ /* 0x000fe2000f8e00ff */
[----:B------:R-:W-:Y:S01]  /*e220*/  UIADD3.64 UR70, UPT, UPT, UR12, 0x4, URZ ;  /* 0x000000040c467897 */ /* 0x000fe2000fffe0ff */
[----:B------:R-:W-:Y:S01]  /*e230*/  STL.64 [R1+0x360], R10 ;  /* 0x0003600a01007387 */ /* 0x000fe20000100a00 */
[----:B------:R-:W-:Y:S02]  /*e240*/  R2UR UR68, R8 ;  /* 0x00000000084472ca */ /* 0x000fe400000e0000 */
[----:B------:R-:W-:Y:S01]  /*e250*/  @P6 LOP3.LUT R4, R4, 0x400, RZ, 0xfc, !PT ;  /* 0x0000040004046812 */ /* 0x000fe200078efcff */
[----:B------:R0:W-:Y:S01]  /*e260*/  STL.64 [R1+0x358], R6 ;  /* 0x0003580601007387 */ /* 0x0001e20000100a00 */
[----:B------:R-:W-:-:S02]  /*e270*/  LOP3.LUT P6, RZ, R2, 0x8000, RZ, 0xc0, !PT ;  /* 0x0000800002ff7812 */ /* 0x000fc400078cc0ff */
[----:B------:R-:W-:Y:S01]  /*e280*/  LOP3.LUT R4, R4, 0xfffff7ff, RZ, 0xc0, !PT ;  /* 0xfffff7ff04047812 */ /* 0x000fe200078ec0ff */
[----:B0-----:R-:W-:-:S10]  /*e290*/  IMAD.U32 R6, RZ, RZ, UR72 ;  /* 0x00000048ff067e24 */ /* 0x001fd4000f8e00ff */
[----:B------:R-:W-:Y:S01]  /*e2a0*/  @P6 LOP3.LUT R4, R4, 0x800, RZ, 0xfc, !PT ;  /* 0x0000080004046812 */ /* 0x000fe200078efcff */
[----:B------:R-:W-:Y:S01]  /*e2b0*/  IMAD.U32 R7, RZ, RZ, UR73 ;  /* 0x00000049ff077e24 */ /* 0x000fe2000f8e00ff */
[----:B------:R-:W-:Y:S01]  /*e2c0*/  LOP3.LUT P6, RZ, R2, 0x10000, RZ, 0xc0, !PT ;  /* 0x0001000002ff7812 */ /* 0x000fe200078cc0ff */
[----:B------:R-:W-:Y:S01]  /*e2d0*/  UIADD3.64 UR72, UPT, UPT, UR12, 0x1fe, URZ ;  /* 0x000001fe0c487897 */ /* 0x000fe2000fffe0ff */
[----:B------:R-:W-:Y:S02]  /*e2e0*/  LOP3.LUT R4, R4, 0xffffefff, RZ, 0xc0, !PT ;  /* 0xffffefff04047812 */ /* 0x000fe400078ec0ff */
[----:B------:R0:W-:Y:S09]  /*e2f0*/  STL.64 [R1+0x350], R6 ;  /* 0x0003500601007387 */ /* 0x0001f20000100a00 */
[----:B------:R-:W-:-:S02]  /*e300*/  @P6 LOP3.LUT R4, R4, 0x1000, RZ, 0xfc, !PT ;  /* 0x0000100004046812 */ /* 0x000fc400078efcff */
[----:B------:R-:W-:Y:S01]  /*e310*/  LOP3.LUT P6, RZ, R2, 0x20000, RZ, 0xc0, !PT ;  /* 0x0002000002ff7812 */ /* 0x000fe200078cc0ff */
[----:B0-----:R-:W-:Y:S01]  /*e320*/  IMAD.U32 R6, RZ, RZ, UR72 ;  /* 0x00000048ff067e24 */ /* 0x001fe2000f8e00ff */
[----:B------:R-:W-:Y:S01]  /*e330*/  LOP3.LUT R4, R4, 0xffffdfff, RZ, 0xc0, !PT ;  /* 0xffffdfff04047812 */ /* 0x000fe200078ec0ff */
[----:B------:R-:W-:Y:S01]  /*e340*/  IMAD.U32 R7, RZ, RZ, UR73 ;  /* 0x00000049ff077e24 */ /* 0x000fe2000f8e00ff */
[----:B------:R-:W-:-:S09]  /*e350*/  UIADD3.64 UR72, UPT, UPT, UR12, 0x202, URZ ;  /* 0x000002020c487897 */ /* 0x000fd2000fffe0ff */
[----:B------:R-:W-:Y:S02]  /*e360*/  @P6 LOP3.LUT R4, R4, 0x2000, RZ, 0xfc, !PT ;  /* 0x0000200004046812 */ /* 0x000fe400078efcff */
[----:B------:R-:W-:Y:S02]  /*e370*/  LOP3.LUT P6, RZ, R2, 0x40000, RZ, 0xc0, !PT ;  /* 0x0004000002ff7812 */ /* 0x000fe400078cc0ff */
[----:B------:R-:W-:-:S11]  /*e380*/  LOP3.LUT R4, R4, 0xffffbfff, RZ, 0xc0, !PT ;  /* 0xffffbfff04047812 */ /* 0x000fd600078ec0ff */
[----:B------:R-:W-:Y:S02]  /*e390*/  @P6 LOP3.LUT R4, R4, 0x4000, RZ, 0xfc, !PT ;  /* 0x0000400004046812 */ /* 0x000fe400078efcff */
[----:B------:R-:W-:Y:S02]  /*e3a0*/  LOP3.LUT P6, RZ, R2, 0x80000, RZ, 0xc0, !PT ;  /* 0x0008000002ff7812 */ /* 0x000fe400078cc0ff */
[----:B------:R-:W-:-:S03]  /*e3b0*/  LOP3.LUT P1, RZ, R4, 0x2, RZ, 0xc0, !PT ;  /* 0x0000000204ff7812 */ /* 0x000fc6000782c0ff */
[----:B------:R-:W-:Y:S01]  /*e3c0*/  IMAD.X R0, RZ, RZ, R3, P6 ;  /* 0x000000ffff007224 */ /* 0x000fe200030e0603 */
[----:B------:R-:W-:-:S04]  /*e3d0*/  LOP3.LUT P6, RZ, R4, 0x4000, RZ, 0xc0, !PT ;  /* 0x0000400004ff7812 */ /* 0x000fc800078cc0ff */
[----:B------:R-:W-:Y:S01]  /*e3e0*/  R2UR UR23, R0 ;  /* 0x00000000001772ca */ /* 0x000fe200000e0000 */
[----:B------:R-:W-:Y:S01]  /*e3f0*/  IMAD.X R5, RZ, RZ, R3, P6 ;  /* 0x000000ffff057224 */ /* 0x000fe200030e0603 */
[----:B------:R-:W-:-:S04]  /*e400*/  LOP3.LUT P6, RZ, R4, 0x2000, RZ, 0xc0, !PT ;  /* 0x0000200004ff7812 */ /* 0x000fc800078cc0ff */
[----:B------:R-:W-:Y:S01]  /*e410*/  R2UR UR25, R5 ;  /* 0x00000000051972ca */ /* 0x000fe200000e0000 */
[----:B------:R-:W-:Y:S01]  /*e420*/  IMAD.X R0, RZ, RZ, R3, P6 ;  /* 0x000000ffff007224 */ /* 0x000fe200030e0603 */
[----:B------:R-:W-:-:S04]  /*e430*/  LOP3.LUT P6, RZ, R4, 0x1000, RZ, 0xc0, !PT ;  /* 0x0000100004ff7812 */ /* 0x000fc800078cc0ff */
[----:B------:R-:W-:Y:S02]  /*e440*/  IADD3.X R5, PT, PT, R3, RZ, RZ, P6, !PT ;  /* 0x000000ff03057210 */ /* 0x000fe400037fe4ff */
[----:B------:R-:W-:Y:S02]  /*e450*/  LOP3.LUT P6, RZ, R4, 0x800, RZ, 0xc0, !PT ;  /* 0x0000080004ff7812 */ /* 0x000fe400078cc0ff */
[----:B------:R-:W-:Y:S02]  /*e460*/  R2UR UR27, R0 ;  /* 0x00000000001b72ca */ /* 0x000fe400000e0000 */
[----:B------:R-:W-:Y:S01]  /*e470*/  R2UR UR29, R5 ;  /* 0x00000000051d72ca */ /* 0x000fe200000e0000 */
        /* <DEDUP_REMOVED lines=15> */
[--C-:B------:R-:W-:Y:S01]  /*e570*/  IMAD.X R5, RZ, RZ, R3.reuse, P6 ;  /* 0x000000ffff057224 */ /* 0x100fe200030e0603 */
[----:B------:R-:W-:Y:S02]  /*e580*/  IADD3.X R0, PT, PT, R3, RZ, RZ, P4, !PT ;  /* 0x000000ff03007210 */ /* 0x000fe400027fe4ff */
[----:B------:R-:W-:Y:S02]  /*e590*/  LOP3.LUT P6, RZ, R4, 0x20, RZ, 0xc0, !PT ;  /* 0x0000002004ff7812 */ /* 0x000fe400078cc0ff */
[----:B------:R-:W-:Y:S01]  /*e5a0*/  R2UR UR41, R5 ;  /* 0x00000000052972ca */ /* 0x000fe200000e0000 */
[--C-:B------:R-:W-:Y:S01]  /*e5b0*/  IMAD.X R5, RZ, RZ, R3.reuse, P5 ;  /* 0x000000ffff057224 */ /* 0x100fe200028e0603 */
[----:B------:R-:W-:Y:S01]  /*e5c0*/  R2UR UR43, R0 ;  /* 0x00000000002b72ca */ /* 0x000fe200000e0000 */
[----:B------:R-:W-:Y:S01]  /*e5d0*/  IMAD.X R0, RZ, RZ, R3, P0 ;  /* 0x000000ffff007224 */ /* 0x000fe200000e0603 */
[----:B------:R-:W-:-:S02]  /*e5e0*/  LOP3.LUT P4, RZ, R4, 0x10, RZ, 0xc0, !PT ;  /* 0x0000001004ff7812 */ /* 0x000fc4000788c0ff */
[----:B------:R-:W-:Y:S01]  /*e5f0*/  R2UR UR45, R5 ;  /* 0x00000000052d72ca */ /* 0x000fe200000e0000 */
[--C-:B------:R-:W-:Y:S01]  /*e600*/  IMAD.X R5, RZ, RZ, R3.reuse, P2 ;  /* 0x000000ffff057224 */ /* 0x100fe200010e0603 */
[----:B------:R-:W-:Y:S02]  /*e610*/  LOP3.LUT P2, RZ, R4, 0x1, RZ, 0xc0, !PT ;  /* 0x0000000104ff7812 */ /* 0x000fe4000784c0ff */
[----:B------:R-:W-:Y:S01]  /*e620*/  R2UR UR47, R0 ;  /* 0x00000000002f72ca */ /* 0x000fe200000e0000 */
[----:B------:R-:W-:Y:S01]  /*e630*/  IMAD.X R0, RZ, RZ, R3, P3 ;  /* 0x000000ffff007224 */ /* 0x000fe200018e0603 */
[C---:B------:R-:W-:Y:S02]  /*e640*/  LOP3.LUT P5, RZ, R4.reuse, 0x8, RZ, 0xc0, !PT ;  /* 0x0000000804ff7812 */ /* 0x040fe400078ac0ff */
[----:B------:R-:W-:Y:S02]  /*e650*/  LOP3.LUT P0, RZ, R4, 0x4, RZ, 0xc0, !PT ;  /* 0x0000000404ff7812 */ /* 0x000fe4000780c0ff */
[----:B------:R-:W-:-:S02]  /*e660*/  LOP3.LUT P3, RZ, R2, 0x80000000, RZ, 0xc0, !PT ;  /* 0x8000000002ff7812 */ /* 0x000fc4000786c0ff */
[----:B------:R-:W-:Y:S02]  /*e670*/  IADD3.X R4, PT, PT, R3, RZ, RZ, P2, !PT ;  /* 0x000000ff03047210 */ /* 0x000fe400017fe4ff */
[----:B------:R-:W-:Y:S01]  /*e680*/  R2UR UR51, R5 ;  /* 0x00000000053372ca */ /* 0x000fe200000e0000 */
[--C-:B------:R-:W-:Y:S01]  /*e690*/  IMAD.X R5, RZ, RZ, R3.reuse, P3 ;  /* 0x000000ffff057224 */ /* 0x100fe200018e0603 */
[----:B------:R-:W-:Y:S01]  /*e6a0*/  R2UR UR57, R4 ;  /* 0x00000000043972ca */ /* 0x000fe200000e0000 */
[--C-:B------:R-:W-:Y:S01]  /*e6b0*/  IMAD.X R4, RZ, RZ, R3.reuse, P0 ;  /* 0x000000ffff047224 */ /* 0x100fe200000e0603 */
[----:B------:R-:W-:Y:S01]  /*e6c0*/  R2UR UR53, R0 ;  /* 0x00000000003572ca */ /* 0x000fe200000e0000 */
[----:B------:R-:W-:Y:S01]  /*e6d0*/  IMAD.X R0, RZ, RZ, R3, P1 ;  /* 0x000000ffff007224 */ /* 0x000fe200008e0603 */
[----:B------:R-:W-:Y:S02]  /*e6e0*/  R2UR UR55, R5 ;  /* 0x00000000053772ca */ /* 0x000fe400000e0000 */
[----:B------:R-:W-:Y:S01]  /*e6f0*/  R2UR UR61, R4 ;  /* 0x00000000043d72ca */ /* 0x000fe200000e0000 */
[----:B------:R-:W0:Y:S01]  /*e700*/  LDC R5, c[0x0][0x3d4] ;  /* 0x0000f500ff057b82 */ /* 0x000e220000000800 */
[----:B------:R-:W-:-:S02]  /*e710*/  LOP3.LUT P3, RZ, R2, 0x40000000, RZ, 0xc0, !PT ;  /* 0x4000000002ff7812 */ /* 0x000fc4000786c0ff */
[C---:B------:R-:W-:Y:S02]  /*e720*/  LOP3.LUT P2, RZ, R2.reuse, 0x20000000, RZ, 0xc0, !PT ;  /* 0x2000000002ff7812 */ /* 0x040fe4000784c0ff */
[C---:B------:R-:W-:Y:S02]  /*e730*/  LOP3.LUT P1, RZ, R2.reuse, 0x10000000, RZ, 0xc0, !PT ;  /* 0x1000000002ff7812 */ /* 0x040fe4000782c0ff */
[----:B------:R-:W-:Y:S01]  /*e740*/  LOP3.LUT P0, RZ, R2, 0x8000000, RZ, 0xc0, !PT ;  /* 0x0800000002ff7812 */ /* 0x000fe2000780c0ff */
[----:B------:R-:W1:Y:S01]  /*e750*/  LDC R4, c[0x0][0x3c4] ;  /* 0x0000f100ff047b82 */ /* 0x000e620000000800 */
[----:B------:R-:W-:Y:S01]  /*e760*/  R2UR UR59, R0 ;  /* 0x00000000003b72ca */ /* 0x000fe200000e0000 */
[--C-:B------:R-:W-:Y:S01]  /*e770*/  IMAD.X R2, RZ, RZ, R3.reuse, P5 ;  /* 0x000000ffff027224 */ /* 0x100fe200028e0603 */
[----:B------:R-:W-:Y:S01]  /*e780*/  ISETP.NE.U32.AND P5, PT, R9, RZ, PT ;  /* 0x000000ff0900720c */ /* 0x000fe20003fa5070 */
[--C-:B------:R-:W-:Y:S02]  /*e790*/  IMAD.X R0, RZ, RZ, R3.reuse, P4 ;  /* 0x000000ffff007224 */ /* 0x100fe400020e0603 */
[----:B------:R-:W-:Y:S01]  /*e7a0*/  IMAD.X R3, RZ, RZ, R3, P6 ;  /* 0x000000ffff037224 */ /* 0x000fe200030e0603 */
[----:B------:R-:W-:-:S02]  /*e7b0*/  R2UR UR63, R2 ;  /* 0x00000000023f72ca */ /* 0x000fc400000e0000 */
[----:B------:R-:W-:Y:S02]  /*e7c0*/  R2UR UR65, R0 ;  /* 0x00000000004172ca */ /* 0x000fe400000e0000 */
[----:B------:R-:W-:Y:S02]  /*e7d0*/  R2UR UR67, R3 ;  /* 0x00000000034372ca */ /* 0x000fe400000e0000 */
[----:B------:R-:W-:Y:S01]  /*e7e0*/  MOV R0, R138 ;  /* 0x0000008a00007202 */ /* 0x000fe20000000f00 */
[----:B0-----:R-:W-:Y:S02]  /*e7f0*/  IMAD.SHL.U32 R2, R5, 0x40, RZ ;  /* 0x0000004005027824 */ /* 0x001fe400078e00ff */
[----:B------:R-:W-:Y:S01]  /*e800*/  IMAD.U32 R5, RZ, RZ, UR71 ;  /* 0x00000047ff057e24 */ /* 0x000fe2000f8e00ff */
[----:B-1----:R-:W-:Y:S01]  /*e810*/  SHF.L.U32 R3, R4, 0x6, RZ ;  /* 0x0000000604037819 */ /* 0x002fe200000006ff */
[----:B------:R-:W-:Y:S01]  /*e820*/  IMAD.U32 R4, RZ, RZ, UR70 ;  /* 0x00000046ff047e24 */ /* 0x000fe2000f8e00ff */
[----:B------:R-:W-:-:S04]  /*e830*/  UIADD3.64 UR70, UPT, UPT, UR12, 0x200, URZ ;  /* 0x000002000c467897 */ /* 0x000fc8000fffe0ff */
[----:B------:R0:W-:Y:S04]  /*e840*/  STL.64 [R1+0x348], R4 ;  /* 0x0003480401007387 */ /* 0x0001e80000100a00 */
[----:B------:R1:W-:Y:S01]  /*e850*/  STL.64 [R1+0x340], R6 ;  /* 0x0003400601007387 */ /* 0x0003e20000100a00 */
[----:B0-----:R-:W-:Y:S01]  /*e860*/  MOV R4, UR70 ;  /* 0x0000004600047c02 */ /* 0x001fe20008000f00 */
[----:B------:R-:W-:Y:S01]  /*e870*/  IMAD.U32 R5, RZ, RZ, UR71 ;  /* 0x00000047ff057e24 */ /* 0x000fe2000f8e00ff */
[----:B------:R-:W-:Y:S01]  /*e880*/  UIADD3.64 UR70, UPT, UPT, UR12, 0x204, URZ ;  /* 0x000002040c467897 */ /* 0x000fe2000fffe0ff */
[----:B-1----:R-:W-:Y:S02]  /*e890*/  IMAD.U32 R6, RZ, RZ, UR72 ;  /* 0x00000048ff067e24 */ /* 0x002fe4000f8e00ff */
[----:B------:R-:W-:Y:S01]  /*e8a0*/  IMAD.U32 R7, RZ, RZ, UR73 ;  /* 0x00000049ff077e24 */ /* 0x000fe2000f8e00ff */
[----:B------:R0:W-:Y:S01]  /*e8b0*/  STL.64 [R1+0x338], R4 ;  /* 0x0003380401007387 */ /* 0x0001e20000100a00 */
[----:B------:R-:W-:-:S03]  /*e8c0*/  UIADD3.64 UR72, UPT, UPT, UR12, 0x3fe, URZ ;  /* 0x000003fe0c487897 */ /* 0x000fc6000fffe0ff */
[----:B------:R1:W-:Y:S01]  /*e8d0*/  STL.64 [R1+0x330], R6 ;  /* 0x0003300601007387 */ /* 0x0003e20000100a00 */
[----:B0-----:R-:W-:Y:S02]  /*e8e0*/  IMAD.U32 R4, RZ, RZ, UR70 ;  /* 0x00000046ff047e24 */ /* 0x001fe4000f8e00ff */
[----:B------:R-:W-:Y:S01]  /*e8f0*/  IMAD.U32 R5, RZ, RZ, UR71 ;  /* 0x00000047ff057e24 */ /* 0x000fe2000f8e00ff */
[----:B------:R-:W-:Y:S01]  /*e900*/  UIADD3.64 UR70, UPT, UPT, UR12, 0x400, URZ ;  /* 0x000004000c467897 */ /* 0x000fe2000fffe0ff */
[----:B-1----:R-:W-:Y:S01]  /*e910*/  IMAD.U32 R6, RZ, RZ, UR72 ;  /* 0x00000048ff067e24 */ /* 0x002fe2000f8e00ff */
[----:B------:R-:W-:Y:S01]  /*e920*/  MOV R7, UR73 ;  /* 0x0000004900077c02 */ /* 0x000fe20008000f00 */
[----:B------:R-:W-:Y:S01]  /*e930*/  UIADD3.64 UR72, UPT, UPT, UR12, 0x402, URZ ;  /* 0x000004020c487897 */ /* 0x000fe2000fffe0ff */
[----:B------:R0:W-:Y:S04]  /*e940*/  STL.64 [R1+0x328], R4 ;  /* 0x0003280401007387 */ /* 0x0001e80000100a00 */
[----:B------:R1:W-:Y:S01]  /*e950*/  STL.64 [R1+0x320], R6 ;  /* 0x0003200601007387 */ /* 0x0003e20000100a00 */
[----:B0-----:R-:W-:-:S02]  /*e960*/  IMAD.U32 R4, RZ, RZ, UR70 ;  /* 0x00000046ff047e24 */ /* 0x001fc4000f8e00ff */
        /* <DEDUP_REMOVED lines=10> */
[----:B-1----:R-:W-:Y:S01]  /*ea10*/  MOV R6, UR72 ;  /* 0x0000004800067c02 */ /* 0x002fe20008000f00 */
[----:B------:R-:W-:Y:S01]  /*ea20*/  IMAD.U32 R7, RZ, RZ, UR73 ;  /* 0x00000049ff077e24 */ /* 0x000fe2000f8e00ff */
        /* <DEDUP_REMOVED lines=11> */
[----:B0-----:R-:W-:Y:S01]  /*eae0*/  IMAD.U32 R4, RZ, RZ, UR70 ;  /* 0x00000046ff047e24 */ /* 0x001fe2000f8e00ff */
[----:B------:R-:W-:Y:S01]  /*eaf0*/  MOV R5, UR71 ;  /* 0x0000004700057c02 */ /* 0x000fe20008000f00 */
        /* <DEDUP_REMOVED lines=9> */
[----:B-1----:R-:W-:Y:S02]  /*eb90*/  IMAD.U32 R6, RZ, RZ, UR72 ;  /* 0x00000048ff067e24 */ /* 0x002fe4000f8e00ff */
[----:B------:R-:W-:Y:S01]  /*eba0*/  IMAD.U32 R7, RZ, RZ, UR73 ;  /* 0x00000049ff077e24 */ /* 0x000fe2000f8e00ff */
[----:B------:R0:W-:Y:S01]  /*ebb0*/  STL.64 [R1+0x2d8], R4 ;  /* 0x0002d80401007387 */ /* 0x0001e20000100a00 */
[----:B------:R-:W-:-:S03]  /*ebc0*/  UIADD3.64 UR72, UPT, UPT, UR12, 0x9fe, URZ ;  /* 0x000009fe0c487897 */ /* 0x000fc6000fffe0ff */
        /* <DEDUP_REMOVED lines=47> */
[----:B------:R-:W-:Y:S02]  /*eec0*/  UIADD3.64 UR72, UPT, UPT, UR68, 0x2, URZ ;  /* 0x0000000244487897 */ /* 0x000fe4000fffe0ff */
[----:B------:R-:W-:Y:S01]  /*eed0*/  UIADD3.64 UR72, UPT, UPT, UR68, 0x7fe, URZ ;  /* 0x000007fe44487897 */ /* 0x000fe2000fffe0ff */
[----:B------:R1:W-:Y:S01]  /*eee0*/  STL.64 [R1+0x270], R6 ;  /* 0x0002700601007387 */ /* 0x0003e20000100a00 */
[----:B------:R-:W-:Y:S01]  /*eef0*/  UIADD3.64 UR72, UPT, UPT, UR68, 0x802, URZ ;  /* 0x0000080244487897 */ /* 0x000fe2000fffe0ff */
[----:B0-----:R-:W-:-:S02]  /*ef00*/  IMAD.U32 R4, RZ, RZ, UR70 ;  /* 0x00000046ff047e24 */ /* 0x001fc4000f8e00ff */
[----:B------:R-:W-:Y:S01]  /*ef10*/  IMAD.U32 R5, RZ, RZ, UR71 ;  /* 0x00000047ff057e24 */ /* 0x000fe2000f8e00ff */
[----:B------:R-:W-:Y:S02]  /*ef20*/  UIADD3.64 UR70, UPT, UPT, UR68, 0x4, URZ ;  /* 0x0000000444467897 */ /* 0x000fe4000fffe0ff */
[----:B------:R-:W-:Y:S02]  /*ef30*/  UIADD3.64 UR70, UPT, UPT, UR68, 0x800, URZ ;  /* 0x0000080044467897 */ /* 0x000fe4000fffe0ff */
[----:B------:R1:W-:Y:S01]  /*ef40*/  STL.64 [R1+0x268], R4 ;  /* 0x0002680401007387 */ /* 0x0003e20000100a00 */
[----:B------:R-:W-:-:S12]  /*ef50*/  UIADD3.64 UR70, UPT, UPT, UR68, 0x804, URZ ;  /* 0x0000080444467897 */ /* 0x000fd8000fffe0ff */
.L_x_17:
[----:B------:R-:W2:Y:S04]  /*ef60*/  LDL.64 R22, [R1+0x388] ;  /* 0x0003880001167983 */ /* 0x000ea80000100a00 */
[----:B------:R-:W3:Y:S04]  /*ef70*/  LDL.64 R8, [R1+0x6b0] ;  /* 0x0006b00001087983 */ /* 0x000ee80000100a00 */
[----:B------:R-:W4:Y:S04]  /*ef80*/  LDL.64 R12, [R1+0x628] ;  /* 0x00062800010c7983 */ /* 0x000f280000100a00 */
[----:B------:R-:W5:Y:S04]  /*ef90*/  LDL.64 R26, [R1+0x5b0] ;  /* 0x0005b000011a7983 */ /* 0x000f680000100a00 */
[----:B------:R-:W5:Y:S04]  /*efa0*/  LDL.64 R40, [R1+0x5a8] ;  /* 0x0005a80001287983 */ /* 0x000f680000100a00 */
[----:B------:R-:W5:Y:S04]  /*efb0*/  LDL.64 R18, [R1+0x4b0] ;  /* 0x0004b00001127983 */ /* 0x000f680000100a00 */
[----:B------:R-:W5:Y:S04]  /*efc0*/  LDL.64 R14, [R1+0x630] ;  /* 0x00063000010e7983 */ /* 0x000f680000100a00 */
[----:B------:R-:W5:Y:S01]  /*efd0*/  LDL.64 R24, [R1+0x528] ;  /* 0x0005280001187983 */ /* 0x000f620000100a00 */
[----:B-1----:R-:W-:-:S03]  /*efe0*/  IMAD.WIDE R4, R3, 0x2, R134 ;  /* 0x0000000203047825 */ /* 0x002fc600078e0286 */
[----:B------:R-:W5:Y:S01]  /*eff0*/  LDL.64 R36, [R1+0x4a8] ;  /* 0x0004a80001247983 */ /* 0x000f620000100a00 */
[----:B------:R-:W-:-:S03]  /*f000*/  IMAD.WIDE R10, R3, 0x2, R136 ;  /* 0x00000002030a7825 */ /* 0x000fc600078e0288 */
[----:B------:R-:W5:Y:S04]  /*f010*/  LDG.E.U16 R4, desc[UR10][R4.64] ;  /* 0x0000000a04047981 */ /* 0x000f68000c1e1500 */
[----:B------:R-:W5:Y:S04]  /*f020*/  LDL.64 R32, [R1+0x380] ;  /* 0x0003800001207983 */ /* 0x000f680000100a00 */
[----:B------:R-:W5:Y:S04]  /*f030*/  LDL.64 R30, [R1+0x378] ;  /* 0x00037800011e7983 */ /* 0x000f680000100a00 */
[----:B------:R5:W5:Y:S04]  /*f040*/  LDG.E.U16 R5, desc[UR10][R10.64] ;  /* 0x0000000a0a057981 */ /* 0x000b68000c1e1500 */
[----:B------:R-:W5:Y:S04]  /*f050*/  LDL.64 R28, [R1+0x6a0] ;  /* 0x0006a000011c7983 */ /* 0x000f680000100a00 */
        /* <DEDUP_REMOVED lines=34> */
[----:B------:R-:W5:Y:S01]  /*f280*/  LDL.64 R130, [R1+0x4b8] ;  /* 0x0004b80001827983 */ /* 0x000f620000100a00 */
[----:B--2---:R-:W-:-:S03]  /*f290*/  IMAD.WIDE R94, R3, 0x2, R22 ;  /* 0x00000002035e7825 */ /* 0x004fc600078e0216 */
[----:B------:R-:W2:Y:S01]  /*f2a0*/  LDL.64 R22, [R1+0x438] ;  /* 0x0004380001167983 */ /* 0x000ea20000100a00 */
[----:B---3--:R-:W-:-:S03]  /*f2b0*/  IMAD.WIDE R8, R3, 0x2, R8 ;  /* 0x0000000203087825 */ /* 0x008fc600078e0208 */
[----:B------:R-:W3:Y:S01]  /*f2c0*/  LDG.E.U16 R94, desc[UR10][R94.64] ;  /* 0x0000000a5e5e7981 */ /* 0x000ee2000c1e1500 */
[----:B----4-:R-:W-:-:S03]  /*f2d0*/  IMAD.WIDE R12, R3, 0x2, R12 ;  /* 0x00000002030c7825 */ /* 0x010fc600078e020c */
[----:B------:R0:W4:Y:S01]  /*f2e0*/  LDG.E.U16 R83, desc[UR10][R8.64] ;  /* 0x0000000a08537981 */ /* 0x000122000c1e1500 */
[----:B-----5:R-:W-:-:S03]  /*f2f0*/  IMAD.WIDE R10, R3, 0x2, R26 ;  /* 0x00000002030a7825 */ /* 0x020fc600078e021a */
[----:B------:R-:W5:Y:S04]  /*f300*/  LDL.64 R26, [R1+0x698] ;  /* 0x00069800011a7983 */ /* 0x000f680000100a00 */
[----:B------:R1:W3:Y:S01]  /*f310*/  LDG.E.U16 R80, desc[UR10][R12.64] ;  /* 0x0000000a0c507981 */ /* 0x0002e2000c1e1500 */
[----:B0-----:R-:W-:-:S03]  /*f320*/  IMAD.WIDE R8, R3, 0x2, R40 ;  /* 0x0000000203087825 */ /* 0x001fc600078e0228 */
[----:B------:R0:W3:Y:S04]  /*f330*/  LDG.E.U16 R79, desc[UR10][R10.64] ;  /* 0x0000000a0a4f7981 */ /* 0x0000e8000c1e1500 */
[----:B------:R2:W3:Y:S01]  /*f340*/  LDG.E.U16 R78, desc[UR10][R8.64] ;  /* 0x0000000a084e7981 */ /* 0x0004e2000c1e1500 */
[----:B-1----:R-:W-:-:S03]  /*f350*/  IMAD.WIDE R12, R3, 0x2, R18 ;  /* 0x00000002030c7825 */ /* 0x002fc600078e0212 */
[----:B------:R-:W3:Y:S01]  /*f360*/  LDL.64 R18, [R1+0x598] ;  /* 0x0005980001127983 */ /* 0x000ee20000100a00 */
[----:B------:R-:W-:-:S03]  /*f370*/  IMAD.WIDE R14, R3, 0x2, R14 ;  /* 0x00000002030e7825 */ /* 0x000fc600078e020e */
[----:B------:R-:W3:Y:S04]  /*f380*/  LDL.64 R40, [R1+0x520] ;  /* 0x0005200001287983 */ /* 0x000ee80000100a00 */
[----:B------:R1:W3:Y:S01]  /*f390*/  LDG.E.U16 R81, desc[UR10][R14.64] ;  /* 0x0000000a0e517981 */ /* 0x0002e2000c1e1500 */
[----:B0-----:R-:W-:-:S03]  /*f3a0*/  IMAD.WIDE R10, R3, 0x2, R36 ;  /* 0x00000002030a7825 */ /* 0x001fc600078e0224 */
[----:B------:R-:W3:Y:S04]  /*f3b0*/  LDL.64 R36, [R1+0x4a0] ;  /* 0x0004a00001247983 */ /* 0x000ee80000100a00 */
[----:B------:R0:W3:Y:S01]  /*f3c0*/  LDG.E.U16 R75, desc[UR10][R12.64] ;  /* 0x0000000a0c4b7981 */ /* 0x0000e2000c1e1500 */
[----:B--2---:R-:W-:-:S03]  /*f3d0*/  IMAD.WIDE R8, R3, 0x2, R22 ;  /* 0x0000000203087825 */ /* 0x004fc600078e0216 */
[----:B------:R2:W4:Y:S04]  /*f3e0*/  LDG.E.U16 R74, desc[UR10][R10.64] ;  /* 0x0000000a0a4a7981 */ /* 0x000528000c1e1500 */
[----:B------:R-:W4:Y:S01]  /*f3f0*/  LDL.64 R22, [R1+0x498] ;  /* 0x0004980001167983 */ /* 0x000f220000100a00 */
[----:B-1----:R-:W-:-:S03]  /*f400*/  IMAD.WIDE R14, R3, 0x2, R24 ;  /* 0x00000002030e7825 */ /* 0x002fc600078e0218 */
[----:B------:R-:W4:Y:S01]  /*f410*/  LDL.64 R24, [R1+0x618] ;  /* 0x0006180001187983 */ /* 0x000f220000100a00 */
[----:B0-----:R-:W-:-:S03]  /*f420*/  IMAD.WIDE R12, R3, 0x2, R30 ;  /* 0x00000002030c7825 */ /* 0x001fc600078e021e */
[----:B------:R0:W4:Y:S01]  /*f430*/  LDG.E.U16 R76, desc[UR10][R14.64] ;  /* 0x0000000a0e4c7981 */ /* 0x000122000c1e1500 */
[----:B--2---:R-:W-:-:S03]  /*f440*/  IMAD.WIDE R10, R3, 0x2, R28 ;  /* 0x00000002030a7825 */ /* 0x004fc600078e021c */
[----:B------:R5:W2:Y:S04]  /*f450*/  LDG.E.U16 R73, desc[UR10][R8.64] ;  /* 0x0000000a08497981 */ /* 0x000aa8000c1e1500 */
[----:B------:R-:W2:Y:S01]  /*f460*/  LDL.64 R28, [R1+0x368] ;  /* 0x00036800011c7983 */ /* 0x000ea20000100a00 */
[----:B0-----:R-:W-:-:S03]  /*f470*/  IMAD.WIDE R14, R3, 0x2, R32 ;  /* 0x00000002030e7825 */ /* 0x001fc600078e0220 */
[----:B------:R-:W2:Y:S01]  /*f480*/  LDL.64 R32, [R1+0x420] ;  /* 0x0004200001207983 */ /* 0x000ea20000100a00 */
[----:B-----5:R-:W-:-:S03]  /*f490*/  IMAD.WIDE R8, R3, 0x2, R26 ;  /* 0x0000000203087825 */ /* 0x020fc600078e021a */
[----:B------:R-:W5:Y:S04]  /*f4a0*/  LDL.64 R26, [R1+0x690] ;  /* 0x00069000011a7983 */ /* 0x000f680000100a00 */
[----:B------:R0:W2:Y:S04]  /*f4b0*/  LDG.E.U16 R68, desc[UR10][R12.64] ;  /* 0x0000000a0c447981 */ /* 0x0000a8000c1e1500 */
[----:B------:R3:W2:Y:S01]  /*f4c0*/  LDG.E.U16 R67, desc[UR10][R10.64] ;  /* 0x0000000a0a437981 */ /* 0x0006a2000c1e1500 */
[----:B------:R-:W-:-:S03]  /*f4d0*/  IMAD.WIDE R16, R3, 0x2, R16 ;  /* 0x0000000203107825 */ /* 0x000fc600078e0210 */
[----:B------:R-:W2:Y:S01]  /*f4e0*/  LDG.E.U16 R69, desc[UR10][R14.64] ;  /* 0x0000000a0e457981 */ /* 0x000ea2000c1e1500 */
[----:B0-----:R-:W-:-:S03]  /*f4f0*/  IMAD.WIDE R12, R3, 0x2, R42 ;  /* 0x00000002030c7825 */ /* 0x001fc600078e022a */
[----:B------:R0:W2:Y:S01]  /*f500*/  LDG.E.U16 R82, desc[UR10][R16.64] ;  /* 0x0000000a10527981 */ /* 0x0000a2000c1e1500 */
[----:B---3--:R-:W-:-:S03]  /*f510*/  IMAD.WIDE R10, R3, 0x2, R18 ;  /* 0x00000002030a7825 */ /* 0x008fc600078e0212 */
[----:B------:R-:W3:Y:S04]  /*f520*/  LDL.64 R18, [R1+0x610] ;  /* 0x0006100001127983 */ /* 0x000ee80000100a00 */
[----:B------:R4:W3:Y:S01]  /*f530*/  LDG.E.U16 R63, desc[UR10][R12.64] ;  /* 0x0000000a0c3f7981 */ /* 0x0008e2000c1e1500 */
[----:B0-----:R-:W-:-:S03]  /*f540*/  IMAD.WIDE R16, R3, 0x2, R38 ;  /* 0x0000000203107825 */ /* 0x001fc600078e0226 */
[----:B------:R-:W3:Y:S04]  /*f550*/  LDL.64 R38, [R1+0x518] ;  /* 0x0005180001267983 */ /* 0x000ee80000100a00 */
[----:B------:R0:W3:Y:S04]  /*f560*/  LDG.E.U16 R77, desc[UR10][R16.64] ;  /* 0x0000000a104d7981 */ /* 0x0000e8000c1e1500 */
[----:B------:R-:W3:Y:S04]  /*f570*/  LDL.64 R30, [R1+0x370] ;  /* 0x00037000011e7983 */ /* 0x000ee80000100a00 */
[----:B------:R1:W3:Y:S04]  /*f580*/  LDG.E.U16 R66, desc[UR10][R8.64] ;  /* 0x0000000a08427981 */ /* 0x0002e8000c1e1500 */
[----:B------:R-:W3:Y:S04]  /*f590*/  LDL.64 R42, [R1+0x508] ;  /* 0x00050800012a7983 */ /* 0x000ee80000100a00 */
[----:B------:R-:W3:Y:S01]  /*f5a0*/  LDG.E.U16 R62, desc[UR10][R10.64] ;  /* 0x0000000a0a3e7981 */ /* 0x000ee2000c1e1500 */
[----:B----4-:R-:W-:-:S03]  /*f5b0*/  IMAD.WIDE R12, R3, 0x2, R22 ;  /* 0x00000002030c7825 */ /* 0x010fc600078e0216 */
[----:B------:R-:W4:Y:S01]  /*f5c0*/  LDL.64 R22, [R1+0x588] ;  /* 0x0005880001167983 */ /* 0x000f220000100a00 */
[----:B0-----:R-:W-:-:S03]  /*f5d0*/  IMAD.WIDE R16, R3, 0x2, R34 ;  /* 0x0000000203107825 */ /* 0x001fc600078e0222 */
[----:B------:R-:W4:Y:S01]  /*f5e0*/  LDL.64 R34, [R1+0x428] ;  /* 0x0004280001227983 */ /* 0x000f220000100a00 */
[----:B------:R-:W-:-:S03]  /*f5f0*/  IMAD.WIDE R14, R3, 0x2, R24 ;  /* 0x00000002030e7825 */ /* 0x000fc600078e0218 */
[----:B------:R-:W4:Y:S01]  /*f600*/  LDL.64 R24, [R1+0x688] ;  /* 0x0006880001187983 */ /* 0x000f220000100a00 */
[----:B-1----:R-:W-:-:S03]  /*f610*/  IMAD.WIDE R8, R3, 0x2, R40 ;  /* 0x0000000203087825 */ /* 0x002fc600078e0228 */
[----:B------:R0:W4:Y:S04]  /*f620*/  LDG.E.U16 R72, desc[UR10][R16.64] ;  /* 0x0000000a10487981 */ /* 0x000128000c1e1500 */
[----:B------:R1:W4:Y:S04]  /*f630*/  LDG.E.U16 R64, desc[UR10][R14.64] ;  /* 0x0000000a0e407981 */ /* 0x000328000c1e1500 */
[----:B------:R-:W4:Y:S01]  /*f640*/  LDL.64 R40, [R1+0x490] ;  /* 0x0004900001287983 */ /* 0x000f220000100a00 */
[----:B0-----:R-:W-:-:S03]  /*f650*/  IMAD.WIDE R16, R3, 0x2, R44 ;  /* 0x0000000203107825 */ /* 0x001fc600078e022c */
[----:B------:R-:W4:Y:S01]  /*f660*/  LDL.64 R44, [R1+0x510] ;  /* 0x00051000012c7983 */ /* 0x000f220000100a00 */
[----:B-1----:R-:W-:-:S03]  /*f670*/  IMAD.WIDE R14, R3, 0x2, R36 ;  /* 0x00000002030e7825 */ /* 0x002fc600078e0224 */
[----:B------:R2:W4:Y:S04]  /*f680*/  LDG.E.U16 R61, desc[UR10][R8.64] ;  /* 0x0000000a083d7981 */ /* 0x000528000c1e1500 */
[----:B------:R0:W4:Y:S04]  /*f690*/  LDG.E.U16 R59, desc[UR10][R14.64] ;  /* 0x0000000a0e3b7981 */ /* 0x000128000c1e1500 */
[----:B------:R5:W4:Y:S01]  /*f6a0*/  LDG.E.U16 R58, desc[UR10][R12.64] ;  /* 0x0000000a0c3a7981 */ /* 0x000b22000c1e1500 */
[----:B--2---:R-:W-:-:S03]  /*f6b0*/  IMAD.WIDE R8, R3, 0x2, R32 ;  /* 0x0000000203087825 */ /* 0x004fc600078e0220 */
[----:B------:R-:W2:Y:S01]  /*f6c0*/  LDL.64 R36, [R1+0x410] ;  /* 0x0004100001247983 */ /* 0x000ea20000100a00 */
[----:B0-----:R-:W-:-:S03]  /*f6d0*/  IMAD.WIDE R14, R3, 0x2, R28 ;  /* 0x00000002030e7825 */ /* 0x001fc600078e021c */
[----:B------:R-:W2:Y:S01]  /*f6e0*/  LDL.64 R28, [R1+0x418] ;  /* 0x00041800011c7983 */ /* 0x000ea20000100a00 */
[----:B-----5:R-:W-:-:S03]  /*f6f0*/  IMAD.WIDE R12, R3, 0x2, R26 ;  /* 0x00000002030c7825 */ /* 0x020fc600078e021a */
[----:B------:R-:W5:Y:S04]  /*f700*/  LDL.64 R26, [R1+0x680] ;  /* 0x00068000011a7983 */ /* 0x000f680000100a00 */
[----:B------:R3:W2:Y:S04]  /*f710*/  LDG.E.U16 R56, desc[UR10][R8.64] ;  /* 0x0000000a08387981 */ /* 0x0006a8000c1e1500 */
[----:B------:R4:W2:Y:S04]  /*f720*/  LDG.E.U16 R51, desc[UR10][R12.64] ;  /* 0x0000000a0c337981 */ /* 0x0008a8000c1e1500 */
[----:B------:R0:W2:Y:S01]  /*f730*/  LDG.E.U16 R65, desc[UR10][R16.64] ;  /* 0x0000000a10417981 */ /* 0x0000a2000c1e1500 */
[----:B---3--:R-:W-:-:S03]  /*f740*/  IMAD.WIDE R8, R3, 0x2, R18 ;  /* 0x0000000203087825 */ /* 0x008fc600078e0212 */
[----:B------:R-:W3:Y:S04]  /*f750*/  LDL.64 R18, [R1+0x600] ;  /* 0x0006000001127983 */ /* 0x000ee80000100a00 */
[----:B------:R-:W3:Y:S04]  /*f760*/  LDL.64 R32, [R1+0x6f8] ;  /* 0x0006f80001207983 */ /* 0x000ee80000100a00 */
[----:B------:R1:W3:Y:S01]  /*f770*/  LDG.E.U16 R52, desc[UR10][R14.64] ;  /* 0x0000000a0e347981 */ /* 0x0002e2000c1e1500 */
[----:B----4-:R-:W-:-:S03]  /*f780*/  IMAD.WIDE R12, R3, 0x2, R22 ;  /* 0x00000002030c7825 */ /* 0x010fc600078e0216 */
[----:B------:R-:W4:Y:S01]  /*f790*/  LDL.64 R22, [R1+0x5f8] ;  /* 0x0005f80001167983 */ /* 0x000f220000100a00 */
[----:B0-----:R-:W-:-:S03]  /*f7a0*/  IMAD.WIDE R16, R3, 0x2, R38 ;  /* 0x0000000203107825 */ /* 0x001fc600078e0226 */
[----:B------:R-:W4:Y:S01]  /*f7b0*/  LDL.64 R38, [R1+0x488] ;  /* 0x0004880001267983 */ /* 0x000f220000100a00 */
[----:B------:R-:W-:-:S03]  /*f7c0*/  IMAD.WIDE R10, R3, 0x2, R34 ;  /* 0x00000002030a7825 */ /* 0x000fc600078e0222 */
[----:B------:R0:W4:Y:S04]  /*f7d0*/  LDG.E.U16 R60, desc[UR10][R16.64] ;  /* 0x0000000a103c7981 */ /* 0x000128000c1e1500 */
[----:B------:R0:W4:Y:S01]  /*f7e0*/  LDG.E.U16 R57, desc[UR10][R10.64] ;  /* 0x0000000a0a397981 */ /* 0x000122000c1e1500 */
[----:B-1----:R-:W-:-:S03]  /*f7f0*/  IMAD.WIDE R14, R3, 0x2, R46 ;  /* 0x00000002030e7825 */ /* 0x002fc600078e022e */
[----:B------:R-:W4:Y:S01]  /*f800*/  LDL.64 R34, [R1+0x700] ;  /* 0x0007000001227983 */ /* 0x000f220000100a00 */
[----:B0-----:R-:W-:-:S03]  /*f810*/  IMAD.WIDE R16, R3, 0x2, R30 ;  /* 0x0000000203107825 */ /* 0x001fc600078e021e */
[----:B------:R-:W4:Y:S01]  /*f820*/  LDG.E.U16 R31, desc[UR10][R8.64] ;  /* 0x0000000a081f7981 */ /* 0x000f22000c1e1500 */
[----:B------:R-:W-:-:S03]  /*f830*/  IMAD.WIDE R10, R3, 0x2, R24 ;  /* 0x00000002030a7825 */ /* 0x000fc600078e0218 */
[----:B------:R-:W4:Y:S04]  /*f840*/  LDL.64 R24, [R1+0x678] ;  /* 0x0006780001187983 */ /* 0x000f280000100a00 */
[----:B------:R0:W4:Y:S04]  /*f850*/  LDG.E.U16 R53, desc[UR10][R16.64] ;  /* 0x0000000a10357981 */ /* 0x000128000c1e1500 */
[----:B------:R1:W4:Y:S04]  /*f860*/  LDG.E.U16 R50, desc[UR10][R10.64] ;  /* 0x0000000a0a327981 */ /* 0x000328000c1e1500 */
[----:B------:R-:W4:Y:S01]  /*f870*/  LDG.E.U16 R47, desc[UR10][R12.64] ;  /* 0x0000000a0c2f7981 */ /* 0x000f22000c1e1500 */
[----:B0-----:R-:W-:-:S03]  /*f880*/  IMAD.WIDE R16, R3, 0x2, R48 ;  /* 0x0000000203107825 */ /* 0x001fc600078e0230 */
[----:B------:R0:W4:Y:S01]  /*f890*/  LDG.E.U16 R48, desc[UR10][R14.64] ;  /* 0x0000000a0e307981 */ /* 0x000122000c1e1500 */
[----:B-1----:R-:W-:-:S03]  /*f8a0*/  IMAD.WIDE R10, R3, 0x2, R44 ;  /* 0x00000002030a7825 */ /* 0x002fc600078e022c */
[----:B------:R-:W4:Y:S01]  /*f8b0*/  LDG.E.U16 R49, desc[UR10][R16.64] ;  /* 0x0000000a10317981 */ /* 0x000f22000c1e1500 */
[----:B------:R-:W-:-:S03]  /*f8c0*/  IMAD.WIDE R8, R3, 0x2, R42 ;  /* 0x0000000203087825 */ /* 0x000fc600078e022a */
[----:B------:R2:W4:Y:S01]  /*f8d0*/  LDG.E.U16 R46, desc[UR10][R10.64] ;  /* 0x0000000a0a2e7981 */ /* 0x000522000c1e1500 */
[----:B0-----:R-:W-:-:S03]  /*f8e0*/  IMAD.WIDE R14, R3, 0x2, R40 ;  /* 0x00000002030e7825 */ /* 0x001fc600078e0228 */
[----:B------:R0:W4:Y:S04]  /*f8f0*/  LDG.E.U16 R45, desc[UR10][R8.64] ;  /* 0x0000000a082d7981 */ /* 0x000128000c1e1500 */
[----:B------:R5:W4:Y:S01]  /*f900*/  LDG.E.U16 R44, desc[UR10][R14.64] ;  /* 0x0000000a0e2c7981 */ /* 0x000b22000c1e1500 */
[----:B--2---:R-:W-:-:S03]  /*f910*/  IMAD.WIDE R10, R3, 0x2, R28 ;  /* 0x00000002030a7825 */ /* 0x004fc600078e021c */
[----:B------:R-:W2:Y:S01]  /*f920*/  LDL.64 R28, [R1+0x480] ;  /* 0x00048000011c7983 */ /* 0x000ea20000100a00 */
[----:B0-----:R-:W-:-:S03]  /*f930*/  IMAD.WIDE R8, R3, 0x2, R36 ;  /* 0x0000000203087825 */ /* 0x001fc600078e0224 */
[----:B------:R3:W2:Y:S01]  /*f940*/  LDG.E.U16 R42, desc[UR10][R10.64] ;  /* 0x0000000a0a2a7981 */ /* 0x0006a2000c1e1500 */
[----:B-----5:R-:W-:-:S03]  /*f950*/  IMAD.WIDE R14, R3, 0x2, R26 ;  /* 0x00000002030e7825 */ /* 0x020fc600078e021a */
[----:B------:R-:W5:Y:S04]  /*f960*/  LDL.64 R26, [R1+0x400] ;  /* 0x00040000011a7983 */ /* 0x000f680000100a00 */
[----:B------:R4:W5:Y:S01]  /*f970*/  LDG.E.U16 R41, desc[UR10][R8.64] ;  /* 0x0000000a08297981 */ /* 0x000962000c1e1500 */
[----:B---3--:R-:W-:-:S03]  /*f980*/  IMAD.WIDE R10, R3, 0x2, R18 ;  /* 0x00000002030a7825 */ /* 0x008fc600078e0212 */
[----:B------:R-:W3:Y:S01]  /*f990*/  LDL.64 R18, [R1+0x478] ;  /* 0x0004780001127983 */ /* 0x000ee20000100a00 */
[----:B------:R-:W-:-:S03]  /*f9a0*/  IMAD.WIDE R16, R3, 0x2, R32 ;  /* 0x0000000203107825 */ /* 0x000fc600078e0220 */
[----:B------:R-:W3:Y:S04]  /*f9b0*/  LDG.E.U16 R36, desc[UR10][R14.64] ;  /* 0x0000000a0e247981 */ /* 0x000ee8000c1e1500 */
[----:B------:R0:W3:Y:S01]  /*f9c0*/  LDG.E.U16 R37, desc[UR10][R16.64] ;  /* 0x0000000a10257981 */ /* 0x0000e2000c1e1500 */
[----:B----4-:R-:W-:-:S03]  /*f9d0*/  IMAD.WIDE R8, R3, 0x2, R22 ;  /* 0x0000000203087825 */ /* 0x010fc600078e0216 */
[----:B------:R-:W4:Y:S01]  /*f9e0*/  LDL.64 R22, [R1+0x6e8] ;  /* 0x0006e80001167983 */ /* 0x000f220000100a00 */
[----:B------:R-:W-:-:S03]  /*f9f0*/  IMAD.WIDE R12, R3, 0x2, R38 ;  /* 0x00000002030c7825 */ /* 0x000fc600078e0226 */
[----:B------:R1:W4:Y:S01]  /*fa00*/  LDG.E.U16 R33, desc[UR10][R8.64] ;  /* 0x0000000a08217981 */ /* 0x000322000c1e1500 */
[----:B0-----:R-:W-:-:S03]  /*fa10*/  IMAD.WIDE R16, R3, 0x2, R88 ;  /* 0x0000000203107825 */ /* 0x001fc600078e0258 */
[----:B------:R0:W4:Y:S01]  /*fa20*/  LDG.E.U16 R43, desc[UR10][R12.64] ;  /* 0x0000000a0c2b7981 */ /* 0x000122000c1e1500 */
[----:B------:R-:W-:-:S03]  /*fa30*/  IMAD.WIDE R14, R3, 0x2, R70 ;  /* 0x00000002030e7825 */ /* 0x000fc600078e0246 */
[----:B------:R-:W4:Y:S01]  /*fa40*/  LDL.64 R70, [R1+0x4e8] ;  /* 0x0004e80001467983 */ /* 0x000f220000100a00 */
[----:B-1----:R-:W-:-:S03]  /*fa50*/  IMAD.WIDE R8, R3, 0x2, R54 ;  /* 0x0000000203087825 */ /* 0x002fc600078e0236 */
[----:B------:R-:W4:Y:S04]  /*fa60*/  LDL.64 R54, [R1+0x470] ;  /* 0x0004700001367983 */ /* 0x000f280000100a00 */
[----:B------:R1:W4:Y:S01]  /*fa70*/  LDG.E.U16 R32, desc[UR10][R16.64] ;  /* 0x0000000a10207981 */ /* 0x000322000c1e1500 */
[----:B0-----:R-:W-:-:S03]  /*fa80*/  IMAD.WIDE R12, R3, 0x2, R24 ;  /* 0x00000002030c7825 */ /* 0x001fc600078e0218 */
[----:B------:R-:W4:Y:S04]  /*fa90*/  LDL.64 R24, [R1+0x6f0] ;  /* 0x0006f00001187983 */ /* 0x000f280000100a00 */
[----:B------:R-:W4:Y:S01]  /*faa0*/  LDL.64 R88, [R1+0x3f0] ;  /* 0x0003f00001587983 */ /* 0x000f220000100a00 */
[----:B-1----:R-:W-:-:S03]  /*fab0*/  IMAD.WIDE R16, R3, 0x2, R84 ;  /* 0x0000000203107825 */ /* 0x002fc600078e0254 */
[----:B------:R-:W4:Y:S04]  /*fac0*/  LDL.64 R84, [R1+0x6e0] ;  /* 0x0006e00001547983 */ /* 0x000f280000100a00 */
[----:B------:R-:W4:Y:S01]  /*fad0*/  LDG.E.U16 R30, desc[UR10][R14.64] ;  /* 0x0000000a0e1e7981 */ /* 0x000f22000c1e1500 */
[----:B------:R-:W-:-:S03]  /*fae0*/  IMAD.WIDE R38, R3, 0x2, R34 ;  /* 0x0000000203267825 */ /* 0x000fc600078e0222 */
[----:B------:R2:W4:Y:S04]  /*faf0*/  LDG.E.U16 R34, desc[UR10][R10.64] ;  /* 0x0000000a0a227981 */ /* 0x000528000c1e1500 */
[----:B------:R-:W4:Y:S01]  /*fb00*/  LDG.E.U16 R35, desc[UR10][R12.64] ;  /* 0x0000000a0c237981 */ /* 0x000f22000c1e1500 */
[----:B------:R-:W-:-:S03]  /*fb10*/  IMAD.WIDE R6, R3, 0x2, R6 ;  /* 0x0000000203067825 */ /* 0x000fc600078e0206 */
[----:B------:R-:W4:Y:S04]  /*fb20*/  LDG.E.U16 R38, desc[UR10][R38.64] ;  /* 0x0000000a26267981 */ /* 0x000f28000c1e1500 */
[----:B------:R-:W4:Y:S01]  /*fb30*/  LDG.E.U16 R6, desc[UR10][R6.64] ;  /* 0x0000000a06067981 */ /* 0x000f22000c1e1500 */
[----:B--2---:R-:W-:-:S03]  /*fb40*/  IMAD.WIDE R10, R3, 0x2, R28 ;  /* 0x00000002030a7825 */ /* 0x004fc600078e021c */
[----:B------:R-:W2:Y:S01]  /*fb50*/  LDG.E.U16 R29, desc[UR10][R8.64] ;  /* 0x0000000a081d7981 */ /* 0x000ea2000c1e1500 */
[----:B-----5:R-:W-:-:S03]  /*fb60*/  IMAD.WIDE R14, R3, 0x2, R26 ;  /* 0x00000002030e7825 */ /* 0x020fc600078e021a */
[----:B------:R0:W5:Y:S04]  /*fb70*/  LDG.E.U16 R10, desc[UR10][R10.64] ;  /* 0x0000000a0a0a7981 */ /* 0x000168000c1e1500 */
[----:B------:R1:W2:Y:S01]  /*fb80*/  LDG.E.U16 R26, desc[UR10][R14.64] ;  /* 0x0000000a0e1a7981 */ /* 0x0002a2000c1e1500 */
[----:B---3--:R-:W-:-:S03]  /*fb90*/  IMAD.WIDE R18, R3, 0x2, R18 ;  /* 0x0000000203127825 */ /* 0x008fc600078e0212 */
[----:B------:R3:W2:Y:S01]  /*fba0*/  LDG.E.U16 R27, desc[UR10][R16.64] ;  /* 0x0000000a101b7981 */ /* 0x0006a2000c1e1500 */
[----:B0-----:R-:W0:Y:S03]  /*fbb0*/  LDC R11, c[0x0][0x3c4] ;  /* 0x0000f100ff0b7b82 */ /* 0x001e260000000800 */
[----:B------:R3:W2:Y:S01]  /*fbc0*/  LDG.E.U16 R28, desc[UR10][R18.64] ;  /* 0x0000000a121c7981 */ /* 0x0006a2000c1e1500 */
[----:B-1----:R-:W-:-:S04]  /*fbd0*/  IMAD.WIDE R14, R3, 0x2, R96 ;  /* 0x00000002030e7825 */ /* 0x002fc800078e0260 */
[C---:B---3--:R-:W-:Y:S01]  /*fbe0*/  IMAD.WIDE R16, R3.reuse, 0x2, R106 ;  /* 0x0000000203107825 */ /* 0x048fe200078e026a */
[----:B------:R-:W1:Y:S01]  /*fbf0*/  LDC R97, c[0x0][0x3c4] ;  /* 0x0000f100ff617b82 */ /* 0x000e620000000800 */
[----:B------:R-:W3:Y:S02]  /*fc00*/  LDL.64 R106, [R1+0x5d8] ;  /* 0x0005d800016a7983 */ /* 0x000ee40000100a00 */
[C---:B------:R-:W-:Y:S02]  /*fc10*/  IMAD.WIDE R18, R3.reuse, 0x2, R108 ;  /* 0x0000000203127825 */ /* 0x040fe400078e026c */
[----:B------:R-:W2:Y:S04]  /*fc20*/  LDL.64 R108, [R1+0x558] ;  /* 0x00055800016c7983 */ /* 0x000ea80000100a00 */
[----:B------:R-:W2:Y:S04]  /*fc30*/  LDG.E.U16 R21, desc[UR10][R18.64] ;  /* 0x0000000a12157981 */ /* 0x000ea8000c1e1500 */
[----:B------:R-:W2:Y:S01]  /*fc40*/  LDG.E.U16 R19, desc[UR10][R16.64] ;  /* 0x0000000a10137981 */ /* 0x000ea2000c1e1500 */
[----:B----4-:R-:W-:-:S03]  /*fc50*/  IMAD.WIDE R8, R3, 0x2, R22 ;  /* 0x0000000203087825 */ /* 0x010fc600078e0216 */
[----:B------:R4:W2:Y:S04]  /*fc60*/  LDG.E.U16 R22, desc[UR10][R14.64] ;  /* 0x0000000a0e167981 */ /* 0x0008a8000c1e1500 */
[----:B------:R0:W2:Y:S01]  /*fc70*/  LDG.E.U16 R23, desc[UR10][R8.64] ;  /* 0x0000000a08177981 */ /* 0x0000a2000c1e1500 */
[----:B----4-:R-:W-:-:S03]  /*fc80*/  IMAD.WIDE R14, R3, 0x2, R102 ;  /* 0x00000002030e7825 */ /* 0x010fc600078e0266 */
[----:B------:R-:W4:Y:S04]  /*fc90*/  LDL.64 R102, [R1+0x460] ;  /* 0x0004600001667983 */ /* 0x000f280000100a00 */
[----:B------:R1:W2:Y:S01]  /*fca0*/  LDG.E.U16 R17, desc[UR10][R14.64] ;  /* 0x0000000a0e117981 */ /* 0x0002a2000c1e1500 */
[----:B0-----:R-:W-:-:S03]  /*fcb0*/  IMAD.WIDE R8, R3, 0x2, R104 ;  /* 0x0000000203087825 */ /* 0x001fc600078e0268 */
[----:B------:R-:W2:Y:S04]  /*fcc0*/  LDL.64 R104, [R1+0x660] ;  /* 0x0006600001687983 */ /* 0x000ea80000100a00 */
[----:B------:R0:W2:Y:S01]  /*fcd0*/  LDG.E.U16 R18, desc[UR10][R8.64] ;  /* 0x0000000a08127981 */ /* 0x0000a2000c1e1500 */
[----:B-1----:R-:W-:-:S03]  /*fce0*/  IMAD.WIDE R14, R3, 0x2, R98 ;  /* 0x00000002030e7825 */ /* 0x002fc600078e0262 */
[----:B------:R-:W2:Y:S01]  /*fcf0*/  LDL.64 R98, [R1+0x6d8] ;  /* 0x0006d80001627983 */ /* 0x000ea20000100a00 */
[C---:B------:R-:W-:Y:S02]  /*fd00*/  IMAD.WIDE R12, R3.reuse, 0x2, R86 ;  /* 0x00000002030c7825 */ /* 0x040fe400078e0256 */
[----:B------:R-:W1:Y:S01]  /*fd10*/  LDC R86, c[0x0][0x3c4] ;  /* 0x0000f100ff567b82 */ /* 0x000e620000000800 */
[----:B------:R-:W3:Y:S01]  /*fd20*/  LDG.E.U16 R15, desc[UR10][R14.64] ;  /* 0x0000000a0e0f7981 */ /* 0x000ee2000c1e1500 */
[----:B0-----:R-:W-:-:S03]  /*fd30*/  IMAD.WIDE R8, R3, 0x2, R100 ;  /* 0x0000000203087825 */ /* 0x001fc600078e0264 */
[----:B------:R-:W3:Y:S01]  /*fd40*/  LDL.64 R100, [R1+0x4e0] ;  /* 0x0004e00001647983 */ /* 0x000ee20000100a00 */
[----:B------:R-:W-:-:S03]  /*fd50*/  IMAD.WIDE R54, R3, 0x2, R54 ;  /* 0x0000000203367825 */ /* 0x000fc600078e0236 */
[----:B------:R0:W3:Y:S01]  /*fd60*/  LDG.E.U16 R16, desc[UR10][R8.64] ;  /* 0x0000000a08107981 */ /* 0x0000e2000c1e1500 */
[----:B------:R-:W-:-:S03]  /*fd70*/  IMAD.WIDE R24, R3, 0x2, R24 ;  /* 0x0000000203187825 */ /* 0x000fc600078e0218 */
[----:B------:R-:W3:Y:S01]  /*fd80*/  LDG.E.U16 R13, desc[UR10][R12.64] ;  /* 0x0000000a0c0d7981 */ /* 0x000ee2000c1e1500 */
[----:B------:R-:W-:-:S03]  /*fd90*/  IMAD.WIDE R70, R3, 0x2, R70 ;  /* 0x0000000203467825 */ /* 0x000fc600078e0246 */
[----:B------:R0:W3:Y:S02]  /*fda0*/  LDG.E.U16 R7, desc[UR10][R54.64] ;  /* 0x0000000a36077981 */ /* 0x0000e4000c1e1500 */
[C---:B0-----:R-:W-:Y:S02]  /*fdb0*/  IMAD.WIDE R8, R3.reuse, 0x2, R92 ;  /* 0x0000000203087825 */ /* 0x041fe400078e025c */
[----:B------:R0:W3:Y:S04]  /*fdc0*/  LDG.E.U16 R24, desc[UR10][R24.64] ;  /* 0x0000000a18187981 */ /* 0x0000e8000c1e1500 */
[----:B------:R5:W3:Y:S01]  /*fdd0*/  LDG.E.U16 R12, desc[UR10][R8.64] ;  /* 0x0000000a080c7981 */ /* 0x000ae2000c1e1500 */
[----:B------:R-:W-:-:S03]  /*fde0*/  IMAD.WIDE R54, R3, 0x2, R90 ;  /* 0x0000000203367825 */ /* 0x000fc600078e025a */
[----:B------:R5:W3:Y:S01]  /*fdf0*/  LDG.E.U16 R14, desc[UR10][R70.64] ;  /* 0x0000000a460e7981 */ /* 0x000ae2000c1e1500 */
[----:B0-----:R-:W-:Y:S02]  /*fe00*/  IMAD.SHL.U32 R25, R97, 0x2, RZ ;  /* 0x0000000261197824 */ /* 0x001fe400078e00ff */
[----:B------:R-:W-:-:S04]  /*fe10*/  IMAD.WIDE R84, R3, 0x2, R84 ;  /* 0x0000000203547825 */ /* 0x000fc800078e0254 */
[----:B-----5:R-:W-:-:S04]  /*fe20*/  IMAD.WIDE R8, R3, 0x2, R88 ;  /* 0x0000000203087825 */ /* 0x020fc800078e0258 */
[----:B------:R-:W-:Y:S02]  /*fe30*/  IMAD.WIDE R70, R11, 0x2, R136 ;  /* 0x000000020b467825 */ /* 0x000fe400078e0288 */
[----:B------:R0:W5:Y:S02]  /*fe40*/  LDG.E.U16 R11, desc[UR10][R54.64] ;  /* 0x0000000a360b7981 */ /* 0x000164000c1e1500 */
[----:B-1----:R-:W-:Y:S02]  /*fe50*/  IMAD.WIDE R86, R86, 0x2, R134 ;  /* 0x0000000256567825 */ /* 0x002fe400078e0286 */
[----:B------:R-:W4:Y:S02]  /*fe60*/  LDG.E.U16 R9, desc[UR10][R8.64] ;  /* 0x0000000a08097981 */ /* 0x000f24000c1e1500 */
[----:B------:R-:W-:-:S04]  /*fe70*/  IMAD.WIDE R70, R3, 0x2, R70 ;  /* 0x0000000203467825 */ /* 0x000fc800078e0246 */
[----:B0-----:R-:W-:Y:S02]  /*fe80*/  IMAD.WIDE R54, R25, 0x2, R136 ;  /* 0x0000000219367825 */ /* 0x001fe400078e0288 */
[----:B------:R-:W4:Y:S04]  /*fe90*/  LDG.E.U16 R70, desc[UR10][R70.64] ;  /* 0x0000000a46467981 */ /* 0x000f28000c1e1500 */
[----:B------:R0:W4:Y:S01]  /*fea0*/  LDG.E.U16 R8, desc[UR10][R84.64] ;  /* 0x0000000a54087981 */ /* 0x000122000c1e1500 */
[----:B------:R-:W-:Y:S02]  /*feb0*/  IMAD R88, R97, 0x3, RZ ;  /* 0x0000000361587824 */ /* 0x000fe400078e02ff */
[----:B------:R-:W-:-:S04]  /*fec0*/  IMAD.WIDE R86, R3, 0x2, R86 ;  /* 0x0000000203567825 */ /* 0x000fc800078e0256 */
[----:B0-----:R-:W-:Y:S01]  /*fed0*/  IMAD.WIDE R84, R25, 0x2, R134 ;  /* 0x0000000219547825 */ /* 0x001fe200078e0286 */
[----:B------:R0:W4:Y:S03]  /*fee0*/  LDG.E.U16 R71, desc[UR10][R86.64] ;  /* 0x0000000a56477981 */ /* 0x000126000c1e1500 */
[----:B------:R-:W-:-:S04]  /*fef0*/  IMAD.WIDE R54, R3, 0x2, R54 ;  /* 0x0000000203367825 */ /* 0x000fc800078e0236 */
[----:B------:R-:W-:Y:S02]  /*ff00*/  IMAD.SHL.U32 R25, R97, 0x4, RZ ;  /* 0x0000000461197824 */ /* 0x000fe400078e00ff */
[----:B------:R-:W-:Y:S01]  /*ff10*/  IMAD.WIDE R92, R88, 0x2, R136 ;  /* 0x00000002585c7825 */ /* 0x000fe200078e0288 */
[----:B------:R-:W4:Y:S03]  /*ff20*/  LDG.E.U16 R55, desc[UR10][R54.64] ;  /* 0x0000000a36377981 */ /* 0x000f26000c1e1500 */
[----:B------:R-:W-:-:S04]  /*ff30*/  IMAD.WIDE R84, R3, 0x2, R84 ;  /* 0x0000000203547825 */ /* 0x000fc800078e0254 */
[--C-:B------:R-:W-:Y:S01]  /*ff40*/  IMAD.WIDE R88, R88, 0x2, R134.reuse ;  /* 0x0000000258587825 */ /* 0x100fe200078e0286 */
[----:B------:R1:W4:Y:S03]  /*ff50*/  LDG.E.U16 R54, desc[UR10][R84.64] ;  /* 0x0000000a54367981 */ /* 0x000326000c1e1500 */
[----:B0-----:R-:W-:-:S04]  /*ff60*/  IMAD.WIDE R86, R25, 0x2, R134 ;  /* 0x0000000219567825 */ /* 0x001fc800078e0286 */
[----:B------:R-:W-:Y:S02]  /*ff70*/  IMAD R95, R97, 0x5, RZ ;  /* 0x00000005615f7824 */ /* 0x000fe400078e02ff */
[----:B------:R-:W-:-:S04]  /*ff80*/  IMAD.WIDE R92, R3, 0x2, R92 ;  /* 0x00000002035c7825 */ /* 0x000fc800078e025c */
[----:B-1----:R-:W-:Y:S01]  /*ff90*/  IMAD.WIDE R84, R25, 0x2, R136 ;  /* 0x0000000219547825 */ /* 0x002fe200078e0288 */
[----:B------:R0:W4:Y:S03]  /*ffa0*/  LDG.E.U16 R40, desc[UR10][R92.64] ;  /* 0x0000000a5c287981 */ /* 0x000126000c1e1500 */
[----:B------:R-:W-:-:S04]  /*ffb0*/  IMAD.WIDE R88, R3, 0x2, R88 ;  /* 0x0000000203587825 */ /* 0x000fc800078e0258 */
[----:B------:R-:W-:Y:S01]  /*ffc0*/  IMAD.WIDE R90, R95, 0x2, R134 ;  /* 0x000000025f5a7825 */ /* 0x000fe200078e0286 */
[----:B------:R1:W5:Y:S03]  /*ffd0*/  LDG.E.U16 R39, desc[UR10][R88.64] ;  /* 0x0000000a58277981 */ /* 0x000366000c1e1500 */
[----:B------:R-:W-:-:S04]  /*ffe0*/  IMAD.WIDE R86, R3, 0x2, R86 ;  /* 0x0000000203567825 */ /* 0x000fc800078e0256 */
[----:B0-----:R-:W-:Y:S01]  /*fff0*/  IMAD R92, R97, 0x6, RZ ;  /* 0x00000006615c7824 */ /* 0x001fe200078e02ff */
[----:B------:R0:W5:Y:S01]  /*10000*/  LDG.E.U16 R25, desc[UR10][R86.64] ;  /* 0x0000000a56197981 */ /* 0x000162000c1e1500 */
[----:B------:R-:W-:-:S04]  /*10010*/  IMAD.WIDE R84, R3, 0x2, R84 ;  /* 0x0000000203547825 */ /* 0x000fc800078e0254 */
[----:B------:R-:W-:-:S04]  /*10020*/  IMAD.WIDE R90, R3, 0x2, R90 ;  /* 0x00000002035a7825 */ /* 0x000fc800078e025a */
[----:B-1----:R-:W-:Y:S01]  /*10030*/  IMAD.WIDE R88, R92, 0x2, R134 ;  /* 0x000000025c587825 */ /* 0x002fe200078e0286 */
[----:B------:R1:W5:Y:S03]  /*10040*/  LDG.E.U16 R96, desc[UR10][R90.64] ;  /* 0x0000000a5a607981 */ /* 0x000366000c1e1500 */
[----:B0-----:R-:W-:Y:S02]  /*10050*/  IMAD.WIDE R86, R95, 0x2, R136 ;  /* 0x000000025f567825 */ /* 0x001fe400078e0288 */
[----:B------:R2:W5:Y:S02]  /*10060*/  LDG.E.U16 R95, desc[UR10][R84.64] ;  /* 0x0000000a545f7981 */ /* 0x000564000c1e1500 */
[----:B------:R-:W-:Y:S02]  /*10070*/  IMAD R93, R97, 0x7, RZ ;  /* 0x00000007615d7824 */ /* 0x000fe400078e02ff */
[----:B------:R-:W-:-:S04]  /*10080*/  IMAD.WIDE R86, R3, 0x2, R86 ;  /* 0x0000000203567825 */ /* 0x000fc800078e0256 */
[----:B------:R-:W-:-:S04]  /*10090*/  IMAD.WIDE R88, R3, 0x2, R88 ;  /* 0x0000000203587825 */ /* 0x000fc800078e0258 */
[----:B-1----:R-:W-:Y:S02]  /*100a0*/  IMAD.WIDE R90, R92, 0x2, R136 ;  /* 0x000000025c5a7825 */ /* 0x002fe400078e0288 */
[----:B------:R-:W5:Y:S02]  /*100b0*/  LDG.E.U16 R88, desc[UR10][R88.64] ;  /* 0x0000000a58587981 */ /* 0x000f64000c1e1500 */
[----:B------:R-:W-:-:S04]  /*100c0*/  IMAD.WIDE R90, R3, 0x2, R90 ;  /* 0x00000002035a7825 */ /* 0x000fc800078e025a */
[----:B------:R-:W-:Y:S02]  /*100d0*/  IMAD.WIDE R92, R93, 0x2, R134 ;  /* 0x000000025d5c7825 */ /* 0x000fe400078e0286 */
[----:B------:R-:W5:Y:S02]  /*100e0*/  LDG.E.U16 R90, desc[UR10][R90.64] ;  /* 0x0000000a5a5a7981 */ /* 0x000f64000c1e1500 */
[----:B------:R-:W-:-:S06]  /*100f0*/  IMAD.WIDE R92, R3, 0x2, R92 ;  /* 0x00000002035c7825 */ /* 0x000fcc00078e025c */
[----:B------:R-:W5:Y:S01]  /*10100*/  LDG.E.U16 R92, desc[UR10][R92.64] ;  /* 0x0000000a5c5c7981 */ /* 0x000f62000c1e1500 */
[----:B--2---:R-:W-:-:S03]  /*10110*/  IMAD.WIDE R84, R3, 0x2, R98 ;  /* 0x0000000203547825 */ /* 0x004fc600078e0262 */
[----:B------:R0:W2:Y:S04]  /*10120*/  LDG.E.U16 R98, desc[UR10][R86.64] ;  /* 0x0000000a56627981 */ /* 0x0000a8000c1e1500 */
[----:B------:R1:W2:Y:S01]  /*10130*/  LDG.E.U16 R97, desc[UR10][R84.64] ;  /* 0x0000000a54617981 */ /* 0x0002a2000c1e1500 */
[----:B0-----:R-:W-:-:S03]  /*10140*/  IMAD.WIDE R86, R3, 0x2, R116 ;  /* 0x0000000203567825 */ /* 0x001fc600078e0274 */
[----:B------:R-:W2:Y:S01]  /*10150*/  LDL.64 R116, [R1+0x648] ;  /* 0x0006480001747983 */ /* 0x000ea20000100a00 */
[----:B-1----:R-:W-:-:S03]  /*10160*/  IMAD.WIDE R84, R3, 0x2, R104 ;  /* 0x0000000203547825 */ /* 0x002fc600078e0268 */
[----:B------:R-:W2:Y:S04]  /*10170*/  LDL.64 R104, [R1+0x3e0] ;  /* 0x0003e00001687983 */ /* 0x000ea80000100a00 */
[----:B------:R0:W5:Y:S04]  /*10180*/  LDG.E.U16 R89, desc[UR10][R84.64] ;  /* 0x0000000a54597981 */ /* 0x000168000c1e1500 */
[----:B------:R3:W5:Y:S01]  /*10190*/  LDG.E.U16 R99, desc[UR10][R86.64] ;  /* 0x0000000a56637981 */ /* 0x000762000c1e1500 */
[----:B0-----:R-:W-:-:S03]  /*101a0*/  IMAD.WIDE R84, R3, 0x2, R112 ;  /* 0x0000000203547825 */ /* 0x001fc600078e0270 */
[----:B------:R-:W5:Y:S01]  /*101b0*/  LDL.64 R112, [R1+0x3d8] ;  /* 0x0003d80001707983 */ /* 0x000f620000100a00 */
[----:B---3--:R-:W-:-:S03]  /*101c0*/  IMAD.WIDE R86, R3, 0x2, R106 ;  /* 0x0000000203567825 */ /* 0x008fc600078e026a */
[----:B------:R0:W3:Y:S04]  /*101d0*/  LDG.E.U16 R91, desc[UR10][R84.64] ;  /* 0x0000000a545b7981 */ /* 0x0000e8000c1e1500 */
[----:B------:R-:W3:Y:S04]  /*101e0*/  LDL.64 R106, [R1+0x6d0] ;  /* 0x0006d000016a7983 */ /* 0x000ee80000100a00 */
[----:B------:R-:W3:Y:S01]  /*101f0*/  LDG.E.U16 R86, desc[UR10][R86.64] ;  /* 0x0000000a56567981 */ /* 0x000ee2000c1e1500 */
[----:B0-----:R-:W-:-:S03]  /*10200*/  IMAD.WIDE R84, R3, 0x2, R114 ;  /* 0x0000000203547825 */ /* 0x001fc600078e0272 */
[----:B------:R-:W3:Y:S04]  /*10210*/  LDL.64 R114, [R1+0x6c8] ;  /* 0x0006c80001727983 */ /* 0x000ee80000100a00 */
[----:B------:R0:W3:Y:S02]  /*10220*/  LDG.E.U16 R87, desc[UR10][R84.64] ;  /* 0x0000000a54577981 */ /* 0x0000e4000c1e1500 */
[C---:B0-----:R-:W-:Y:S02]  /*10230*/  IMAD.WIDE R84, R3.reuse, 0x2, R108 ;  /* 0x0000000203547825 */ /* 0x041fe400078e026c */
[----:B------:R-:W3:Y:S04]  /*10240*/  LDL.64 R108, [R1+0x650] ;  /* 0x00065000016c7983 */ /* 0x000ee80000100a00 */
[----:B------:R0:W3:Y:S02]  /*10250*/  LDG.E.U16 R93, desc[UR10][R84.64] ;  /* 0x0000000a545d7981 */ /* 0x0000e4000c1e1500 */
[----:B0-----:R-:W-:-:S05]  /*10260*/  IMAD.WIDE R84, R3, 0x2, R100 ;  /* 0x0000000203547825 */ /* 0x001fca00078e0264 */
[----:B------:R0:W3:Y:S02]  /*10270*/  LDG.E.U16 R100, desc[UR10][R84.64] ;  /* 0x0000000a54647981 */ /* 0x0000e4000c1e1500 */
[C---:B0-----:R-:W-:Y:S02]  /*10280*/  IMAD.WIDE R84, R3.reuse, 0x2, R110 ;  /* 0x0000000203547825 */ /* 0x041fe400078e026e */
[----:B------:R-:W3:Y:S04]  /*10290*/  LDL.64 R110, [R1+0x5d0] ;  /* 0x0005d000016e7983 */ /* 0x000ee80000100a00 */
[----:B------:R4:W3:Y:S02]  /*102a0*/  LDG.E.U16 R101, desc[UR10][R84.64] ;  /* 0x0000000a54657981 */ /* 0x0008e4000c1e1500 */
[----:B----4-:R-:W-:-:S05]  /*102b0*/  IMAD.WIDE R84, R3, 0x2, R102 ;  /* 0x0000000203547825 */ /* 0x010fca00078e0266 */
[----:B------:R0:W4:Y:S02]  /*102c0*/  LDG.E.U16 R102, desc[UR10][R84.64] ;  /* 0x0000000a54667981 */ /* 0x000124000c1e1500 */
[C---:B0-----:R-:W-:Y:S02]  /*102d0*/  IMAD.WIDE R84, R3.reuse, 0x2, R118 ;  /* 0x0000000203547825 */ /* 0x041fe400078e0276 */
[----:B------:R-:W4:Y:S04]  /*102e0*/  LDL.64 R118, [R1+0x5c8] ;  /* 0x0005c80001767983 */ /* 0x000f280000100a00 */
[----:B------:R2:W4:Y:S02]  /*102f0*/  LDG.E.U16 R103, desc[UR10][R84.64] ;  /* 0x0000000a54677981 */ /* 0x000524000c1e1500 */
[----:B--2---:R-:W-:-:S05]  /*10300*/  IMAD.WIDE R84, R3, 0x2, R104 ;  /* 0x0000000203547825 */ /* 0x004fca00078e0268 */
[----:B------:R5:W2:Y:S02]  /*10310*/  LDG.E.U16 R104, desc[UR10][R84.64] ;  /* 0x0000000a54687981 */ /* 0x000aa4000c1e1500 */
[C---:B-----5:R-:W-:Y:S02]  /*10320*/  IMAD.WIDE R84, R3.reuse, 0x2, R112 ;  /* 0x0000000203547825 */ /* 0x060fe400078e0270 */
[----:B------:R-:W5:Y:S04]  /*10330*/  LDL.64 R112, [R1+0x550] ;  /* 0x0005500001707983 */ /* 0x000f680000100a00 */
[----:B------:R3:W2:Y:S02]  /*10340*/  LDG.E.U16 R105, desc[UR10][R84.64] ;  /* 0x0000000a54697981 */ /* 0x0006a4000c1e1500 */
[----:B---3--:R-:W-:-:S05]  /*10350*/  IMAD.WIDE R84, R3, 0x2, R106 ;  /* 0x0000000203547825 */ /* 0x008fca00078e026a */
[----:B------:R0:W3:Y:S02]  /*10360*/  LDG.E.U16 R106, desc[UR10][R84.64] ;  /* 0x0000000a546a7981 */ /* 0x0000e4000c1e1500 */
[C---:B0-----:R-:W-:Y:S02]  /*10370*/  IMAD.WIDE R84, R3.reuse, 0x2, R114 ;  /* 0x0000000203547825 */ /* 0x041fe400078e0272 */
[----:B------:R-:W2:Y:S04]  /*10380*/  LDL.64 R114, [R1+0x4d0] ;  /* 0x0004d00001727983 */ /* 0x000ea80000100a00 */
[----:B------:R0:W3:Y:S02]  /*10390*/  LDG.E.U16 R107, desc[UR10][R84.64] ;  /* 0x0000000a546b7981 */ /* 0x0000e4000c1e1500 */
[----:B0-----:R-:W-:-:S05]  /*103a0*/  IMAD.WIDE R84, R3, 0x2, R108 ;  /* 0x0000000203547825 */ /* 0x001fca00078e026c */
[----:B------:R0:W3:Y:S02]  /*103b0*/  LDG.E.U16 R108, desc[UR10][R84.64] ;  /* 0x0000000a546c7981 */ /* 0x0000e4000c1e1500 */
[C---:B0-----:R-:W-:Y:S02]  /*103c0*/  IMAD.WIDE R84, R3.reuse, 0x2, R116 ;  /* 0x0000000203547825 */ /* 0x041fe400078e0274 */
[----:B------:R-:W3:Y:S04]  /*103d0*/  LDL.64 R116, [R1+0x450] ;  /* 0x0004500001747983 */ /* 0x000ee80000100a00 */
[----:B------:R0:W3:Y:S02]  /*103e0*/  LDG.E.U16 R109, desc[UR10][R84.64] ;  /* 0x0000000a546d7981 */ /* 0x0000e4000c1e1500 */
[----:B0-----:R-:W-:-:S05]  /*103f0*/  IMAD.WIDE R84, R3, 0x2, R110 ;  /* 0x0000000203547825 */ /* 0x001fca00078e026e */
[----:B------:R4:W3:Y:S02]  /*10400*/  LDG.E.U16 R110, desc[UR10][R84.64] ;  /* 0x0000000a546e7981 */ /* 0x0008e4000c1e1500 */
[C---:B----4-:R-:W-:Y:S02]  /*10410*/  IMAD.WIDE R84, R3.reuse, 0x2, R118 ;  /* 0x0000000203547825 */ /* 0x050fe400078e0276 */
[----:B------:R-:W4:Y:S04]  /*10420*/  LDL.64 R118, [R1+0x3d0] ;  /* 0x0003d00001767983 */ /* 0x000f280000100a00 */
[----:B------:R5:W4:Y:S02]  /*10430*/  LDG.E.U16 R111, desc[UR10][R84.64] ;  /* 0x0000000a546f7981 */ /* 0x000b24000c1e1500 */
[----:B-----5:R-:W-:-:S05]  /*10440*/  IMAD.WIDE R84, R3, 0x2, R112 ;  /* 0x0000000203547825 */ /* 0x020fca00078e0270 */
[----:B------:R0:W5:Y:S02]  /*10450*/  LDG.E.U16 R112, desc[UR10][R84.64] ;  /* 0x0000000a54707981 */ /* 0x000164000c1e1500 */
[C---:B0-----:R-:W-:Y:S02]  /*10460*/  IMAD.WIDE R84, R3.reuse, 0x2, R120 ;  /* 0x0000000203547825 */ /* 0x041fe400078e0278 */
[----:B------:R-:W5:Y:S04]  /*10470*/  LDL.64 R120, [R1+0x398] ;  /* 0x0003980001787983 */ /* 0x000f680000100a00 */
[----:B------:R2:W5:Y:S02]  /*10480*/  LDG.E.U16 R113, desc[UR10][R84.64] ;  /* 0x0000000a54717981 */ /* 0x000564000c1e1500 */
[----:B--2---:R-:W-:-:S05]  /*10490*/  IMAD.WIDE R84, R3, 0x2, R114 ;  /* 0x0000000203547825 */ /* 0x004fca00078e0272 */
[----:B------:R0:W2:Y:S02]  /*104a0*/  LDG.E.U16 R114, desc[UR10][R84.64] ;  /* 0x0000000a54727981 */ /* 0x0000a4000c1e1500 */
[C---:B0-----:R-:W-:Y:S02]  /*104b0*/  IMAD.WIDE R84, R3.reuse, 0x2, R122 ;  /* 0x0000000203547825 */ /* 0x041fe400078e027a */
[----:B------:R-:W2:Y:S04]  /*104c0*/  LDL.64 R122, [R1+0x6b8] ;  /* 0x0006b800017a7983 */ /* 0x000ea80000100a00 */
[----:B------:R3:W2:Y:S02]  /*104d0*/  LDG.E.U16 R115, desc[UR10][R84.64] ;  /* 0x0000000a54737981 */ /* 0x0006a4000c1e1500 */
[----:B---3--:R-:W-:-:S05]  /*104e0*/  IMAD.WIDE R84, R3, 0x2, R116 ;  /* 0x0000000203547825 */ /* 0x008fca00078e0274 */
        /* <DEDUP_REMOVED lines=22> */
[----:B------:R-:W2:Y:S04]  /*10650*/  LDL.64 R240, [R1+0x3b0] ;  /* 0x0003b00001f07983 */ /* 0x000ea80000100a00 */
[----:B------:R4:W2:Y:S02]  /*10660*/  LDG.E.U16 R125, desc[UR10][R84.64] ;  /* 0x0000000a547d7981 */ /* 0x0008a4000c1e1500 */
[----:B----4-:R-:W-:-:S05]  /*10670*/  IMAD.WIDE R84, R3, 0x2, R126 ;  /* 0x0000000203547825 */ /* 0x010fca00078e027e */
[----:B------:R0:W4:Y:S04]  /*10680*/  LDG.E.U16 R126, desc[UR10][R84.64] ;  /* 0x0000000a547e7981 */ /* 0x000128000c1e1500 */
[----:B------:R-:W0:Y:S02]  /*10690*/  LDL.64 R84, [R1+0x540] ;  /* 0x0005400001547983 */ /* 0x000e240000100a00 */
[----:B0-----:R-:W-:-:S05]  /*106a0*/  IMAD.WIDE R84, R3, 0x2, R84 ;  /* 0x0000000203547825 */ /* 0x001fca00078e0254 */
[----:B------:R5:W2:Y:S02]  /*106b0*/  LDG.E.U16 R127, desc[UR10][R84.64] ;  /* 0x0000000a547f7981 */ /* 0x000aa4000c1e1500 */
[----:B-----5:R-:W-:-:S05]  /*106c0*/  IMAD.WIDE R84, R3, 0x2, R128 ;  /* 0x0000000203547825 */ /* 0x020fca00078e0280 */
[----:B------:R0:W5:Y:S04]  /*106d0*/  LDG.E.U16 R128, desc[UR10][R84.64] ;  /* 0x0000000a54807981 */ /* 0x000168000c1e1500 */
[----:B------:R-:W0:Y:S02]  /*106e0*/  LDL.64 R84, [R1+0x4c0] ;  /* 0x0004c00001547983 */ /* 0x000e240000100a00 */
[----:B0-----:R-:W-:-:S05]  /*106f0*/  IMAD.WIDE R84, R3, 0x2, R84 ;  /* 0x0000000203547825 */ /* 0x001fca00078e0254 */
[----:B------:R0:W2:Y:S02]  /*10700*/  LDG.E.U16 R129, desc[UR10][R84.64] ;  /* 0x0000000a54817981 */ /* 0x0000a4000c1e1500 */
[----:B0-----:R-:W-:-:S05]  /*10710*/  IMAD.WIDE R84, R3, 0x2, R130 ;  /* 0x0000000203547825 */ /* 0x001fca00078e0282 */
[----:B------:R0:W2:Y:S04]  /*10720*/  LDG.E.U16 R130, desc[UR10][R84.64] ;  /* 0x0000000a54827981 */ /* 0x0000a8000c1e1500 */
[----:B------:R-:W0:Y:S02]  /*10730*/  LDL.64 R84, [R1+0x3c0] ;  /* 0x0003c00001547983 */ /* 0x000e240000100a00 */
[----:B0-----:R-:W-:-:S05]  /*10740*/  IMAD.WIDE R84, R3, 0x2, R84 ;  /* 0x0000000203547825 */ /* 0x001fca00078e0254 */
[----:B------:R0:W2:Y:S04]  /*10750*/  LDG.E.U16 R131, desc[UR10][R84.64] ;  /* 0x0000000a54837981 */ /* 0x0000a8000c1e1500 */
[----:B------:R-:W0:Y:S04]  /*10760*/  LDL.64 R84, [R1+0x440] ;  /* 0x0004400001547983 */ /* 0x000e280000100a00 */
        /* <DEDUP_REMOVED lines=16> */
[----:B0-----:R-:W-:-:S05]  /*10870*/  IMAD.WIDE R84, R3, 0x2, R84 ;  /* 0x0000000203547825 */ /* 0x001fca00078e0254 */
[----:B------:R2:W3:Y:S02]  /*10880*/  LDG.E.U16 R138, desc[UR10][R84.64] ;  /* 0x0000000a548a7981 */ /* 0x0004e4000c1e1500 */
[----:B--2---:R-:W-:-:S05]  /*10890*/  IMAD.WIDE R84, R3, 0x2, R244 ;  /* 0x0000000203547825 */ /* 0x004fca00078e02f4 */
[----:B------:R0:W2:Y:S02]  /*108a0*/  LDG.E.U16 R144, desc[UR10][R84.64] ;  /* 0x0000000a54907981 */ /* 0x0000a4000c1e1500 */
[----:B0-----:R-:W-:-:S06]  /*108b0*/  IMAD.WIDE R84, R3, 0x2, R240 ;  /* 0x0000000203547825 */ /* 0x001fcc00078e02f0 */
[----:B------:R-:W2:Y:S01]  /*108c0*/  LDG.E.U16 R84, desc[UR10][R84.64] ;  /* 0x0000000a54547981 */ /* 0x000ea2000c1e1500 */
[----:B------:R-:W-:-:S05]  /*108d0*/  LOP3.LUT R240, R133, 0x10, RZ, 0x3c, !PT ;  /* 0x0000001085f07812 */ /* 0x000fca00078e3cff */
        /* <DEDUP_REMOVED lines=15> */
[----:B------:R0:W-:Y:S02]  /*109d0*/  STS.U16 [R240+UR9+0x29c80], R56 ;  /* 0x029c8038f0007988 */ /* 0x0001e40008000409 */
[----:B0-----:R-:W0:Y:S01]  /*109e0*/  S2R R240, SR_TID.X ;  /* 0x0000000000f07919 */ /* 0x001e220000002100 */
        /* <DEDUP_REMOVED lines=11> */
[----:B------:R-:W-:Y:S01]  /*10aa0*/  STS.U16 [R244+UR9+0x29100], R47 ;  /* 0x0291002ff4007988 */ /* 0x000fe20008000409 */
[----:B0-----:R-:W-:-:S03]  /*10ab0*/  LOP3.LUT R5, R240, 0x3f, RZ, 0xc0, !PT ;  /* 0x0000003ff0057812 */ /* 0x001fc600078ec0ff */
[----:B------:R-:W-:Y:S01]  /*10ac0*/  STS.U16 [R244+UR9+0x21500], R46 ;  /* 0x0215002ef4007988 */ /* 0x000fe20008000409 */
[----:B------:R-:W-:-:S03]  /*10ad0*/  LOP3.LUT R4, R240, 0xc0, RZ, 0xc0, !PT ;  /* 0x000000c0f0047812 */ /* 0x000fc600078ec0ff */
[----:B------:R-:W-:Y:S04]  /*10ae0*/  STS.U16 [R244+UR9+0x29500], R45 ;  /* 0x0295002df4007988 */ /* 0x000fe80008000409 */
[----:B------:R-:W-:Y:S04]  /*10af0*/  STS.U16 [R244+UR9+0x21900], R44 ;  /* 0x0219002cf4007988 */ /* 0x000fe80008000409 */
[----:B------:R-:W-:Y:S01]  /*10b00*/  STS.U16 [R244+UR9+0x29900], R43 ;  /* 0x0299002bf4007988 */ /* 0x000fe20008000409 */
[----:B------:R-:W-:-:S03]  /*10b10*/  LEA R4, R4, R5, 0x6 ;  /* 0x0000000504047211 */ /* 0x000fc600078e30ff */
[----:B------:R-:W-:Y:S04]  /*10b20*/  STS.U16 [R244+UR9+0x21d00], R42 ;  /* 0x021d002af4007988 */ /* 0x000fe80008000409 */
[----:B------:R-:W-:Y:S04]  /*10b30*/  STS.U16 [R244+UR9+0x29d00], R41 ;  /* 0x029d0029f4007988 */ /* 0x000fe80008000409 */
[----:B------:R-:W-:Y:S04]  /*10b40*/  STS.U16 [R241+UR9+0x28180], R40 ;  /* 0x02818028f1007988 */ /* 0x000fe80008000409 */
[----:B------:R-:W-:Y:S04]  /*10b50*/  STS.U16 [R241+UR9+0x20180], R39 ;  /* 0x02018027f1007988 */ /* 0x000fe80008000409 */
[----:B------:R-:W-:Y:S01]  /*10b60*/  STS.U16 [R241+UR9+0x20580], R38 ;  /* 0x02058026f1007988 */ /* 0x000fe20008000409 */
[----:B------:R-:W-:-:S03]  /*10b70*/  IMAD.SHL.U32 R4, R4, 0x2, RZ ;  /* 0x0000000204047824 */ /* 0x000fc600078e00ff */
        /* <DEDUP_REMOVED lines=31> */
[----:B------:R-:W-:Y:S01]  /*10d70*/  UMOV UR70, 0x1 ;  /* 0x0000000100467882 */ /* 0x000fe20000000000 */
[----:B0-----:R-:W-:-:S05]  /*10d80*/  LOP3.LUT R5, R240, 0x3f, RZ, 0xc0, !PT ;  /* 0x0000003ff0057812 */ /* 0x001fca00078ec0ff */
[----:B------:R-:W-:Y:S01]  /*10d90*/  IMAD R5, R27, 0x40, R5 ;  /* 0x000000401b057824 */ /* 0x000fe200078e0205 */
[----:B------:R-:W-:-:S04]  /*10da0*/  @!UP0 UIADD3 UR70, UPT, UPT, -UR70, 0x100000, URZ ;  /* 0x0010000046468890 */ /* 0x000fc8000fffe1ff */
[----:B------:R-:W-:Y:S02]  /*10db0*/  @!UP0 USHF.L.U32 UR71, UR70, 0xb, URZ ;  /* 0x0000000b46478899 */ /* 0x000fe400080006ff */
[----:B------:R-:W-:Y:S01]  /*10dc0*/  @!UP0 USHF.L.U32 UR70, UR70, 0x1, URZ ;  /* 0x0000000146468899 */ /* 0x000fe200080006ff */
[----:B------:R-:W-:Y:S01]  /*10dd0*/  IMAD.SHL.U32 R5, R5, 0x2, RZ ;  /* 0x0000000205057824 */ /* 0x000fe200078e00ff */
[----:B------:R-:W-:Y:S01]  /*10de0*/  LOP3.LUT R4, R4, 0x50, RZ, 0x3c, !PT ;  /* 0x0000005004047812 */ /* 0x000fe200078e3cff */
[----:B------:R-:W-:-:S03]  /*10df0*/  VOTEU.ALL UP1, P0 ;  /* 0x0000000000ff7886 */ /* 0x000fc60000020000 */
[C---:B------:R-:W-:Y:S02]  /*10e00*/  LOP3.LUT R6, R5.reuse, 0x60, RZ, 0x3c, !PT ;  /* 0x0000006005067812 */ /* 0x040fe400078e3cff */
[----:B------:R-:W-:Y:S01]  /*10e10*/  LOP3.LUT R5, R5, 0x70, RZ, 0x3c, !PT ;  /* 0x0000007005057812 */ /* 0x000fe200078e3cff */
        /* <DEDUP_REMOVED lines=37> */
[----:B---3--:R0:W-:Y:S04]  /*11070*/  STS.U16 [R5+UR9+0x28b80], R124 ;  /* 0x028b807c05007988 */ /* 0x0081e80008000409 */
[----:B------:R0:W-:Y:S04]  /*11080*/  STS.U16 [R5+UR9+0x20f80], R125 ;  /* 0x020f807d05007988 */ /* 0x0001e80008000409 */
[----:B----4-:R0:W-:Y:S04]  /*11090*/  STS.U16 [R5+UR9+0x28f80], R126 ;  /* 0x028f807e05007988 */ /* 0x0101e80008000409 */
[----:B------:R0:W-:Y:S04]  /*110a0*/  STS.U16 [R5+UR9+0x21380], R127 ;  /* 0x0213807f05007988 */ /* 0x0001e80008000409 */
[----:B-----5:R0:W-:Y:S04]  /*110b0*/  STS.U16 [R5+UR9+0x29380], R128 ;  /* 0x0293808005007988 */ /* 0x0201e80008000409 */
[----:B------:R0:W-:Y:S04]  /*110c0*/  STS.U16 [R5+UR9+0x21780], R129 ;  /* 0x0217808105007988 */ /* 0x0001e80008000409 */
[----:B------:R0:W-:Y:S04]  /*110d0*/  STS.U16 [R5+UR9+0x29780], R130 ;  /* 0x0297808205007988 */ /* 0x0001e80008000409 */
[----:B------:R0:W-:Y:S04]  /*110e0*/  STS.U16 [R5+UR9+0x21b80], R131 ;  /* 0x021b808305007988 */ /* 0x0001e80008000409 */
[----:B------:R0:W-:Y:S04]  /*110f0*/  STS.U16 [R5+UR9+0x29b80], R138 ;  /* 0x029b808a05007988 */ /* 0x0001e80008000409 */
[----:B--2---:R0:W-:Y:S04]  /*11100*/  STS.U16 [R5+UR9+0x21f80], R144 ;  /* 0x021f809005007988 */ /* 0x0041e80008000409 */
[----:B------:R0:W-:Y:S01]  /*11110*/  STS.U16 [R5+UR9+0x29f80], R84 ;  /* 0x029f805405007988 */ /* 0x0001e20008000409 */
[----:B------:R1:W-:Y:S06]  /*11120*/  MEMBAR.ALL.CTA ;  /* 0x0000000000007992 */ /* 0x0003ec0000008000 */
[----:B-1----:R-:W-:Y:S04]  /*11130*/  FENCE.VIEW.ASYNC.S ;  /* 0x00000000000073c6 */ /* 0x002fe80000000000 */
[----:B------:R-:W1:Y:S02]  /*11140*/  FENCE.VIEW.ASYNC.S ;  /* 0x00000000000073c6 */ /* 0x000e640000000000 */
[----:B-1----:R0:W1:Y:S02]  /*11150*/  @!UP1 SYNCS.EXCH.64 URZ, [UR9+0x40010], UR70 ;  /* 0x0400104609ff95b2 */ /* 0x0020640008000100 */
[----:B-1----:R-:W-:Y:S06]  /*11160*/  BAR.SYNC.DEFER_BLOCKING 0x0 ;  /* 0x0000000000007b1d */ /* 0x002fec0000010000 */
[----:B0-----:R-:W-:Y:S05]  /*11170*/  @P5 BRA `(.L_x_13) ;  /* 0x0000000c002c5947 */ /* 0x001fea0003800000 */
[----:B------:R-:W2:Y:S04]  /*11180*/  LDL R22, [R1+0x3a0] ;  /* 0x0003a00001167983 */ /* 0x000ea80000100800 */
[----:B------:R-:W3:Y:S04]  /*11190*/  LDL R21, [R1+0x3a4] ;  /* 0x0003a40001157983 */ /* 0x000ee80000100800 */
[----:B------:R-:W4:Y:S04]  /*111a0*/  LDL.64 R16, [R1+0x360] ;  /* 0x0003600001107983 */ /* 0x000f280000100a00 */
[----:B------:R-:W5:Y:S04]  /*111b0*/  LDL.64 R24, [R1+0x338] ;  /* 0x0003380001187983 */ /* 0x000f680000100a00 */
[----:B------:R-:W4:Y:S04]  /*111c0*/  LDL.64 R10, [R1+0x348] ;  /* 0x00034800010a7983 */ /* 0x000f280000100a00 */
[----:B------:R-:W5:Y:S04]  /*111d0*/  LDL.64 R12, [R1+0x358] ;  /* 0x00035800010c7983 */ /* 0x000f680000100a00 */
[----:B------:R-:W5:Y:S04]  /*111e0*/  LDL.64 R18, [R1+0x320] ;  /* 0x0003200001127983 */ /* 0x000f680000100a00 */
[----:B------:R-:W5:Y:S04]  /*111f0*/  LDL.64 R34, [R1+0x350] ;  /* 0x0003500001227983 */ /* 0x000f680000100a00 */
[----:B------:R-:W5:Y:S04]  /*11200*/  LDL.64 R32, [R1+0x328] ;  /* 0x0003280001207983 */ /* 0x000f680000100a00 */
[----:B------:R-:W5:Y:S04]  /*11210*/  LDL.64 R30, [R1+0x340] ;  /* 0x00034000011e7983 */ /* 0x000f680000100a00 */
[----:B------:R-:W5:Y:S01]  /*11220*/  LDL.64 R28, [R1+0x318] ;  /* 0x00031800011c7983 */ /* 0x000f620000100a00 */
[----:B------:R-:W-:-:S02]  /*11230*/  ELECT P4, URZ, PT ;  /* 0x0000000000ff782f */ /* 0x000fc40003880000 */
[----:B------:R-:W-:Y:S02]  /*11240*/  MOV.SPILL R14, UR9 ;  /* 0x00000009000e7c02 */ /* 0x000fe40009000f00 */
[----:B------:R-:W-:Y:S01]  /*11250*/  MOV.SPILL R15, UR8 ;  /* 0x00000008000f7c02 */ /* 0x000fe20009000f00 */
[----:B------:R-:W5:Y:S01]  /*11260*/  LDL.64 R36, [R1+0x2f0] ;  /* 0x0002f00001247983 */ /* 0x000f620000100a00 */
[----:B------:R-:W-:Y:S02]  /*11270*/  MOV.SPILL R8, UR67 ;  /* 0x0000004300087c02 */ /* 0x000fe40009000f00 */
[----:B------:R-:W-:-:S05]  /*11280*/  MOV.SPILL R9, UR66 ;  /* 0x0000004200097c02 */ /* 0x000fca0009000f00 */
[----:B------:R-:W-:Y:S01]  /*11290*/  @P4 IMAD.MOV.U32 R5, RZ, RZ, 0x40004040 ;  /* 0x40004040ff054424 */ /* 0x000fe200078e00ff */
[----:B------:R-:W-:-:S04]  /*112a0*/  @P4 MOV R7, 0x40004040 ;  /* 0x4000404000074802 */ /* 0x000fc80000000f00 */
[----:B------:R-:W-:Y:S02]  /*112b0*/  @P4 R2UR UR71, R5 ;  /* 0x00000000054742ca */ /* 0x000fe400000e0000 */
[----:B------:R-:W-:Y:S02]  /*112c0*/  @P4 R2UR UR73, R7 ;  /* 0x00000000074942ca */ /* 0x000fe400000e0000 */
[----:B--2---:R-:W-:Y:S02]  /*112d0*/  R2UR UR70, R22 ;  /* 0x00000000164672ca */ /* 0x004fe400000e0000 */
[----:B------:R-:W2:Y:S11]  /*112e0*/  LDL.64 R22, [R1+0x300] ;  /* 0x0003000001167983 */ /* 0x000eb60000100a00 */
[----:B------:R-:W-:Y:S01]  /*112f0*/  IMAD.U32 R4, RZ, RZ, UR70 ;  /* 0x00000046ff047e24 */ /* 0x000fe2000f8e00ff */
[----:B---3--:R-:W-:-:S02]  /*11300*/  R2UR UR70, R21 ;  /* 0x00000000154672ca */ /* 0x008fc400000e0000 */
[----:B----4-:R-:W-:Y:S02]  /*11310*/  R2UR UR8, R16 ;  /* 0x00000000100872ca */ /* 0x010fe400000e0000 */
[----:B------:R-:W-:Y:S02]  /*11320*/  R2UR UR9, R17 ;  /* 0x00000000110972ca */ /* 0x000fe400000e0000 */
[----:B------:R-:W-:Y:S02]  /*11330*/  MOV.SPILL R16, UR7 ;  /* 0x0000000700107c02 */ /* 0x000fe40009000f00 */
[----:B------:R-:W-:Y:S02]  /*11340*/  MOV.SPILL R17, UR6 ;  /* 0x0000000600117c02 */ /* 0x000fe40009000f00 */
[----:B-----5:R-:W-:Y:S02]  /*11350*/  R2UR UR6, R24 ;  /* 0x00000000180672ca */ /* 0x020fe400000e0000 */
[----:B------:R-:W-:-:S02]  /*11360*/  R2UR UR7, R25 ;  /* 0x00000000190772ca */ /* 0x000fc400000e0000 */
[----:B------:R-:W3:Y:S01]  /*11370*/  LDL.64 R24, [R1+0x330] ;  /* 0x0003300001187983 */ /* 0x000ee20000100a00 */
[----:B------:R-:W-:Y:S01]  /*11380*/  IMAD.U32 R6, RZ, RZ, UR70 ;  /* 0x00000046ff067e24 */ /* 0x000fe2000f8e00ff */
[----:B------:R-:W-:Y:S02]  /*11390*/  @P4 R2UR UR70, R4 ;  /* 0x00000000044642ca */ /* 0x000fe400000e0000 */
[----:B------:R-:W-:Y:S01]  /*113a0*/  R2UR UR66, R10 ;  /* 0x000000000a4272ca */ /* 0x000fe200000e0000 */
[----:B------:R-:W4:Y:S01]  /*113b0*/  LDL R4, [R1+0x708] ;  /* 0x0007080001047983 */ /* 0x000f220000100800 */
[----:B------:R-:W-:Y:S02]  /*113c0*/  @P4 R2UR UR72, R6 ;  /* 0x00000000064842ca */ /* 0x000fe400000e0000 */
[----:B------:R-:W-:Y:S01]  /*113d0*/  R2UR UR67, R11 ;  /* 0x000000000b4372ca */ /* 0x000fe200000e0000 */
[----:B------:R-:W5:Y:S01]  /*113e0*/  LDL.64 R6, [R1+0x2f8] ;  /* 0x0002f80001067983 */ /* 0x000f620000100a00 */
[----:B------:R-:W-:-:S02]  /*113f0*/  MOV.SPILL R10, UR69 ;  /* 0x00000045000a7c02 */ /* 0x000fc40009000f00 */
[----:B------:R-:W-:Y:S02]  /*11400*/  MOV.SPILL R11, UR68 ;  /* 0x00000044000b7c02 */ /* 0x000fe40009000f00 */
[----:B------:R-:W-:Y:S02]  /*11410*/  R2UR UR68, R12 ;  /* 0x000000000c4472ca */ /* 0x000fe400000e0000 */
[----:B------:R-:W-:Y:S02]  /*11420*/  R2UR UR69, R13 ;  /* 0x000000000d4572ca */ /* 0x000fe400000e0000 */
[----:B------:R-:W-:Y:S01]  /*11430*/  MOV.SPILL R12, UR11 ;  /* 0x0000000b000c7c02 */ /* 0x000fe20009000f00 */
[----:B------:R-:W-:Y:S01]  /*11440*/  UMOV UR11, 0x4108010 ;  /* 0x04108010000b7882 */ /* 0x000fe20000000000 */
[----:B------:R-:W-:Y:S01]  /*11450*/  MOV.SPILL R13, UR10 ;  /* 0x0000000a000d7c02 */ /* 0x000fe20009000f00 */
[----:B------:R-:W-:Y:S02]  /*11460*/  UMOV UR10, 0x0 ;  /* 0x00000000000a7882 */ /* 0x000fe40000000000 */
[----:B------:R0:W-:Y:S02]  /*11470*/  UTCHMMA gdesc[UR70], gdesc[UR72], tmem[UR5], tmem[UR10], idesc[UR11], !UPT ;  /* 0x00ff0a48460075ea */ /* 0x0001e4000f800005 */
[----:B0-----:R-:W-:Y:S01]  /*11480*/  UMOV UR72, 0x0 ;  /* 0x0000000000487882 */ /* 0x001fe20000000000 */
[----:B------:R-:W-:-:S03]  /*11490*/  UMOV UR73, 0x4108010 ;  /* 0x0410801000497882 */ /* 0x000fc60000000000 */
[----:B------:R0:W-:Y:S02]  /*114a0*/  UTCHMMA gdesc[UR68], gdesc[UR12], tmem[UR5], tmem[UR72], idesc[UR73], UPT ;  /* 0x00ff480c440075ea */ /* 0x0001e4000b800005 */
[----:B0-----:R-:W-:Y:S02]  /*114b0*/  R2UR UR68, R18 ;  /* 0x00000000124472ca */ /* 0x001fe400000e0000 */
[----:B------:R-:W-:Y:S02]  /*114c0*/  R2UR UR69, R19 ;  /* 0x00000000134572ca */ /* 0x000fe400000e0000 */
[----:B------:R-:W4:Y:S01]  /*114d0*/  LDL.64 R18, [R1+0x2d8] ;  /* 0x0002d80001127983 */ /* 0x000f220000100a00 */
[----:B------:R-:W-:Y:S02]  /*114e0*/  R2UR UR70, R34 ;  /* 0x00000000224672ca */ /* 0x000fe400000e0000 */
[----:B------:R-:W-:Y:S02]  /*114f0*/  R2UR UR71, R35 ;  /* 0x00000000234772ca */ /* 0x000fe400000e0000 */
[----:B------:R-:W-:Y:S01]  /*11500*/  R2UR UR10, R32 ;  /* 0x00000000200a72ca */ /* 0x000fe200000e0000 */
[----:B------:R-:W5:Y:S01]  /*11510*/  LDL.64 R34, [R1+0x310] ;  /* 0x0003100001227983 */ /* 0x000f620000100a00 */
[----:B------:R-:W-:-:S03]  /*11520*/  R2UR UR11, R33 ;  /* 0x00000000210b72ca */ /* 0x000fc600000e0000 */
[----:B------:R-:W5:Y:S06]  /*11530*/  LDL.64 R32, [R1+0x2e8] ;  /* 0x0002e80001207983 */ /* 0x000f6c0000100a00 */
[----:B------:R0:W-:Y:S02]  /*11540*/  UTCHMMA gdesc[UR8], gdesc[UR70], tmem[UR5], tmem[UR72], idesc[UR73], UPT ;  /* 0x00ff4846080075ea */ /* 0x0001e4000b800005 */
[----:B0-----:R-:W-:Y:S02]  /*11550*/  R2UR UR72, R30 ;  /* 0x000000001e4872ca */ /* 0x001fe400000e0000 */
[----:B------:R-:W-:-:S02]  /*11560*/  R2UR UR73, R31 ;  /* 0x000000001f4972ca */ /* 0x000fc400000e0000 */
[----:B------:R-:W5:Y:S01]  /*11570*/  LDL.64 R30, [R1+0x308] ;  /* 0x00030800011e7983 */ /* 0x000f620000100a00 */
[----:B------:R-:W-:Y:S02]  /*11580*/  R2UR UR8, R28 ;  /* 0x000000001c0872ca */ /* 0x000fe400000e0000 */
[----:B------:R-:W-:Y:S02]  /*11590*/  R2UR UR9, R29 ;  /* 0x000000001d0972ca */ /* 0x000fe400000e0000 */
[----:B------:R-:W5:Y:S01]  /*115a0*/  LDL.64 R28, [R1+0x2c8] ;  /* 0x0002c800011c7983 */ /* 0x000f620000100a00 */
[----:B------:R-:W-:Y:S01]  /*115b0*/  UMOV UR70, 0x0 ;  /* 0x0000000000467882 */ /* 0x000fe20000000000 */
[----:B------:R-:W-:Y:S02]  /*115c0*/  UMOV UR71, 0x4108010 ;  /* 0x0410801000477882 */ /* 0x000fe40000000000 */
[----:B------:R-:W-:Y:S02]  /*115d0*/  UTCHMMA gdesc[UR76], gdesc[UR66], tmem[UR5], tmem[UR70], idesc[UR71], UPT ;  /* 0x00ff46424c0075ea */ /* 0x000fe4000b800005 */
[----:B------:R0:W-:Y:S02]  /*115e0*/  UTCHMMA gdesc[UR74], gdesc[UR72], tmem[UR5], tmem[UR70], idesc[UR71], UPT ;  /* 0x00ff46484a0075ea */ /* 0x0001e4000b800005 */
[----:B0-----:R-:W-:Y:S01]  /*115f0*/  UMOV UR72, 0x0 ;  /* 0x0000000000487882 */ /* 0x001fe20000000000 */
[----:B------:R-:W-:-:S02]  /*11600*/  UMOV UR73, 0x4108010 ;  /* 0x0410801000497882 */ /* 0x000fc40000000000 */
[----:B------:R2:W-:Y:S01]  /*11610*/  UTCHMMA gdesc[UR14], gdesc[UR6], tmem[UR5], tmem[UR72], idesc[UR73], UPT ;  /* 0x00ff48060e0075ea */ /* 0x0005e2000b800005 */
[----:B------:R-:W-:Y:S02]  /*11620*/  R2UR.FILL UR67, R8 ;  /* 0x00000000084372ca */ /* 0x000fe400004e0000 */
[----:B------:R-:W-:Y:S02]  /*11630*/  R2UR.FILL UR66, R9 ;  /* 0x00000000094272ca */ /* 0x000fe400004e0000 */
[----:B------:R-:W5:Y:S01]  /*11640*/  LDL.64 R8, [R1+0x288] ;  /* 0x0002880001087983 */ /* 0x000f620000100a00 */
[----:B--2---:R-:W-:Y:S02]  /*11650*/  R2UR UR6, R22 ;  /* 0x00000000160672ca */ /* 0x004fe400000e0000 */
[----:B------:R-:W-:Y:S02]  /*11660*/  R2UR UR7, R23 ;  /* 0x00000000170772ca */ /* 0x000fe400000e0000 */
[----:B------:R-:W2:Y:S01]  /*11670*/  LDL.64 R22, [R1+0x2b8] ;  /* 0x0002b80001167983 */ /* 0x000ea20000100a00 */
[----:B---3--:R-:W-:-:S02]  /*11680*/  R2UR UR72, R24 ;  /* 0x00000000184872ca */ /* 0x008fc400000e0000 */
[----:B------:R-:W-:Y:S02]  /*11690*/  R2UR UR73, R25 ;  /* 0x00000000194972ca */ /* 0x000fe400000e0000 */
[----:B------:R-:W3:Y:S11]  /*116a0*/  LDL.64 R24, [R1+0x2e0] ;  /* 0x0002e00001187983 */ /* 0x000ef60000100a00 */
[----:B------:R0:W-:Y:S02]  /*116b0*/  UTCHMMA gdesc[UR16], gdesc[UR72], tmem[UR5], tmem[UR70], idesc[UR71], UPT ;  /* 0x00ff4648100075ea */ /* 0x0001e4000b800005 */
[----:B0-----:R-:W-:Y:S01]  /*116c0*/  UMOV UR72, 0x0 ;  /* 0x0000000000487882 */ /* 0x001fe20000000000 */
[----:B------:R-:W-:-:S02]  /*116d0*/  UMOV UR73, 0x4108010 ;  /* 0x0410801000497882 */ /* 0x000fc40000000000 */
[----:B------:R-:W-:Y:S01]  /*116e0*/  UTCHMMA gdesc[UR18], gdesc[UR10], tmem[UR5], tmem[UR72], idesc[UR73], UPT ;  /* 0x00ff480a120075ea */ /* 0x000fe2000b800005 */
[----:B------:R-:W-:Y:S01]  /*116f0*/  UTCHMMA gdesc[UR20], gdesc[UR68], tmem[UR5], tmem[UR72], idesc[UR73], UPT ;  /* 0x00ff4844140075ea */ /* 0x000fe2000b800005 */
[----:B------:R4:W-:Y:S02]  /*11700*/  UTCHMMA gdesc[UR22], gdesc[UR8], tmem[UR5], tmem[UR70], idesc[UR71], UPT ;  /* 0x00ff4608160075ea */ /* 0x0009e4000b800005 */
[----:B----4-:R-:W-:Y:S02]  /*11710*/  R2UR UR8, R18 ;  /* 0x00000000120872ca */ /* 0x010fe400000e0000 */
[----:B------:R-:W-:Y:S02]  /*11720*/  R2UR UR9, R19 ;  /* 0x00000000130972ca */ /* 0x000fe400000e0000 */
[----:B------:R-:W4:Y:S01]  /*11730*/  LDL.64 R18, [R1+0x298] ;  /* 0x0002980001127983 */ /* 0x000f220000100a00 */
[----:B-----5:R-:W-:Y:S02]  /*11740*/  R2UR UR72, R34 ;  /* 0x00000000224872ca */ /* 0x020fe400000e0000 */
[----:B------:R-:W-:-:S02]  /*11750*/  R2UR UR73, R35 ;  /* 0x00000000234972ca */ /* 0x000fc400000e0000 */
[----:B------:R-:W-:Y:S02]  /*11760*/  R2UR UR68, R32 ;  /* 0x00000000204472ca */ /* 0x000fe400000e0000 */
[----:B------:R-:W-:Y:S02]  /*11770*/  R2UR UR69, R33 ;  /* 0x00000000214572ca */ /* 0x000fe400000e0000 */
[----:B------:R-:W5:Y:S07]  /*11780*/  LDL.64 R32, [R1+0x2d0] ;  /* 0x0002d00001207983 */ /* 0x000f6e0000100a00 */
[----:B------:R0:W-:Y:S02]  /*11790*/  UTCHMMA gdesc[UR24], gdesc[UR72], tmem[UR5], tmem[UR70], idesc[UR71], UPT ;  /* 0x00ff4648180075ea */ /* 0x0001e4000b800005 */
[----:B0-----:R-:W-:-:S02]  /*117a0*/  R2UR UR70, R30 ;  /* 0x000000001e4672ca */ /* 0x001fc400000e0000 */
[----:B------:R-:W-:Y:S02]  /*117b0*/  R2UR UR71, R31 ;  /* 0x000000001f4772ca */ /* 0x000fe400000e0000 */
[----:B------:R-:W5:Y:S01]  /*117c0*/  LDL.64 R30, [R1+0x2c0] ;  /* 0x0002c000011e7983 */ /* 0x000f620000100a00 */
[----:B------:R-:W-:Y:S01]  /*117d0*/  UMOV UR72, 0x0 ;  /* 0x0000000000487882 */ /* 0x000fe20000000000 */
[----:B------:R-:W-:-:S09]  /*117e0*/  UMOV UR73, 0x4108010 ;  /* 0x0410801000497882 */ /* 0x000fd20000000000 */
[----:B------:R0:W-:Y:S02]  /*117f0*/  UTCHMMA gdesc[UR26], gdesc[UR70], tmem[UR5], tmem[UR72], idesc[UR73], UPT ;  /* 0x00ff48461a0075ea */ /* 0x0001e4000b800005 */
[----:B0-----:R-:W-:Y:S01]  /*11800*/  UMOV UR70, 0x0 ;  /* 0x0000000000467882 */ /* 0x001fe20000000000 */
[----:B------:R-:W-:Y:S02]  /*11810*/  UMOV UR71, 0x4108010 ;  /* 0x0410801000477882 */ /* 0x000fe40000000000 */
[----:B------:R0:W-:Y:S02]  /*11820*/  UTCHMMA gdesc[UR28], gdesc[UR6], tmem[UR5], tmem[UR70], idesc[UR71], UPT ;  /* 0x00ff46061c0075ea */ /* 0x0001e4000b800005 */
[----:B0-----:R-:W-:Y:S02]  /*11830*/  R2UR UR70, R6 ;  /* 0x00000000064672ca */ /* 0x001fe400000e0000 */
[----:B------:R-:W-:Y:S02]  /*11840*/  R2UR UR71, R7 ;  /* 0x00000000074772ca */ /* 0x000fe400000e0000 */
[----:B------:R-:W5:Y:S01]  /*11850*/  LDL.64 R6, [R1+0x2b0] ;  /* 0x0002b00001067983 */ /* 0x000f620000100a00 */
[----:B------:R-:W-:-:S02]  /*11860*/  R2UR UR10, R36 ;  /* 0x00000000240a72ca */ /* 0x000fc400000e0000 */
[----:B------:R-:W-:Y:S02]  /*11870*/  R2UR UR11, R37 ;  /* 0x00000000250b72ca */ /* 0x000fe400000e0000 */
[----:B------:R-:W-:Y:S02]  /*11880*/  R2UR UR6, R28 ;  /* 0x000000001c0672ca */ /* 0x000fe400000e0000 */
[----:B------:R-:W-:Y:S02]  /*11890*/  R2UR UR7, R29 ;  /* 0x000000001d0772ca */ /* 0x000fe400000e0000 */
[----:B------:R-:W5:Y:S02]  /*118a0*/  LDL.64 R28, [R1+0x2a8] ;  /* 0x0002a800011c7983 */ /* 0x000f640000100a00 */
[----:B------:R0:W-:Y:S05]  /*118b0*/  UTCHMMA gdesc[UR30], gdesc[UR70], tmem[UR5], tmem[UR72], idesc[UR73], UPT ;  /* 0x00ff48461e0075ea */ /* 0x0001ea000b800005 */
[----:B------:R-:W-:Y:S01]  /*118c0*/  UTCHMMA gdesc[UR32], gdesc[UR10], tmem[UR5], tmem[UR72], idesc[UR73], UPT ;  /* 0x00ff480a200075ea */ /* 0x000fe2000b800005 */
[----:B0-----:R-:W-:Y:S01]  /*118d0*/  UMOV UR70, 0x0 ;  /* 0x0000000000467882 */ /* 0x001fe20000000000 */
[----:B------:R-:W-:-:S02]  /*118e0*/  UMOV UR71, 0x4108010 ;  /* 0x0410801000477882 */ /* 0x000fc40000000000 */
[----:B------:R0:W-:Y:S02]  /*118f0*/  UTCHMMA gdesc[UR34], gdesc[UR68], tmem[UR5], tmem[UR70], idesc[UR71], UPT ;  /* 0x00ff4644220075ea */ /* 0x0001e4000b800005 */
[----:B0-----:R-:W-:Y:S02]  /*11900*/  R2UR.FILL UR69, R10 ;  /* 0x000000000a4572ca */ /* 0x001fe400004e0000 */
        /* <DEDUP_REMOVED lines=11> */
[----:B------:R4:W-:Y:S02]  /*119c0*/  UTCHMMA gdesc[UR38], gdesc[UR8], tmem[UR5], tmem[UR72], idesc[UR73], UPT ;  /* 0x00ff4808260075ea */ /* 0x0009e4000b800005 */
[----:B----4-:R-:W-:Y:S02]  /*119d0*/  R2UR UR8, R18 ;  /* 0x00000000120872ca */ /* 0x010fe400000e0000 */
[----:B------:R-:W-:Y:S02]  /*119e0*/  R2UR UR9, R19 ;  /* 0x00000000130972ca */ /* 0x000fe400000e0000 */
[----:B------:R-:W4:Y:S01]  /*119f0*/  LDL.64 R18, [R1+0x280] ;  /* 0x0002800001127983 */ /* 0x000f220000100a00 */
[----:B-----5:R-:W-:Y:S02]  /*11a00*/  R2UR UR72, R32 ;  /* 0x00000000204872ca */ /* 0x020fe400000e0000 */
[----:B------:R-:W-:-:S13]  /*11a10*/  R2UR UR73, R33 ;  /* 0x00000000214972ca */ /* 0x000fda00000e0000 */
[----:B------:R0:W-:Y:S02]  /*11a20*/  UTCHMMA gdesc[UR40], gdesc[UR72], tmem[UR5], tmem[UR70], idesc[UR71], UPT ;  /* 0x00ff4648280075ea */ /* 0x0001e4000b800005 */
[----:B0-----:R-:W-:Y:S01]  /*11a30*/  UMOV UR72, 0x0 ;  /* 0x0000000000487882 */ /* 0x001fe20000000000 */
[----:B------:R-:W-:Y:S01]  /*11a40*/  UMOV UR73, 0x4108010 ;  /* 0x0410801000497882 */ /* 0x000fe20000000000 */
[----:B------:R-:W-:Y:S01]  /*11a50*/  R2UR UR70, R30 ;  /* 0x000000001e4672ca */ /* 0x000fe200000e0000 */
[----:B------:R0:W-:Y:S01]  /*11a60*/  UTCHMMA gdesc[UR42], gdesc[UR6], tmem[UR5], tmem[UR72], idesc[UR73], UPT ;  /* 0x00ff48062a0075ea */ /* 0x0001e2000b800005 */
[----:B------:R-:W-:Y:S02]  /*11a70*/  R2UR UR71, R31 ;  /* 0x000000001f4772ca */ /* 0x000fe400000e0000 */
[----:B0-----:R-:W-:Y:S02]  /*11a80*/  R2UR UR6, R8 ;  /* 0x00000000080672ca */ /* 0x001fe400000e0000 */
[----:B------:R-:W-:-:S02]  /*11a90*/  R2UR UR7, R9 ;  /* 0x00000000090772ca */ /* 0x000fc400000e0000 */
[----:B------:R-:W5:Y:S07]  /*11aa0*/  LDL.64 R8, [R1+0x270] ;  /* 0x0002700001087983 */ /* 0x000f6e0000100a00 */
[----:B------:R0:W-:Y:S02]  /*11ab0*/  UTCHMMA gdesc[UR44], gdesc[UR70], tmem[UR5], tmem[UR72], idesc[UR73], UPT ;  /* 0x00ff48462c0075ea */ /* 0x0001e4000b800005 */
[----:B0-----:R-:W-:Y:S02]  /*11ac0*/  R2UR UR72, R6 ;  /* 0x00000000064872ca */ /* 0x001fe400000e0000 */
[----:B------:R-:W-:-:S02]  /*11ad0*/  R2UR UR73, R7 ;  /* 0x00000000074972ca */ /* 0x000fc400000e0000 */
[----:B------:R-:W5:Y:S01]  /*11ae0*/  LDL.64 R6, [R1+0x268] ;  /* 0x0002680001067983 */ /* 0x000f620000100a00 */
[----:B------:R-:W-:Y:S01]  /*11af0*/  UMOV UR70, 0x0 ;  /* 0x0000000000467882 */ /* 0x000fe20000000000 */
[----:B------:R-:W-:Y:S02]  /*11b00*/  UMOV UR71, 0x4108010 ;  /* 0x0410801000477882 */ /* 0x000fe40000000000 */
[----:B------:R-:W-:Y:S07]  /*11b10*/  UTCHMMA gdesc[UR46], gdesc[UR10], tmem[UR5], tmem[UR70], idesc[UR71], UPT ;  /* 0x00ff460a2e0075ea */ /* 0x000fee000b800005 */
[----:B------:R0:W-:Y:S02]  /*11b20*/  UTCHMMA gdesc[UR48], gdesc[UR72], tmem[UR5], tmem[UR70], idesc[UR71], UPT ;  /* 0x00ff4648300075ea */ /* 0x0001e4000b800005 */
[----:B0-----:R-:W-:-:S02]  /*11b30*/  R2UR UR70, R28 ;  /* 0x000000001c4672ca */ /* 0x001fc400000e0000 */
[----:B------:R-:W-:Y:S01]  /*11b40*/  R2UR UR71, R29 ;  /* 0x000000001d4772ca */ /* 0x000fe200000e0000 */
[----:B------:R-:W-:Y:S01]  /*11b50*/  UMOV UR72, 0x0 ;  /* 0x0000000000487882 */ /* 0x000fe20000000000 */
[----:B------:R-:W-:-:S11]  /*11b60*/  UMOV UR73, 0x4108010 ;  /* 0x0410801000497882 */ /* 0x000fd60000000000 */
[----:B------:R0:W-:Y:S02]  /*11b70*/  UTCHMMA gdesc[UR50], gdesc[UR70], tmem[UR5], tmem[UR72], idesc[UR73], UPT ;  /* 0x00ff4846320075ea */ /* 0x0001e4000b800005 */
[----:B0-----:R-:W-:Y:S01]  /*11b80*/  UMOV UR70, 0x0 ;  /* 0x0000000000467882 */ /* 0x001fe20000000000 */
[----:B------:R-:W-:Y:S01]  /*11b90*/  UMOV UR71, 0x4108010 ;  /* 0x0410801000477882 */ /* 0x000fe20000000000 */
[----:B------:R-:W-:Y:S02]  /*11ba0*/  VIADD R4, R4, 0x40010 ;  /* 0x0004001004047836 */ /* 0x000fe40000000000 */
[----:B------:R-:W-:-:S05]  /*11bb0*/  IMAD.MOV.U32 R5, RZ, RZ, RZ ;  /* 0x000000ffff057224 */ /* 0x000fca00078e00ff */
[----:B------:R-:W-:Y:S02]  /*11bc0*/  @P4 MOV R4, R4 ;  /* 0x0000000400044202 */ /* 0x000fe40000000f00 */
[----:B------:R-:W-:Y:S02]  /*11bd0*/  R2UR.FILL UR11, R12 ;  /* 0x000000000c0b72ca */ /* 0x000fe400004e0000 */
[----:B------:R-:W-:Y:S02]  /*11be0*/  R2UR.FILL UR10, R13 ;  /* 0x000000000d0a72ca */ /* 0x000fe400004e0000 */
[----:B---3--:R-:W-:Y:S02]  /*11bf0*/  R2UR UR72, R24 ;  /* 0x00000000184872ca */ /* 0x008fe400000e0000 */
[----:B------:R-:W-:-:S13]  /*11c00*/  R2UR UR73, R25 ;  /* 0x00000000194972ca */ /* 0x000fda00000e0000 */
[----:B------:R2:W-:Y:S02]  /*11c10*/  UTCHMMA gdesc[UR52], gdesc[UR72], tmem[UR5], tmem[UR70], idesc[UR71], UPT ;  /* 0x00ff4648340075ea */ /* 0x0005e4000b800005 */
[----:B--2---:R-:W-:Y:S02]  /*11c20*/  R2UR UR70, R22 ;  /* 0x00000000164672ca */ /* 0x004fe400000e0000 */
[----:B------:R-:W-:Y:S01]  /*11c30*/  R2UR UR71, R23 ;  /* 0x00000000174772ca */ /* 0x000fe200000e0000 */
[----:B------:R-:W-:Y:S01]  /*11c40*/  UMOV UR72, 0x0 ;  /* 0x0000000000487882 */ /* 0x000fe20000000000 */
[----:B------:R-:W-:Y:S02]  /*11c50*/  UMOV UR73, 0x4108010 ;  /* 0x0410801000497882 */ /* 0x000fe40000000000 */
[----:B------:R-:W-:Y:S09]  /*11c60*/  UTCHMMA gdesc[UR54], gdesc[UR8], tmem[UR5], tmem[UR72], idesc[UR73], UPT ;  /* 0x00ff4808360075ea */ /* 0x000ff2000b800005 */
[----:B------:R4:W-:Y:S02]  /*11c70*/  UTCHMMA gdesc[UR56], gdesc[UR70], tmem[UR5], tmem[UR72], idesc[UR73], UPT ;  /* 0x00ff4846380075ea */ /* 0x0009e4000b800005 */
[----:B----4-:R-:W-:-:S02]  /*11c80*/  R2UR UR72, R18 ;  /* 0x00000000124872ca */ /* 0x010fc400000e0000 */
[----:B------:R-:W-:Y:S01]  /*11c90*/  R2UR UR73, R19 ;  /* 0x00000000134972ca */ /* 0x000fe200000e0000 */
[----:B------:R-:W-:Y:S01]  /*11ca0*/  UMOV UR70, 0x0 ;  /* 0x0000000000467882 */ /* 0x000fe20000000000 */
[----:B------:R-:W-:Y:S02]  /*11cb0*/  UMOV UR71, 0x4108010 ;  /* 0x0410801000477882 */ /* 0x000fe40000000000 */
[----:B------:R-:W-:Y:S09]  /*11cc0*/  UTCHMMA gdesc[UR58], gdesc[UR6], tmem[UR5], tmem[UR70], idesc[UR71], UPT ;  /* 0x00ff46063a0075ea */ /* 0x000ff2000b800005 */
[----:B------:R0:W-:Y:S02]  /*11cd0*/  UTCHMMA gdesc[UR60], gdesc[UR72], tmem[UR5], tmem[UR70], idesc[UR71], UPT ;  /* 0x00ff46483c0075ea */ /* 0x0001e4000b800005 */
[----:B0-----:R-:W-:-:S02]  /*11ce0*/  R2UR UR70, R10 ;  /* 0x000000000a4672ca */ /* 0x001fc400000e0000 */
[----:B------:R-:W-:Y:S01]  /*11cf0*/  R2UR UR71, R11 ;  /* 0x000000000b4772ca */ /* 0x000fe200000e0000 */
[----:B------:R-:W-:Y:S01]  /*11d00*/  UMOV UR72, 0x0 ;  /* 0x0000000000487882 */ /* 0x000fe20000000000 */
[----:B------:R-:W-:-:S11]  /*11d10*/  UMOV UR73, 0x4108010 ;  /* 0x0410801000497882 */ /* 0x000fd60000000000 */
[----:B------:R5:W-:Y:S02]  /*11d20*/  UTCHMMA gdesc[UR62], gdesc[UR70], tmem[UR5], tmem[UR72], idesc[UR73], UPT ;  /* 0x00ff48463e0075ea */ /* 0x000be4000b800005 */
[----:B-----5:R-:W-:Y:S02]  /*11d30*/  R2UR UR72, R8 ;  /* 0x00000000084872ca */ /* 0x020fe400000e0000 */
[----:B------:R-:W-:Y:S01]  /*11d40*/  R2UR UR73, R9 ;  /* 0x00000000094972ca */ /* 0x000fe200000e0000 */
[----:B------:R-:W-:Y:S01]  /*11d50*/  UMOV UR70, 0x0 ;  /* 0x0000000000467882 */ /* 0x000fe20000000000 */
[----:B------:R-:W-:-:S11]  /*11d60*/  UMOV UR71, 0x4108010 ;  /* 0x0410801000477882 */ /* 0x000fd60000000000 */
[----:B------:R0:W-:Y:S02]  /*11d70*/  UTCHMMA gdesc[UR64], gdesc[UR72], tmem[UR5], tmem[UR70], idesc[UR71], UPT ;  /* 0x00ff4648400075ea */ /* 0x0001e4000b800005 */
[----:B0-----:R-:W-:Y:S02]  /*11d80*/  R2UR UR70, R6 ;  /* 0x00000000064672ca */ /* 0x001fe400000e0000 */
[----:B------:R-:W-:Y:S01]  /*11d90*/  R2UR UR71, R7 ;  /* 0x00000000074772ca */ /* 0x000fe200000e0000 */
[----:B------:R-:W-:Y:S01]  /*11da0*/  UMOV UR72, 0x0 ;  /* 0x0000000000487882 */ /* 0x000fe20000000000 */
[----:B------:R-:W-:-:S11]  /*11db0*/  UMOV UR73, 0x4108010 ;  /* 0x0410801000497882 */ /* 0x000fd60000000000 */
[----:B------:R0:W-:Y:S02]  /*11dc0*/  UTCHMMA gdesc[UR66], gdesc[UR70], tmem[UR5], tmem[UR72], idesc[UR73], UPT ;  /* 0x00ff4846420075ea */ /* 0x0001e4000b800005 */
[----:B0-----:R-:W-:Y:S02]  /*11dd0*/  @P4 R2UR UR70, R4 ;  /* 0x00000000044642ca */ /* 0x001fe400000e0000 */
[----:B------:R-:W-:-:S11]  /*11de0*/  R2UR.FILL UR9, R14 ;  /* 0x000000000e0972ca */ /* 0x000fd600004e0000 */
[----:B------:R0:W-:Y:S01]  /*11df0*/  UTCBAR [UR70], URZ ;  /* 0x000000ff460073e9 */ /* 0x0001e200080000ff */
[----:B------:R-:W-:Y:S02]  /*11e00*/  R2UR.FILL UR8, R15 ;  /* 0x000000000f0872ca */ /* 0x000fe400004e0000 */
[----:B------:R-:W-:Y:S02]  /*11e10*/  R2UR.FILL UR7, R16 ;  /* 0x00000000100772ca */ /* 0x000fe400004e0000 */
[----:B------:R-:W-:-:S15]  /*11e20*/  R2UR.FILL UR6, R17 ;  /* 0x00000000110672ca */ /* 0x000fde00004e0000 */
.L_x_13:
[----:B------:R-:W1:Y:S01]  /*11e30*/  SYNCS.PHASECHK.TRANS64.TRYWAIT P4, [UR9+0x40010], RZ ;  /* 0x040010ffff0075a7 */ /* 0x000e620008081109 */
[----:B------:R-:W2:Y:S01]  /*11e40*/  LDC R23, c[0x0][0x3a8] ;  /* 0x0000ea00ff177b82 */ /* 0x000ea20000000800 */
[----:B-1----:R-:W-:Y:S05]  /*11e50*/  @!P4 BRA `(.L_x_14) ;  /* 0x0000007c00e0c947 */ /* 0x002fea0003800000 */
.L_x_23:
[----:B------:R-:W3:Y:S01]  /*11e60*/  LDL R4, [R1+0x3a8] ;  /* 0x0003a80001047983 */ /* 0x000ee20000100800 */
[----:B------:R-:W-:Y:S01]  /*11e70*/  IMAD.U32 R20, R20, -0x80000000, RZ ;  /* 0x8000000014147824 */ /* 0x000fe200078e00ff */
[----:B------:R-:W-:Y:S06]  /*11e80*/  BAR.SYNC.DEFER_BLOCKING 0x0 ;  /* 0x0000000000007b1d */ /* 0x000fec0000010000 */
[----:B------:R-:W1:Y:S01]  /*11e90*/  S2R R28, SR_TID.X ;  /* 0x00000000001c7919 */ /* 0x000e620000002100 */
[----:B------:R-:W4:Y:S01]  /*11ea0*/  @!P0 SYNCS.CCTL.IV [UR9+0x40010] ;  /* 0x04001000ff0089b1 */ /* 0x000f220008000009 */
[----:B-1----:R-:W-:-:S02]  /*11eb0*/  LOP3.LUT R144, R28, 0xf, RZ, 0xc0, !PT ;  /* 0x0000000f1c907812 */ /* 0x002fc400078ec0ff */
[----:B0--3--:R-:W-:-:S13]  /*11ec0*/  R2UR UR70, R4 ;  /* 0x00000000044672ca */ /* 0x009fda00000e0000 */
[----:B------:R-:W-:Y:S01]  /*11ed0*/  LDTM.16dp32bit_t0_t15.x16 R4, tmem[UR70] ;  /* 0x00000046000479ee */ /* 0x000fe20008a00000 */
[----:B------:R-:W0:Y:S01]  /*11ee0*/  LDTM.16dp32bit_t16_t31.x16 R4, tmem[UR70+0x10] ;  /* 0x00001046000479ee */ /* 0x000e220008a20000 */
[----:B------:R-:W-:Y:S01]  /*11ef0*/  NOP ;  /* 0x0000000000007918 */ /* 0x000fe20000000000 */
[-C--:B0-2---:R-:W-:Y:S01]  /*11f00*/  FMUL R24, R4, R23.reuse ;  /* 0x0000001704187220 */ /* 0x085fe20000400000 */
[-C--:B------:R-:W-:Y:S01]  /*11f10*/  FMUL R25, R5, R23.reuse ;  /* 0x0000001705197220 */ /* 0x080fe20000400000 */
[-C--:B------:R-:W-:Y:S01]  /*11f20*/  FMUL R26, R6, R23.reuse ;  /* 0x00000017061a7220 */ /* 0x080fe20000400000 */
[-C--:B------:R-:W-:Y:S01]  /*11f30*/  FMUL R21, R7, R23.reuse ;  /* 0x0000001707157220 */ /* 0x080fe20000400000 */
[----:B------:R-:W-:-:S03]  /*11f40*/  FMUL R22, R8, R23 ;  /* 0x0000001708167220 */ /* 0x000fc60000400000 */
[----:B------:R-:W-:Y:S01]  /*11f50*/  FMNMX3 R26, R24, R25, R26, !PT ;  /* 0x00000019181a7276 */ /* 0x000fe2000780001a */
[-C--:B------:R-:W-:Y:S01]  /*11f60*/  FMUL R25, R9, R23.reuse ;  /* 0x0000001709197220 */ /* 0x080fe20000400000 */
[----:B------:R-:W-:Y:S02]  /*11f70*/  FMUL R24, R10, R23 ;  /* 0x000000170a187220 */ /* 0x000fe40000400000 */
[----:B------:R-:W-:Y:S01]  /*11f80*/  FMNMX3 R26, R26, R21, R22, !PT ;  /* 0x000000151a1a7276 */ /* 0x000fe20007800016 */
[-C--:B------:R-:W-:Y:S01]  /*11f90*/  FMUL R21, R11, R23.reuse ;  /* 0x000000170b157220 */ /* 0x080fe20000400000 */
[----:B------:R-:W-:Y:S02]  /*11fa0*/  FMUL R22, R12, R23 ;  /* 0x000000170c167220 */ /* 0x000fe40000400000 */
[----:B------:R-:W-:Y:S01]  /*11fb0*/  FMNMX3 R26, R26, R25, R24, !PT ;  /* 0x000000191a1a7276 */ /* 0x000fe20007800018 */
[-C--:B------:R-:W-:Y:S01]  /*11fc0*/  FMUL R25, R13, R23.reuse ;  /* 0x000000170d197220 */ /* 0x080fe20000400000 */
[----:B------:R-:W-:-:S02]  /*11fd0*/  FMUL R24, R14, R23 ;  /* 0x000000170e187220 */ /* 0x000fc40000400000 */
[----:B------:R-:W-:Y:S01]  /*11fe0*/  FMNMX3 R26, R26, R21, R22, !PT ;  /* 0x000000151a1a7276 */ /* 0x000fe20007800016 */
[-C--:B------:R-:W-:Y:S01]  /*11ff0*/  FMUL R21, R15, R23.reuse ;  /* 0x000000170f157220 */ /* 0x080fe20000400000 */
[----:B------:R-:W-:Y:S02]  /*12000*/  FMUL R22, R16, R23 ;  /* 0x0000001710167220 */ /* 0x000fe40000400000 */
[----:B------:R-:W-:Y:S01]  /*12010*/  FMNMX3 R26, R26, R25, R24, !PT ;  /* 0x000000191a1a7276 */ /* 0x000fe20007800018 */
[-C--:B------:R-:W-:Y:S01]  /*12020*/  FMUL R25, R17, R23.reuse ;  /* 0x0000001711197220 */ /* 0x080fe20000400000 */
[----:B------:R-:W-:Y:S02]  /*12030*/  FMUL R24, R18, R23 ;  /* 0x0000001712187220 */ /* 0x000fe40000400000 */
[----:B------:R-:W-:Y:S01]  /*12040*/  FMNMX3 R21, R26, R21, R22, !PT ;  /* 0x000000151a157276 */ /* 0x000fe20007800016 */
[----:B------:R-:W-:Y:S01]  /*12050*/  FMUL R22, R19, R23 ;  /* 0x0000001713167220 */ /* 0x000fe20000400000 */
[----:B------:R-:W-:-:S02]  /*12060*/  LOP3.LUT R26, R28, 0xff, RZ, 0xc0, !PT ;  /* 0x000000ff1c1a7812 */ /* 0x000fc400078ec0ff */
[----:B------:R-:W-:-:S04]  /*12070*/  FMNMX3 R21, R21, R25, R24, !PT ;  /* 0x0000001915157276 */ /* 0x000fc80007800018 */
[----:B------:R-:W-:Y:S02]  /*12080*/  FMNMX R22, R22, R21, !PT ;  /* 0x0000001516167209 */ /* 0x000fe40007800000 */
[----:B------:R-:W-:-:S03]  /*12090*/  LOP3.LUT R21, R28, 0x60, RZ, 0xc0, !PT ;  /* 0x000000601c157812 */ /* 0x000fc600078ec0ff */
[----:B------:R-:W0:Y:S02]  /*120a0*/  SHFL.BFLY PT, R24, R22, 0x10, 0x1f ;  /* 0x0e001f0016187f89 */ /* 0x000e2400000e0000 */
[----:B------:R-:W-:-:S05]  /*120b0*/  IMAD R144, R144, 0x2, R21 ;  /* 0x0000000290907824 */ /* 0x000fca00078e0215 */
[----:B------:R-:W-:Y:S02]  /*120c0*/  LEA.HI R21, R26, R144, RZ, 0x19 ;  /* 0x000000901a157211 */ /* 0x000fe400078fc8ff */
[----:B------:R-:W-:Y:S02]  /*120d0*/  LEA R144, R144, UR9, 0x2 ;  /* 0x0000000990907c11 */ /* 0x000fe4000f8e10ff */
[----:B------:R-:W-:Y:S02]  /*120e0*/  LEA R21, R21, UR9, 0x2 ;  /* 0x0000000915157c11 */ /* 0x000fe4000f8e10ff */
[----:B0-----:R-:W-:Y:S02]  /*120f0*/  FMNMX R24, R22, R24, !PT ;  /* 0x0000001816187209 */ /* 0x001fe40007800000 */
[----:B------:R-:W-:-:S03]  /*12100*/  LEA R22, R26, UR9, 0x2 ;  /* 0x000000091a167c11 */ /* 0x000fc6000f8e10ff */
[----:B----4-:R-:W-:Y:S01]  /*12110*/  @!P1 STS [R21+0x20000], R24 ;  /* 0x0200001815009388 */ /* 0x010fe20000000800 */
[----:B------:R-:W-:Y:S06]  /*12120*/  BAR.SYNC.DEFER_BLOCKING 0x0 ;  /* 0x0000000000007b1d */ /* 0x000fec0000010000 */
[----:B------:R-:W0:Y:S04]  /*12130*/  @!P2 LDS R142, [R22+0x20000] ;  /* 0x02000000168ea984 */ /* 0x000e280000000800 */
[----:B0-----:R-:W0:Y:S02]  /*12140*/  SHFL.BFLY PT, R24, R142, 0x1, 0x1f ;  /* 0x0c201f008e187f89 */ /* 0x001e2400000e0000 */
[----:B0-----:R-:W-:-:S05]  /*12150*/  FMNMX R24, R142, R24, !PT ;  /* 0x000000188e187209 */ /* 0x001fca0007800000 */
[----:B------:R-:W-:Y:S01]  /*12160*/  @P3 STS [R22+0x20000], R24 ;  /* 0x0200001816003388 */ /* 0x000fe20000000800 */
[----:B------:R-:W-:Y:S06]  /*12170*/  BAR.SYNC.DEFER_BLOCKING 0x0 ;  /* 0x0000000000007b1d */ /* 0x000fec0000010000 */
[----:B------:R-:W0:Y:S02]  /*12180*/  LDS R138, [R144+0x20000] ;  /* 0x02000000908a7984 */ /* 0x000e240000000800 */
[----:B------:R-:W-:Y:S01]  /*12190*/  BAR.SYNC.DEFER_BLOCKING 0x0 ;  /* 0x0000000000007b1d */ /* 0x000fe20000010000 */
[----:B0-----:R-:W-:-:S05]  /*121a0*/  FMNMX R138, R138, R0, !PT ;  /* 0x000000008a8a7209 */ /* 0x001fca0007800000 */
[-CC-:B------:R-:W-:Y:S01]  /*121b0*/  FFMA R5, R5, R23.reuse, -R138.reuse ;  /* 0x0000001705057223 */ /* 0x180fe2000000088a */
[-CC-:B------:R-:W-:Y:S01]  /*121c0*/  FFMA R4, R4, R23.reuse, -R138.reuse ;  /* 0x0000001704047223 */ /* 0x180fe2000000088a */
[-CC-:B------:R-:W-:Y:S01]  /*121d0*/  FFMA R24, R6, R23.reuse, -R138.reuse ;  /* 0x0000001706187223 */ /* 0x180fe2000000088a */
[-CC-:B------:R-:W-:Y:S01]  /*121e0*/  FFMA R7, R7, R23.reuse, -R138.reuse ;  /* 0x0000001707077223 */ /* 0x180fe2000000088a */
[----:B------:R-:W-:Y:S01]  /*121f0*/  FMUL R5, R5, 1.4426950216293334961 ;  /* 0x3fb8aa3b05057820 */ /* 0x000fe20000400000 */
[----:B------:R-:W-:Y:S01]  /*12200*/  FMUL R4, R4, 1.4426950216293334961 ;  /* 0x3fb8aa3b04047820 */ /* 0x000fe20000400000 */
[-CC-:B------:R-:W-:Y:S01]  /*12210*/  FFMA R8, R8, R23.reuse, -R138.reuse ;  /* 0x0000001708087223 */ /* 0x180fe2000000088a */
[----:B------:R-:W-:Y:S01]  /*12220*/  FMUL R7, R7, 1.4426950216293334961 ;  /* 0x3fb8aa3b07077820 */ /* 0x000fe20000400000 */
[----:B------:R0:W-:Y:S01]  /*12230*/  MUFU.EX2 R6, R5 ;  /* 0x0000000500067308 */ /* 0x0001e20000000800 */
[-CC-:B------:R-:W-:Y:S01]  /*12240*/  FFMA R9, R9, R23.reuse, -R138.reuse ;  /* 0x0000001709097223 */ /* 0x180fe2000000088a */
[----:B------:R-:W-:Y:S01]  /*12250*/  FMUL R8, R8, 1.4426950216293334961 ;  /* 0x3fb8aa3b08087820 */ /* 0x000fe20000400000 */
[-CC-:B------:R-:W-:Y:S01]  /*12260*/  FFMA R10, R10, R23.reuse, -R138.reuse ;  /* 0x000000170a0a7223 */ /* 0x180fe2000000088a */
[-CC-:B------:R-:W-:Y:S01]  /*12270*/  FFMA R11, R11, R23.reuse, -R138.reuse ;  /* 0x000000170b0b7223 */ /* 0x180fe2000000088a */
[----:B------:R-:W-:Y:S01]  /*12280*/  FMUL R9, R9, 1.4426950216293334961 ;  /* 0x3fb8aa3b09097820 */ /* 0x000fe20000400000 */
[-CC-:B------:R-:W-:Y:S01]  /*12290*/  FFMA R12, R12, R23.reuse, -R138.reuse ;  /* 0x000000170c0c7223 */ /* 0x180fe2000000088a */
[----:B------:R-:W-:Y:S01]  /*122a0*/  FMUL R10, R10, 1.4426950216293334961 ;  /* 0x3fb8aa3b0a0a7820 */ /* 0x000fe20000400000 */
[----:B------:R-:W1:Y:S01]  /*122b0*/  MUFU.EX2 R4, R4 ;  /* 0x0000000400047308 */ /* 0x000e620000000800 */
[----:B0-----:R-:W-:Y:S01]  /*122c0*/  FMUL R5, R24, 1.4426950216293334961 ;  /* 0x3fb8aa3b18057820 */ /* 0x001fe20000400000 */
[-CC-:B------:R-:W-:Y:S01]  /*122d0*/  FFMA R24, R15, R23.reuse, -R138.reuse ;  /* 0x000000170f187223 */ /* 0x180fe2000000088a */
[----:B------:R-:W-:Y:S01]  /*122e0*/  FMUL R11, R11, 1.4426950216293334961 ;  /* 0x3fb8aa3b0b0b7820 */ /* 0x000fe20000400000 */
[----:B------:R-:W-:Y:S01]  /*122f0*/  FMUL R12, R12, 1.4426950216293334961 ;  /* 0x3fb8aa3b0c0c7820 */ /* 0x000fe20000400000 */
[-CC-:B------:R-:W-:Y:S01]  /*12300*/  FFMA R13, R13, R23.reuse, -R138.reuse ;  /* 0x000000170d0d7223 */ /* 0x180fe2000000088a */
[----:B------:R-:W-:Y:S01]  /*12310*/  FMUL R24, R24, 1.4426950216293334961 ;  /* 0x3fb8aa3b18187820 */ /* 0x000fe20000400000 */
[-CC-:B------:R-:W-:Y:S01]  /*12320*/  FFMA R14, R14, R23.reuse, -R138.reuse ;  /* 0x000000170e0e7223 */ /* 0x180fe2000000088a */
[----:B------:R-:W0:Y:S01]  /*12330*/  MUFU.EX2 R5, R5 ;  /* 0x0000000500057308 */ /* 0x000e220000000800 */
[----:B------:R-:W-:Y:S01]  /*12340*/  FMUL R13, R13, 1.4426950216293334961 ;  /* 0x3fb8aa3b0d0d7820 */ /* 0x000fe20000400000 */
[-CC-:B------:R-:W-:Y:S01]  /*12350*/  FFMA R25, R16, R23.reuse, -R138.reuse ;  /* 0x0000001710197223 */ /* 0x180fe2000000088a */
[----:B------:R-:W-:Y:S01]  /*12360*/  FMUL R14, R14, 1.4426950216293334961 ;  /* 0x3fb8aa3b0e0e7820 */ /* 0x000fe20000400000 */
[-CC-:B------:R-:W-:Y:S01]  /*12370*/  FFMA R17, R17, R23.reuse, -R138.reuse ;  /* 0x0000001711117223 */ /* 0x180fe2000000088a */
[-CC-:B------:R-:W-:Y:S01]  /*12380*/  FFMA R18, R18, R23.reuse, -R138.reuse ;  /* 0x0000001712127223 */ /* 0x180fe2000000088a */
[----:B------:R-:W-:Y:S01]  /*12390*/  FMUL R25, R25, 1.4426950216293334961 ;  /* 0x3fb8aa3b19197820 */ /* 0x000fe20000400000 */
[----:B------:R-:W-:Y:S01]  /*123a0*/  FFMA R19, R19, R23, -R138 ;  /* 0x0000001713137223 */ /* 0x000fe2000000088a */
[----:B------:R-:W2:Y:S01]  /*123b0*/  MUFU.EX2 R7, R7 ;  /* 0x0000000700077308 */ /* 0x000ea20000000800 */
[----:B-1----:R-:W-:Y:S01]  /*123c0*/  FADD R15, R4, R6 ;  /* 0x00000006040f7221 */ /* 0x002fe20000000000 */
[----:B------:R-:W-:Y:S01]  /*123d0*/  FMUL R17, R17, 1.4426950216293334961 ;  /* 0x3fb8aa3b11117820 */ /* 0x000fe20000400000 */
[----:B------:R-:W-:Y:S01]  /*123e0*/  FMUL R18, R18, 1.4426950216293334961 ;  /* 0x3fb8aa3b12127820 */ /* 0x000fe20000400000 */
[----:B------:R-:W-:-:S04]  /*123f0*/  FMUL R19, R19, 1.4426950216293334961 ;  /* 0x3fb8aa3b13137820 */ /* 0x000fc80000400000 */
[----:B------:R-:W1:Y:S01]  /*12400*/  MUFU.EX2 R8, R8 ;  /* 0x0000000800087308 */ /* 0x000e620000000800 */
[----:B0-----:R-:W-:-:S07]  /*12410*/  FADD R15, R5, R15 ;  /* 0x0000000f050f7221 */ /* 0x001fce0000000000 */
[----:B------:R-:W0:Y:S01]  /*12420*/  MUFU.EX2 R9, R9 ;  /* 0x0000000900097308 */ /* 0x000e220000000800 */
[----:B--2---:R-:W-:-:S07]  /*12430*/  FADD R15, R7, R15 ;  /* 0x0000000f070f7221 */ /* 0x004fce0000000000 */
[----:B------:R-:W2:Y:S08]  /*12440*/  MUFU.EX2 R10, R10 ;  /* 0x0000000a000a7308 */ /* 0x000eb00000000800 */
[----:B------:R-:W3:Y:S08]  /*12450*/  MUFU.EX2 R11, R11 ;  /* 0x0000000b000b7308 */ /* 0x000ef00000000800 */
[----:B------:R-:W4:Y:S08]  /*12460*/  MUFU.EX2 R12, R12 ;  /* 0x0000000c000c7308 */ /* 0x000f300000000800 */
[----:B------:R1:W-:Y:S08]  /*12470*/  MUFU.EX2 R16, R24 ;  /* 0x0000001800107308 */ /* 0x0003f00000000800 */
[----:B------:R-:W5:Y:S01]  /*12480*/  MUFU.EX2 R13, R13 ;  /* 0x0000000d000d7308 */ /* 0x000f620000000800 */
[----:B-1----:R-:W-:-:S04]  /*12490*/  FADD R24, R8, R15 ;  /* 0x0000000f08187221 */ /* 0x002fc80000000000 */
[----:B0-----:R-:W-:-:S03]  /*124a0*/  FADD R24, R9, R24 ;  /* 0x0000001809187221 */ /* 0x001fc60000000000 */
[----:B------:R-:W0:Y:S01]  /*124b0*/  MUFU.EX2 R14, R14 ;  /* 0x0000000e000e7308 */ /* 0x000e220000000800 */
[----:B--2---:R-:W-:-:S04]  /*124c0*/  FADD R24, R10, R24 ;  /* 0x000000180a187221 */ /* 0x004fc80000000000 */
[----:B---3--:R-:W-:-:S03]  /*124d0*/  FADD R24, R11, R24 ;  /* 0x000000180b187221 */ /* 0x008fc60000000000 */
[----:B------:R-:W1:Y:S01]  /*124e0*/  MUFU.EX2 R15, R25 ;  /* 0x00000019000f7308 */ /* 0x000e620000000800 */
[----:B----4-:R-:W-:-:S04]  /*124f0*/  FADD R24, R12, R24 ;  /* 0x000000180c187221 */ /* 0x010fc80000000000 */
[----:B-----5:R-:W-:-:S03]  /*12500*/  FADD R24, R13, R24 ;  /* 0x000000180d187221 */ /* 0x020fc60000000000 */
[----:B------:R-:W2:Y:S01]  /*12510*/  MUFU.EX2 R91, R17 ;  /* 0x00000011005b7308 */ /* 0x000ea20000000800 */
[----:B0-----:R-:W-:-:S04]  /*12520*/  FADD R24, R14, R24 ;  /* 0x000000180e187221 */ /* 0x001fc80000000000 */
[----:B------:R-:W-:-:S03]  /*12530*/  FADD R24, R16, R24 ;  /* 0x0000001810187221 */ /* 0x000fc60000000000 */
[----:B------:R-:W0:Y:S01]  /*12540*/  MUFU.EX2 R85, R18 ;  /* 0x0000001200557308 */ /* 0x000e220000000800 */
[----:B-1----:R-:W-:-:S07]  /*12550*/  FADD R24, R15, R24 ;  /* 0x000000180f187221 */ /* 0x002fce0000000000 */
[----:B------:R-:W1:Y:S01]  /*12560*/  MUFU.EX2 R90, R19 ;  /* 0x00000013005a7308 */ /* 0x000e620000000800 */
[----:B--2---:R-:W-:-:S04]  /*12570*/  FADD R24, R91, R24 ;  /* 0x000000185b187221 */ /* 0x004fc80000000000 */
[----:B0-----:R-:W-:-:S04]  /*12580*/  FADD R17, R85, R24 ;  /* 0x0000001855117221 */ /* 0x001fc80000000000 */
[----:B-1----:R-:W-:-:S05]  /*12590*/  FADD R17, R90, R17 ;  /* 0x000000115a117221 */ /* 0x002fca0000000000 */
        /* <DEDUP_REMOVED lines=8> */
[----:B------:R-:W-:Y:S06]  /*12620*/  BAR.SYNC.DEFER_BLOCKING 0x0 ;  /* 0x0000000000007b1d */ /* 0x000fec0000010000 */
[----:B------:R-:W1:Y:S01]  /*12630*/  LDS R144, [R144+0x20000] ;  /* 0x0200000090907984 */ /* 0x000e620000000800 */
[----:B------:R-:W2:Y:S02]  /*12640*/  SYNCS.PHASECHK.TRANS64.TRYWAIT P4, [UR7], R20 ;  /* 0x00000014ff0075a7 */ /* 0x000ea40008081107 */
[----:B012---:R-:W-:Y:S05]  /*12650*/  @!P4 BRA `(.L_x_15) ;  /* 0x0000007400ecc947 */ /* 0x007fea0003800000 */
.L_x_24:
[----:B------:R-:W2:Y:S04]  /*12660*/  LDL.64 R36, [R1+0x260] ;  /* 0x0002600001247983 */ /* 0x000ea80000100a00 */
[----:B------:R-:W3:Y:S04]  /*12670*/  LDL.64 R34, [R1+0x250] ;  /* 0x0002500001227983 */ /* 0x000ee80000100a00 */
[----:B------:R-:W4:Y:S04]  /*12680*/  LDL.64 R32, [R1+0x230] ;  /* 0x0002300001207983 */ /* 0x000f280000100a00 */
        /* <DEDUP_REMOVED lines=16> */
[----:B------:R-:W5:Y:S04]  /*12790*/  LDL R17, [R1+0x3ac] ;  /* 0x0003ac0001117983 */ /* 0x000f680000100800 */
        /* <DEDUP_REMOVED lines=10> */
[----:B------:R-:W-:-:S03]  /*12840*/  IMAD.SHL.U32 R26, R26, 0x2, RZ ;  /* 0x000000021a1a7824 */ /* 0x000fc600078e00ff */
[----:B------:R-:W5:Y:S04]  /*12850*/  LDL.64 R74, [R1+0x238] ;  /* 0x00023800014a7983 */ /* 0x000f680000100a00 */
[----:B------:R-:W5:Y:S04]  /*12860*/  LDL.64 R98, [R1+0x1c8] ;  /* 0x0001c80001627983 */ /* 0x000f680000100a00 */
[----:B------:R-:W5:Y:S04]  /*12870*/  LDL.64 R112, [R1+0x1e8] ;  /* 0x0001e80001707983 */ /* 0x000f680000100a00 */
[----:B------:R-:W5:Y:S01]  /*12880*/  LDL.64 R100, [R1+0x1a8] ;  /* 0x0001a80001647983 */ /* 0x000f620000100a00 */
[----:B------:R-:W-:-:S03]  /*12890*/  IMAD.WIDE R70, R2, 0x2, R160 ;  /* 0x0000000202467825 */ /* 0x000fc600078e02a0 */
[----:B------:R-:W5:Y:S01]  /*128a0*/  LDL.64 R114, [R1+0x1b8] ;  /* 0x0001b80001727983 */ /* 0x000f620000100a00 */
[----:B------:R-:W-:-:S03]  /*128b0*/  IMAD.WIDE R64, R2, 0x2, R176 ;  /* 0x0000000202407825 */ /* 0x000fc600078e02b0 */
[----:B------:R-:W5:Y:S01]  /*128c0*/  LDL.64 R122, [R1+0xc8] ;  /* 0x0000c800017a7983 */ /* 0x000f620000100a00 */
[----:B------:R-:W-:-:S03]  /*128d0*/  IMAD.WIDE R68, R2, 0x2, R152 ;  /* 0x0000000202447825 */ /* 0x000fc600078e0298 */
[----:B------:R-:W5:Y:S01]  /*128e0*/  LDL.64 R120, [R1+0xa8] ;  /* 0x0000a80001787983 */ /* 0x000f620000100a00 */
[----:B------:R-:W-:-:S03]  /*128f0*/  IMAD.WIDE R66, R2, 0x2, R184 ;  /* 0x0000000202427825 */ /* 0x000fc600078e02b8 */
[----:B------:R-:W5:Y:S04]  /*12900*/  LDL.64 R118, [R1+0x88] ;  /* 0x0000880001767983 */ /* 0x000f680000100a00 */
[----:B------:R-:W5:Y:S01]  /*12910*/  LDL.64 R116, [R1+0x68] ;  /* 0x0000680001747983 */ /* 0x000f620000100a00 */
[----:B--2---:R-:W-:-:S03]  /*12920*/  IMAD.WIDE R78, R2, 0x2, R36 ;  /* 0x00000002024e7825 */ /* 0x004fc600078e0224 */
[----:B------:R-:W2:Y:S01]  /*12930*/  LDL.64 R36, [R1+0x190] ;  /* 0x0001900001247983 */ /* 0x000ea20000100a00 */
[----:B---3--:R-:W-:-:S03]  /*12940*/  IMAD.WIDE R80, R2, 0x2, R34 ;  /* 0x0000000202507825 */ /* 0x008fc600078e0222 */
[----:B------:R-:W3:Y:S01]  /*12950*/  LDL.64 R34, [R1+0x180] ;  /* 0x0001800001227983 */ /* 0x000ee20000100a00 */
[----:B----4-:R-:W-:-:S03]  /*12960*/  IMAD.WIDE R82, R2, 0x2, R32 ;  /* 0x0000000202527825 */ /* 0x010fc600078e0220 */
[----:B------:R-:W4:Y:S01]  /*12970*/  LDL.64 R32, [R1+0x170] ;  /* 0x0001700001207983 */ /* 0x000f220000100a00 */
[----:B-----5:R-:W-:-:S03]  /*12980*/  IMAD.WIDE R18, R2, 0x2, R18 ;  /* 0x0000000202127825 */ /* 0x020fc600078e0212 */
[----:B------:R-:W5:Y:S04]  /*12990*/  LDG.E.U16 R80, desc[UR10][R80.64] ;  /* 0x0000000a50507981 */ /* 0x000f68000c1e1500 */
[----:B------:R-:W4:Y:S01]  /*129a0*/  LDG.E.U16 R82, desc[UR10][R82.64] ;  /* 0x0000000a52527981 */ /* 0x000f22000c1e1500 */
[----:B------:R-:W-:-:S03]  /*129b0*/  IMAD.WIDE R86, R2, 0x2, R46 ;  /* 0x0000000202567825 */ /* 0x000fc600078e022e */
[----:B------:R-:W4:Y:S04]  /*129c0*/  LDL.64 R46, [R1+0x40] ;  /* 0x00004000012e7983 */ /* 0x000f280000100a00 */
[----:B------:R0:W4:Y:S01]  /*129d0*/  LDG.E.U16 R81, desc[UR10][R18.64] ;  /* 0x0000000a12517981 */ /* 0x000122000c1e1500 */
[----:B------:R-:W-:-:S03]  /*129e0*/  IMAD.WIDE R88, R2, 0x2, R42 ;  /* 0x0000000202587825 */ /* 0x000fc600078e022a */
[----:B------:R-:W5:Y:S04]  /*129f0*/  LDL.64 R42, [R1+0x110] ;  /* 0x00011000012a7983 */ /* 0x000f680000100a00 */
[----:B------:R-:W5:Y:S01]  /*12a00*/  LDG.E.U16 R86, desc[UR10][R86.64] ;  /* 0x0000000a56567981 */ /* 0x000f62000c1e1500 */
[----:B0-----:R-:W-:-:S03]  /*12a10*/  IMAD.WIDE R18, R2, 0x2, R24 ;  /* 0x0000000202127825 */ /* 0x001fc600078e0218 */
[----:B------:R-:W5:Y:S04]  /*12a20*/  LDL.64 R24, [R1+0x160] ;  /* 0x0001600001187983 */ /* 0x000f680000100a00 */
[----:B------:R0:W5:Y:S01]  /*12a30*/  LDG.E.U16 R83, desc[UR10][R18.64] ;  /* 0x0000000a12537981 */ /* 0x000162000c1e1500 */
[----:B------:R-:W-:-:S03]  /*12a40*/  IMAD.WIDE R92, R2, 0x2, R40 ;  /* 0x00000002025c7825 */ /* 0x000fc600078e0228 */
[----:B------:R-:W5:Y:S01]  /*12a50*/  LDL.64 R40, [R1+0x80] ;  /* 0x0000800001287983 */ /* 0x000f620000100a00 */
[----:B------:R-:W-:-:S03]  /*12a60*/  IMAD.WIDE R94, R2, 0x2, R30 ;  /* 0x00000002025e7825 */ /* 0x000fc600078e021e */
[----:B------:R-:W5:Y:S01]  /*12a70*/  LDG.E.U16 R92, desc[UR10][R92.64] ;  /* 0x0000000a5c5c7981 */ /* 0x000f62000c1e1500 */
[----:B0-----:R-:W-:-:S03]  /*12a80*/  IMAD.WIDE R18, R2, 0x2, R44 ;  /* 0x0000000202127825 */ /* 0x001fc600078e022c */
[----:B------:R-:W5:Y:S04]  /*12a90*/  LDL.64 R44, [R1+0x130] ;  /* 0x00013000012c7983 */ /* 0x000f680000100a00 */
[----:B------:R0:W5:Y:S04]  /*12aa0*/  LDG.E.U16 R87, desc[UR10][R18.64] ;  /* 0x0000000a12577981 */ /* 0x000168000c1e1500 */
[----:B------:R-:W5:Y:S04]  /*12ab0*/  LDG.E.U16 R94, desc[UR10][R94.64] ;  /* 0x0000000a5e5e7981 */ /* 0x000f68000c1e1500 */
[----:B------:R-:W5:Y:S01]  /*12ac0*/  LDL.64 R30, [R1+0x120] ;  /* 0x00012000011e7983 */ /* 0x000f620000100a00 */
[----:B0-----:R-:W-:-:S03]  /*12ad0*/  IMAD.WIDE R18, R2, 0x2, R22 ;  /* 0x0000000202127825 */ /* 0x001fc600078e0216 */
[----:B------:R-:W5:Y:S04]  /*12ae0*/  LDL.64 R22, [R1+0x140] ;  /* 0x0001400001167983 */ /* 0x000f680000100a00 */
[----:B------:R0:W5:Y:S01]  /*12af0*/  LDG.E.U16 R84, desc[UR10][R18.64] ;  /* 0x0000000a12547981 */ /* 0x000162000c1e1500 */
[----:B------:R-:W-:-:S03]  /*12b00*/  IMAD.WIDE R20, R2, 0x2, R20 ;  /* 0x0000000202147825 */ /* 0x000fc600078e0214 */
[----:B------:R-:W5:Y:S04]  /*12b10*/  LDG.E.U16 R78, desc[UR10][R78.64] ;  /* 0x0000000a4e4e7981 */ /* 0x000f68000c1e1500 */
[----:B------:R-:W5:Y:S01]  /*12b20*/  LDG.E.U16 R20, desc[UR10][R20.64] ;  /* 0x0000000a14147981 */ /* 0x000f62000c1e1500 */
[----:B0-----:R-:W-:-:S03]  /*12b30*/  IMAD.WIDE R18, R2, 0x2, R38 ;  /* 0x0000000202127825 */ /* 0x001fc600078e0226 */
[----:B------:R-:W5:Y:S04]  /*12b40*/  LDL.64 R38, [R1+0x60] ;  /* 0x0000600001267983 */ /* 0x000f680000100a00 */
[----:B------:R0:W5:Y:S01]  /*12b50*/  LDG.E.U16 R93, desc[UR10][R18.64] ;  /* 0x0000000a125d7981 */ /* 0x000162000c1e1500 */
[----:B------:R-:W-:-:S03]  /*12b60*/  R2UR UR7, R17 ;  /* 0x00000000110772ca */ /* 0x000fc600000e0000 */
[----:B------:R-:W5:Y:S01]  /*12b70*/  LDG.E.U16 R88, desc[UR10][R88.64] ;  /* 0x0000000a58587981 */ /* 0x000f62000c1e1500 */
[----:B0-----:R-:W-:-:S03]  /*12b80*/  IMAD.WIDE R18, R2, 0x2, R28 ;  /* 0x0000000202127825 */ /* 0x001fc600078e021c */
[----:B------:R-:W5:Y:S04]  /*12b90*/  LDL.64 R28, [R1+0x100] ;  /* 0x00010000011c7983 */ /* 0x000f680000100a00 */
[----:B------:R3:W5:Y:S01]  /*12ba0*/  LDG.E.U16 R95, desc[UR10][R18.64] ;  /* 0x0000000a125f7981 */ /* 0x000762000c1e1500 */
[----:B--2---:R-:W-:-:S03]  /*12bb0*/  IMAD.WIDE R96, R2, 0x2, R36 ;  /* 0x0000000202607825 */ /* 0x004fc600078e0224 */
[----:B------:R-:W2:Y:S01]  /*12bc0*/  LDL.64 R36, [R1+0xe0] ;  /* 0x0000e00001247983 */ /* 0x000ea20000100a00 */
[----:B---3--:R-:W-:-:S03]  /*12bd0*/  IMAD.WIDE R18, R2, 0x2, R34 ;  /* 0x0000000202127825 */ /* 0x008fc600078e0222 */
[----:B------:R-:W3:Y:S04]  /*12be0*/  LDG.E.U16 R96, desc[UR10][R96.64] ;  /* 0x0000000a60607981 */ /* 0x000ee8000c1e1500 */
[----:B------:R-:W2:Y:S04]  /*12bf0*/  LDL.64 R34, [R1+0xc0] ;  /* 0x0000c00001227983 */ /* 0x000ea80000100a00 */
[----:B------:R4:W3:Y:S02]  /*12c00*/  LDG.E.U16 R97, desc[UR10][R18.64] ;  /* 0x0000000a12617981 */ /* 0x0008e4000c1e1500 */
[----:B----4-:R-:W-:-:S02]  /*12c10*/  IMAD.WIDE R18, R2, 0x2, R32 ;  /* 0x0000000202127825 */ /* 0x010fc400078e0220 */
[----:B------:R-:W4:Y:S04]  /*12c20*/  LDL.64 R32, [R1+0xa0] ;  /* 0x0000a00001207983 */ /* 0x000f280000100a00 */
[----:B------:R-:W3:Y:S01]  /*12c30*/  LDG.E.U16 R18, desc[UR10][R18.64] ;  /* 0x0000000a12127981 */ /* 0x000ee2000c1e1500 */
[----:B-----5:R-:W-:-:S05]  /*12c40*/  IMAD.WIDE R24, R2, 0x2, R24 ;  /* 0x0000000202187825 */ /* 0x020fca00078e0218 */
[----:B------:R0:W5:Y:S02]  /*12c50*/  LDG.E.U16 R19, desc[UR10][R24.64] ;  /* 0x0000000a18137981 */ /* 0x000164000c1e1500 */
[C---:B0-----:R-:W-:Y:S02]  /*12c60*/  IMAD.WIDE R24, R2.reuse, 0x2, R42 ;  /* 0x0000000202187825 */ /* 0x041fe400078e022a */
[----:B------:R-:W3:Y:S04]  /*12c70*/  LDL.64 R42, [R1] ;  /* 0x00000000012a7983 */ /* 0x000ee80000100a00 */
[----:B------:R-:W5:Y:S01]  /*12c80*/  LDG.E.U16 R24, desc[UR10][R24.64] ;  /* 0x0000000a18187981 */ /* 0x000f62000c1e1500 */
[----:B------:R-:W-:-:S05]  /*12c90*/  IMAD.WIDE R22, R2, 0x2, R22 ;  /* 0x0000000202167825 */ /* 0x000fca00078e0216 */
[----:B------:R0:W5:Y:S02]  /*12ca0*/  LDG.E.U16 R21, desc[UR10][R22.64] ;  /* 0x0000000a16157981 */ /* 0x000164000c1e1500 */
[C---:B0-----:R-:W-:Y:S02]  /*12cb0*/  IMAD.WIDE R22, R2.reuse, 0x2, R44 ;  /* 0x0000000202167825 */ /* 0x041fe400078e022c */
[----:B------:R-:W5:Y:S02]  /*12cc0*/  LDL.64 R44, [R1+0x20] ;  /* 0x00002000012c7983 */ /* 0x000f640000100a00 */
[C---:B------:R-:W-:Y:S02]  /*12cd0*/  IMAD.WIDE R30, R2.reuse, 0x2, R30 ;  /* 0x00000002021e7825 */ /* 0x040fe400078e021e */
[----:B------:R-:W5:Y:S04]  /*12ce0*/  LDG.E.U16 R22, desc[UR10][R22.64] ;  /* 0x0000000a16167981 */ /* 0x000f68000c1e1500 */
[----:B------:R0:W5:Y:S01]  /*12cf0*/  LDG.E.U16 R23, desc[UR10][R30.64] ;  /* 0x0000000a1e177981 */ /* 0x000162000c1e1500 */
[----:B------:R-:W-:-:S05]  /*12d00*/  IMAD.WIDE R28, R2, 0x2, R28 ;  /* 0x00000002021c7825 */ /* 0x000fca00078e021c */
[----:B------:R1:W5:Y:S01]  /*12d10*/  LDG.E.U16 R25, desc[UR10][R28.64] ;  /* 0x0000000a1c197981 */ /* 0x000362000c1e1500 */
[----:B0-----:R-:W-:-:S06]  /*12d20*/  IMAD.WIDE R30, R2, 0x2, R58 ;  /* 0x00000002021e7825 */ /* 0x001fcc00078e023a */
[----:B------:R-:W5:Y:S01]  /*12d30*/  LDG.E.U16 R30, desc[UR10][R30.64] ;  /* 0x0000000a1e1e7981 */ /* 0x000f62000c1e1500 */
[----:B-1----:R-:W-:-:S04]  /*12d40*/  IMAD.WIDE R28, R2, 0x2, R60 ;  /* 0x00000002021c7825 */ /* 0x002fc800078e023c */
[C---:B------:R-:W-:Y:S02]  /*12d50*/  IMAD.WIDE R40, R2.reuse, 0x2, R40 ;  /* 0x0000000202287825 */ /* 0x040fe400078e0228 */
[----:B------:R-:W5:Y:S01]  /*12d60*/  LDG.E.U16 R28, desc[UR10][R28.64] ;  /* 0x0000000a1c1c7981 */ /* 0x000f62000c1e1500 */
[----:B------:R-:W-:Y:S01]  /*12d70*/  SHF.R.U32.HI R17, RZ, 0x2, R27 ;  /* 0x00000002ff117819 */ /* 0x000fe2000001161b */
[----:B------:R-:W-:-:S03]  /*12d80*/  IMAD.WIDE R38, R2, 0x2, R38 ;  /* 0x0000000202267825 */ /* 0x000fc600078e0226 */
[----:B------:R-:W-:Y:S01]  /*12d90*/  LOP3.LUT R17, R26, R17, RZ, 0x3c, !PT ;  /* 0x000000111a117212 */ /* 0x000fe200078e3cff */
[----:B------:R-:W-:-:S06]  /*12da0*/  IMAD.WIDE R26, R2, 0x2, R62 ;  /* 0x00000002021a7825 */ /* 0x000fcc00078e023e */
[----:B------:R-:W5:Y:S01]  /*12db0*/  LDG.E.U16 R26, desc[UR10][R26.64] ;  /* 0x0000000a1a1a7981 */ /* 0x000f62000c1e1500 */
[----:B------:R-:W-:-:S04]  /*12dc0*/  IMAD.WIDE R60, R2, 0x2, R200 ;  /* 0x00000002023c7825 */ /* 0x000fc800078e02c8 */
[----:B------:R-:W-:-:S04]  /*12dd0*/  IMAD.WIDE R62, R2, 0x2, R168 ;  /* 0x00000002023e7825 */ /* 0x000fc800078e02a8 */
[----:B------:R-:W-:-:S04]  /*12de0*/  IMAD.WIDE R58, R2, 0x2, R192 ;  /* 0x00000002023a7825 */ /* 0x000fc800078e02c0 */
[----:B------:R-:W-:-:S04]  /*12df0*/  IMAD.WIDE R46, R2, 0x2, R46 ;  /* 0x00000002022e7825 */ /* 0x000fc800078e022e */
[----:B------:R-:W-:-:S04]  /*12e00*/  IMAD.WIDE R76, R2, 0x2, R76 ;  /* 0x00000002024c7825 */ /* 0x000fc800078e024c */
[C---:B------:R-:W-:Y:S01]  /*12e10*/  IMAD.WIDE R72, R2.reuse, 0x2, R72 ;  /* 0x0000000202487825 */ /* 0x040fe200078e0248 */
[----:B------:R0:W-:Y:S03]  /*12e20*/  STS.U16 [R132+UR9+0x30000], R78 ;  /* 0x0300004e84007988 */ /* 0x0001e60008000409 */
[C---:B0-----:R-:W-:Y:S02]  /*12e30*/  IMAD.WIDE R78, R2.reuse, 0x2, R110 ;  /* 0x00000002024e7825 */ /* 0x041fe400078e026e */
[----:B------:R-:W5:Y:S02]  /*12e40*/  LDL.64 R110, [R1+0x148] ;  /* 0x00014800016e7983 */ /* 0x000f640000100a00 */
[----:B--2---:R-:W-:-:S05]  /*12e50*/  IMAD.WIDE R34, R2, 0x2, R34 ;  /* 0x0000000202227825 */ /* 0x004fca00078e0222 */
[----:B------:R0:W2:Y:S01]  /*12e60*/  LDG.E.U16 R29, desc[UR10][R34.64] ;  /* 0x0000000a221d7981 */ /* 0x0000a2000c1e1500 */
[----:B----4-:R-:W-:-:S05]  /*12e70*/  IMAD.WIDE R32, R2, 0x2, R32 ;  /* 0x0000000202207825 */ /* 0x010fca00078e0220 */
[----:B------:R1:W4:Y:S01]  /*12e80*/  LDG.E.U16 R31, desc[UR10][R32.64] ;  /* 0x0000000a201f7981 */ /* 0x000322000c1e1500 */
[----:B0-----:R-:W-:-:S06]  /*12e90*/  IMAD.WIDE R34, R2, 0x2, R54 ;  /* 0x0000000202227825 */ /* 0x001fcc00078e0236 */
[----:B------:R-:W2:Y:S01]  /*12ea0*/  LDG.E.U16 R34, desc[UR10][R34.64] ;  /* 0x0000000a22227981 */ /* 0x000ea2000c1e1500 */
[----:B-1----:R-:W-:-:S06]  /*12eb0*/  IMAD.WIDE R32, R2, 0x2, R56 ;  /* 0x0000000202207825 */ /* 0x002fcc00078e0238 */
[----:B------:R-:W2:Y:S01]  /*12ec0*/  LDG.E.U16 R32, desc[UR10][R32.64] ;  /* 0x0000000a20207981 */ /* 0x000ea2000c1e1500 */
[----:B------:R-:W-:-:S03]  /*12ed0*/  IMAD.WIDE R36, R2, 0x2, R36 ;  /* 0x0000000202247825 */ /* 0x000fc600078e0224 */
[----:B------:R-:W2:Y:S01]  /*12ee0*/  LDG.E.U16 R35, desc[UR10][R38.64] ;  /* 0x0000000a26237981 */ /* 0x000ea2000c1e1500 */
[----:B---3--:R-:W-:-:S03]  /*12ef0*/  IMAD.WIDE R42, R2, 0x2, R42 ;  /* 0x00000002022a7825 */ /* 0x008fc600078e022a */
[----:B------:R-:W3:Y:S04]  /*12f00*/  LDG.E.U16 R27, desc[UR10][R36.64] ;  /* 0x0000000a241b7981 */ /* 0x000ee8000c1e1500 */
[----:B------:R0:W2:Y:S02]  /*12f10*/  LDG.E.U16 R33, desc[UR10][R40.64] ;  /* 0x0000000a28217981 */ /* 0x0000a4000c1e1500 */
[----:B0-----:R-:W-:-:S06]  /*12f20*/  IMAD.WIDE R40, R2, 0x2, R48 ;  /* 0x0000000202287825 */ /* 0x001fcc00078e0230 */
[----:B------:R-:W2:Y:S01]  /*12f30*/  LDG.E.U16 R40, desc[UR10][R40.64] ;  /* 0x0000000a28287981 */ /* 0x000ea2000c1e1500 */
[----:B------:R-:W-:-:S04]  /*12f40*/  IMAD.WIDE R38, R2, 0x2, R50 ;  /* 0x0000000202267825 */ /* 0x000fc800078e0232 */
[C---:B------:R-:W-:Y:S02]  /*12f50*/  IMAD.WIDE R50, R2.reuse, 0x2, R242 ;  /* 0x0000000202327825 */ /* 0x040fe400078e02f2 */
[----:B------:R-:W2:Y:S04]  /*12f60*/  LDG.E.U16 R38, desc[UR10][R38.64] ;  /* 0x0000000a26267981 */ /* 0x000ea8000c1e1500 */
[----:B------:R0:W2:Y:S01]  /*12f70*/  LDG.E.U16 R41, desc[UR10][R42.64] ;  /* 0x0000000a2a297981 */ /* 0x0000a2000c1e1500 */
[----:B-----5:R-:W-:-:S04]  /*12f80*/  IMAD.WIDE R44, R2, 0x2, R44 ;  /* 0x00000002022c7825 */ /* 0x020fc800078e022c */
[C---:B------:R-:W-:Y:S01]  /*12f90*/  IMAD.WIDE R36, R2.reuse, 0x2, R52 ;  /* 0x0000000202247825 */ /* 0x040fe200078e0234 */
[----:B------:R1:W5:Y:S03]  /*12fa0*/  LDG.E.U16 R39, desc[UR10][R44.64] ;  /* 0x0000000a2c277981 */ /* 0x000366000c1e1500 */
[C---:B0-----:R-:W-:Y:S02]  /*12fb0*/  IMAD.WIDE R42, R2.reuse, 0x2, R248 ;  /* 0x00000002022a7825 */ /* 0x041fe400078e02f8 */
[----:B------:R-:W2:Y:S04]  /*12fc0*/  LDG.E.U16 R36, desc[UR10][R36.64] ;  /* 0x0000000a24247981 */ /* 0x000ea8000c1e1500 */
[----:B------:R-:W2:Y:S01]  /*12fd0*/  LDG.E.U16 R42, desc[UR10][R42.64] ;  /* 0x0000000a2a2a7981 */ /* 0x000ea2000c1e1500 */
[----:B------:R-:W-:-:S04]  /*12fe0*/  IMAD.WIDE R52, R2, 0x2, R208 ;  /* 0x0000000202347825 */ /* 0x000fc800078e02d0 */
[C---:B-1----:R-:W-:Y:S01]  /*12ff0*/  IMAD.WIDE R44, R2.reuse, 0x2, R236 ;  /* 0x00000002022c7825 */ /* 0x042fe200078e02ec */
[----:B------:R-:W2:Y:S04]  /*13000*/  LDG.E.U16 R37, desc[UR10][R46.64] ;  /* 0x0000000a2e257981 */ /* 0x000ea8000c1e1500 */
[----:B------:R0:W2:Y:S01]  /*13010*/  LDG.E.U16 R43, desc[UR10][R50.64] ;  /* 0x0000000a322b7981 */ /* 0x0000a2000c1e1500 */
[----:B------:R-:W-:-:S03]  /*13020*/  IMAD.WIDE R48, R2, 0x2, R232 ;  /* 0x0000000202307825 */ /* 0x000fc600078e02e8 */
[----:B------:R-:W2:Y:S01]  /*13030*/  LDG.E.U16 R44, desc[UR10][R44.64] ;  /* 0x0000000a2c2c7981 */ /* 0x000ea2000c1e1500 */
[----:B0-----:R-:W-:-:S03]  /*13040*/  IMAD.WIDE R50, R2, 0x2, R212 ;  /* 0x0000000202327825 */ /* 0x001fc600078e02d4 */
[----:B------:R0:W2:Y:S04]  /*13050*/  LDG.E.U16 R45, desc[UR10][R48.64] ;  /* 0x0000000a302d7981 */ /* 0x0000a8000c1e1500 */
[----:B------:R-:W2:Y:S01]  /*13060*/  LDG.E.U16 R50, desc[UR10][R50.64] ;  /* 0x0000000a32327981 */ /* 0x000ea2000c1e1500 */
[----:B------:R-:W-:-:S03]  /*13070*/  IMAD.WIDE R54, R2, 0x2, R216 ;  /* 0x0000000202367825 */ /* 0x000fc600078e02d8 */
[----:B------:R1:W2:Y:S01]  /*13080*/  LDG.E.U16 R51, desc[UR10][R52.64] ;  /* 0x0000000a34337981 */ /* 0x0002a2000c1e1500 */
[----:B0-----:R-:W-:-:S06]  /*13090*/  IMAD.WIDE R48, R2, 0x2, R220 ;  /* 0x0000000202307825 */ /* 0x001fcc00078e02dc */
[----:B------:R-:W2:Y:S01]  /*130a0*/  LDG.E.U16 R48, desc[UR10][R48.64] ;  /* 0x0000000a30307981 */ /* 0x000ea2000c1e1500 */
[----:B-1----:R-:W-:-:S06]  /*130b0*/  IMAD.WIDE R52, R2, 0x2, R204 ;  /* 0x0000000202347825 */ /* 0x002fcc00078e02cc */
[----:B------:R-:W2:Y:S04]  /*130c0*/  LDG.E.U16 R52, desc[UR10][R52.64] ;  /* 0x0000000a34347981 */ /* 0x000ea8000c1e1500 */
[----:B------:R0:W2:Y:S04]  /*130d0*/  LDG.E.U16 R49, desc[UR10][R54.64] ;  /* 0x0000000a36317981 */ /* 0x0000a8000c1e1500 */
[----:B------:R1:W2:Y:S01]  /*130e0*/  LDG.E.U16 R53, desc[UR10][R60.64] ;  /* 0x0000000a3c357981 */ /* 0x0002a2000c1e1500 */
[----:B0-----:R-:W-:-:S04]  /*130f0*/  IMAD.WIDE R54, R2, 0x2, R196 ;  /* 0x0000000202367825 */ /* 0x001fc800078e02c4 */
[C---:B-1----:R-:W-:Y:S02]  /*13100*/  IMAD.WIDE R60, R2.reuse, 0x2, R172 ;  /* 0x00000002023c7825 */ /* 0x042fe400078e02ac */
[----:B------:R-:W2:Y:S04]  /*13110*/  LDG.E.U16 R54, desc[UR10][R54.64] ;  /* 0x0000000a36367981 */ /* 0x000ea8000c1e1500 */
[----:B------:R-:W2:Y:S04]  /*13120*/  LDG.E.U16 R60, desc[UR10][R60.64] ;  /* 0x0000000a3c3c7981 */ /* 0x000ea8000c1e1500 */
[----:B------:R0:W2:Y:S04]  /*13130*/  LDG.E.U16 R55, desc[UR10][R58.64] ;  /* 0x0000000a3a377981 */ /* 0x0000a8000c1e1500 */
[----:B------:R1:W2:Y:S01]  /*13140*/  LDG.E.U16 R61, desc[UR10][R62.64] ;  /* 0x0000000a3e3d7981 */ /* 0x0002a2000c1e1500 */
[----:B------:R-:W-:-:S04]  /*13150*/  IMAD.WIDE R46, R2, 0x2, R228 ;  /* 0x00000002022e7825 */ /* 0x000fc800078e02e4 */
[C---:B0-----:R-:W-:Y:S02]  /*13160*/  IMAD.WIDE R58, R2.reuse, 0x2, R180 ;  /* 0x00000002023a7825 */ /* 0x041fe400078e02b4 */
[----:B------:R-:W2:Y:S02]  /*13170*/  LDG.E.U16 R46, desc[UR10][R46.64] ;  /* 0x0000000a2e2e7981 */ /* 0x000ea4000c1e1500 */
[C---:B-1----:R-:W-:Y:S02]  /*13180*/  IMAD.WIDE R62, R2.reuse, 0x2, R164 ;  /* 0x00000002023e7825 */ /* 0x042fe400078e02a4 */
[----:B------:R-:W2:Y:S04]  /*13190*/  LDG.E.U16 R58, desc[UR10][R58.64] ;  /* 0x0000000a3a3a7981 */ /* 0x000ea8000c1e1500 */
[----:B------:R-:W2:Y:S01]  /*131a0*/  LDG.E.U16 R62, desc[UR10][R62.64] ;  /* 0x0000000a3e3e7981 */ /* 0x000ea2000c1e1500 */
[----:B------:R-:W-:-:S03]  /*131b0*/  IMAD.WIDE R56, R2, 0x2, R224 ;  /* 0x0000000202387825 */ /* 0x000fc600078e02e0 */
[----:B------:R0:W2:Y:S04]  /*131c0*/  LDG.E.U16 R59, desc[UR10][R64.64] ;  /* 0x0000000a403b7981 */ /* 0x0000a8000c1e1500 */
[----:B------:R1:W2:Y:S04]  /*131d0*/  LDG.E.U16 R47, desc[UR10][R56.64] ;  /* 0x0000000a382f7981 */ /* 0x0002a8000c1e1500 */
[----:B------:R1:W2:Y:S01]  /*131e0*/  LDG.E.U16 R63, desc[UR10][R70.64] ;  /* 0x0000000a463f7981 */ /* 0x0002a2000c1e1500 */
[----:B0-----:R-:W-:-:S04]  /*131f0*/  IMAD.WIDE R64, R2, 0x2, R156 ;  /* 0x0000000202407825 */ /* 0x001fc800078e029c */
[C---:B-1----:R-:W-:Y:S02]  /*13200*/  IMAD.WIDE R56, R2.reuse, 0x2, R188 ;  /* 0x0000000202387825 */ /* 0x042fe400078e02bc */
[----:B------:R-:W2:Y:S02]  /*13210*/  LDG.E.U16 R64, desc[UR10][R64.64] ;  /* 0x0000000a40407981 */ /* 0x000ea4000c1e1500 */
[C---:B------:R-:W-:Y:S02]  /*13220*/  IMAD.WIDE R70, R2.reuse, 0x2, R102 ;  /* 0x0000000202467825 */ /* 0x040fe400078e0266 */
[----:B------:R-:W2:Y:S04]  /*13230*/  LDL.64 R102, [R1+0x188] ;  /* 0x0001880001667983 */ /* 0x000ea80000100a00 */
[----:B------:R-:W3:Y:S04]  /*13240*/  LDG.E.U16 R56, desc[UR10][R56.64] ;  /* 0x0000000a38387981 */ /* 0x000ee8000c1e1500 */
[----:B------:R0:W3:Y:S04]  /*13250*/  LDG.E.U16 R65, desc[UR10][R68.64] ;  /* 0x0000000a44417981 */ /* 0x0000e8000c1e1500 */
[----:B------:R-:W3:Y:S04]  /*13260*/  LDG.E.U16 R70, desc[UR10][R70.64] ;  /* 0x0000000a46467981 */ /* 0x000ee8000c1e1500 */
[----:B------:R1:W3:Y:S01]  /*13270*/  LDG.E.U16 R57, desc[UR10][R66.64] ;  /* 0x0000000a42397981 */ /* 0x0002e2000c1e1500 */
[----:B0-----:R-:W-:-:S03]  /*13280*/  IMAD.WIDE R68, R2, 0x2, R104 ;  /* 0x0000000202447825 */ /* 0x001fc600078e0268 */
[----:B------:R-:W3:Y:S04]  /*13290*/  LDL.64 R104, [R1+0x198] ;  /* 0x0001980001687983 */ /* 0x000ee80000100a00 */
[----:B------:R-:W4:Y:S01]  /*132a0*/  LDG.E.U16 R71, desc[UR10][R72.64] ;  /* 0x0000000a48477981 */ /* 0x000f22000c1e1500 */
[----:B-1----:R-:W-:-:S03]  /*132b0*/  IMAD.WIDE R66, R2, 0x2, R148 ;  /* 0x0000000202427825 */ /* 0x002fc600078e0294 */
[----:B------:R-:W4:Y:S04]  /*132c0*/  LDG.E.U16 R68, desc[UR10][R68.64] ;  /* 0x0000000a44447981 */ /* 0x000f28000c1e1500 */
[----:B------:R-:W4:Y:S04]  /*132d0*/  LDG.E.U16 R66, desc[UR10][R66.64] ;  /* 0x0000000a42427981 */ /* 0x000f28000c1e1500 */
[----:B------:R0:W4:Y:S02]  /*132e0*/  LDG.E.U16 R67, desc[UR10][R76.64] ;  /* 0x0000000a4c437981 */ /* 0x000124000c1e1500 */
[----:B0-----:R-:W-:-:S02]  /*132f0*/  IMAD.WIDE R76, R2, 0x2, R106 ;  /* 0x00000002024c7825 */ /* 0x001fc400078e026a */
[----:B------:R-:W4:Y:S02]  /*13300*/  LDL.64 R106, [R1+0x168] ;  /* 0x00016800016a7983 */ /* 0x000f240000100a00 */
[C---:B------:R-:W-:Y:S02]  /*13310*/  IMAD.WIDE R72, R2.reuse, 0x2, R108 ;  /* 0x0000000202487825 */ /* 0x040fe400078e026c */
[----:B------:R-:W5:Y:S02]  /*13320*/  LDL.64 R108, [R1+0x178] ;  /* 0x00017800016c7983 */ /* 0x000f640000100a00 */
[C---:B------:R-:W-:Y:S02]  /*13330*/  IMAD.WIDE R74, R2.reuse, 0x2, R74 ;  /* 0x00000002024a7825 */ /* 0x040fe400078e024a */
[----:B------:R-:W5:Y:S04]  /*13340*/  LDG.E.U16 R72, desc[UR10][R72.64] ;  /* 0x0000000a48487981 */ /* 0x000f68000c1e1500 */
[----:B------:R0:W5:Y:S04]  /*13350*/  LDG.E.U16 R69, desc[UR10][R74.64] ;  /* 0x0000000a4a457981 */ /* 0x000168000c1e1500 */
[----:B------:R1:W5:Y:S01]  /*13360*/  LDG.E.U16 R73, desc[UR10][R76.64] ;  /* 0x0000000a4c497981 */ /* 0x000362000c1e1500 */
[----:B0-----:R-:W-:-:S03]  /*13370*/  IMAD.WIDE R74, R2, 0x2, R112 ;  /* 0x00000002024a7825 */ /* 0x001fc600078e0270 */
[----:B------:R-:W5:Y:S01]  /*13380*/  LDL.64 R112, [R1+0x158] ;  /* 0x0001580001707983 */ /* 0x000f620000100a00 */
[----:B-1----:R-:W-:-:S03]  /*13390*/  IMAD.WIDE R76, R2, 0x2, R98 ;  /* 0x00000002024c7825 */ /* 0x002fc600078e0262 */
[----:B------:R-:W5:Y:S04]  /*133a0*/  LDG.E.U16 R74, desc[UR10][R74.64] ;  /* 0x0000000a4a4a7981 */ /* 0x000f68000c1e1500 */
[----:B------:R-:W5:Y:S04]  /*133b0*/  LDL.64 R98, [R1+0x138] ;  /* 0x0001380001627983 */ /* 0x000f680000100a00 */
[----:B------:R-:W-:Y:S04]  /*133c0*/  STS.U16 [R132+UR9+0x30400], R80 ;  /* 0x0304005084007988 */ /* 0x000fe80008000409 */
[----:B------:R0:W5:Y:S04]  /*133d0*/  LDG.E.U16 R75, desc[UR10][R78.64] ;  /* 0x0000000a4e4b7981 */ /* 0x000168000c1e1500 */
[----:B------:R1:W-:Y:S04]  /*133e0*/  STS.U16 [R132+UR9+0x30800], R81 ;  /* 0x0308005184007988 */ /* 0x0003e80008000409 */
[----:B------:R-:W5:Y:S01]  /*133f0*/  LDG.E.U16 R76, desc[UR10][R76.64] ;  /* 0x0000000a4c4c7981 */ /* 0x000f62000c1e1500 */
[----:B0-----:R-:W-:-:S03]  /*13400*/  IMAD.WIDE R78, R2, 0x2, R100 ;  /* 0x00000002024e7825 */ /* 0x001fc600078e0264 */
[----:B------:R-:W5:Y:S01]  /*13410*/  LDL.64 R100, [R1+0x128] ;  /* 0x0001280001647983 */ /* 0x000f620000100a00 */
[----:B-1----:R-:W-:-:S03]  /*13420*/  IMAD.WIDE R80, R2, 0x2, R114 ;  /* 0x0000000202507825 */ /* 0x002fc600078e0272 */
[----:B------:R-:W-:Y:S04]  /*13430*/  STS.U16 [R132+UR9+0x30c00], R82 ;  /* 0x030c005284007988 */ /* 0x000fe80008000409 */
[----:B------:R2:W5:Y:S04]  /*13440*/  LDG.E.U16 R77, desc[UR10][R80.64] ;  /* 0x0000000a504d7981 */ /* 0x000568000c1e1500 */
[----:B------:R3:W-:Y:S04]  /*13450*/  STS.U16 [R132+UR9+0x31000], R83 ;  /* 0x0310005384007988 */ /* 0x0007e80008000409 */
[----:B------:R-:W5:Y:S04]  /*13460*/  LDG.E.U16 R78, desc[UR10][R78.64] ;  /* 0x0000000a4e4e7981 */ /* 0x000f68000c1e1500 */
[----:B------:R-:W-:Y:S04]  /*13470*/  STS.U16 [R132+UR9+0x31400], R86 ;  /* 0x0314005684007988 */ /* 0x000fe80008000409 */
[----:B------:R5:W-:Y:S04]  /*13480*/  STS.U16 [R132+UR9+0x31800], R87 ;  /* 0x0318005784007988 */ /* 0x000be80008000409 */
[----:B------:R0:W-:Y:S04]  /*13490*/  STS.U16 [R132+UR9+0x31c00], R84 ;  /* 0x031c005484007988 */ /* 0x0001e80008000409 */
[----:B------:R1:W-:Y:S04]  /*134a0*/  STS.U16 [R132+UR9+0x32000], R88 ;  /* 0x0320005884007988 */ /* 0x0003e80008000409 */
[----:B------:R0:W-:Y:S04]  /*134b0*/  STS.U16 [R132+UR9+0x32400], R92 ;  /* 0x0324005c84007988 */ /* 0x0001e80008000409 */
[----:B------:R0:W-:Y:S04]  /*134c0*/  STS.U16 [R132+UR9+0x32800], R93 ;  /* 0x0328005d84007988 */ /* 0x0001e80008000409 */
[----:B------:R-:W5:Y:S01]  /*134d0*/  LDL.64 R114, [R1+0x48] ;  /* 0x0000480001727983 */ /* 0x000f620000100a00 */
[----:B--2---:R-:W-:-:S03]  /*134e0*/  IMAD.WIDE R80, R2, 0x2, R102 ;  /* 0x0000000202507825 */ /* 0x004fc600078e0266 */
[----:B------:R-:W2:Y:S04]  /*134f0*/  LDL.64 R102, [R1+0x118] ;  /* 0x0001180001667983 */ /* 0x000ea80000100a00 */
[----:B------:R-:W2:Y:S01]  /*13500*/  LDG.E.U16 R80, desc[UR10][R80.64] ;  /* 0x0000000a50507981 */ /* 0x000ea2000c1e1500 */
[----:B---3--:R-:W-:-:S03]  /*13510*/  IMAD.WIDE R82, R2, 0x2, R104 ;  /* 0x0000000202527825 */ /* 0x008fc600078e0268 */
[----:B------:R-:W3:Y:S04]  /*13520*/  LDL.64 R104, [R1+0x108] ;  /* 0x0001080001687983 */ /* 0x000ee80000100a00 */
[----:B------:R4:W3:Y:S02]  /*13530*/  LDG.E.U16 R79, desc[UR10][R82.64] ;  /* 0x0000000a524f7981 */ /* 0x0008e4000c1e1500 */
[C---:B----4-:R-:W-:Y:S02]  /*13540*/  IMAD.WIDE R82, R2.reuse, 0x2, R106 ;  /* 0x0000000202527825 */ /* 0x050fe400078e026a */
[----:B------:R-:W4:Y:S02]  /*13550*/  LDL.64 R106, [R1+0xf8] ;  /* 0x0000f800016a7983 */ /* 0x000f240000100a00 */
[----:B-----5:R-:W-:-:S02]  /*13560*/  IMAD.WIDE R86, R2, 0x2, R108 ;  /* 0x0000000202567825 */ /* 0x020fc400078e026c */
[----:B------:R-:W5:Y:S04]  /*13570*/  LDL.64 R108, [R1+0xe8] ;  /* 0x0000e800016c7983 */ /* 0x000f680000100a00 */
[----:B------:R0:W5:Y:S04]  /*13580*/  LDG.E.U16 R81, desc[UR10][R86.64] ;  /* 0x0000000a56517981 */ /* 0x000168000c1e1500 */
[----:B------:R-:W5:Y:S01]  /*13590*/  LDG.E.U16 R82, desc[UR10][R82.64] ;  /* 0x0000000a52527981 */ /* 0x000f62000c1e1500 */
[----:B0-----:R-:W-:-:S03]  /*135a0*/  IMAD.WIDE R86, R2, 0x2, R110 ;  /* 0x0000000202567825 */ /* 0x001fc600078e026e */
[----:B------:R-:W5:Y:S04]  /*135b0*/  LDL.64 R110, [R1+0xd8] ;  /* 0x0000d800016e7983 */ /* 0x000f680000100a00 */
[----:B------:R0:W5:Y:S01]  /*135c0*/  LDG.E.U16 R84, desc[UR10][R86.64] ;  /* 0x0000000a56547981 */ /* 0x000162000c1e1500 */
[----:B-1----:R-:W-:-:S03]  /*135d0*/  IMAD.WIDE R88, R2, 0x2, R112 ;  /* 0x0000000202587825 */ /* 0x002fc600078e0270 */
[----:B------:R1:W-:Y:S04]  /*135e0*/  STS.U16 [R132+UR9+0x32c00], R94 ;  /* 0x032c005e84007988 */ /* 0x0003e80008000409 */
[----:B------:R1:W5:Y:S01]  /*135f0*/  LDG.E.U16 R83, desc[UR10][R88.64] ;  /* 0x0000000a58537981 */ /* 0x000362000c1e1500 */
[----:B0-----:R-:W-:-:S03]  /*13600*/  IMAD.WIDE R86, R2, 0x2, R98 ;  /* 0x0000000202567825 */ /* 0x001fc600078e0262 */
[----:B------:R-:W5:Y:S04]  /*13610*/  LDL.64 R98, [R1+0xb8] ;  /* 0x0000b80001627983 */ /* 0x000f680000100a00 */
[----:B------:R2:W5:Y:S04]  /*13620*/  LDG.E.U16 R92, desc[UR10][R86.64] ;  /* 0x0000000a565c7981 */ /* 0x000568000c1e1500 */
[----:B------:R-:W5:Y:S01]  /*13630*/  LDL.64 R112, [R1+0x28] ;  /* 0x0000280001707983 */ /* 0x000f620000100a00 */
[----:B-1----:R-:W-:-:S03]  /*13640*/  IMAD.WIDE R88, R2, 0x2, R100 ;  /* 0x0000000202587825 */ /* 0x002fc600078e0264 */
[----:B------:R-:W5:Y:S04]  /*13650*/  LDL.64 R100, [R1+0x98] ;  /* 0x0000980001647983 */ /* 0x000f680000100a00 */
[----:B------:R3:W5:Y:S04]  /*13660*/  LDG.E.U16 R93, desc[UR10][R88.64] ;  /* 0x0000000a585d7981 */ /* 0x000768000c1e1500 */
[----:B------:R0:W-:Y:S04]  /*13670*/  STS.U16 [R132+UR9+0x33000], R95 ;  /* 0x0330005f84007988 */ /* 0x0001e80008000409 */
[----:B------:R1:W-:Y:S01]  /*13680*/  STS.U16 [R132+UR9+0x33400], R96 ;  /* 0x0334006084007988 */ /* 0x0003e20008000409 */
[----:B--2---:R-:W-:-:S03]  /*13690*/  IMAD.WIDE R86, R2, 0x2, R102 ;  /* 0x0000000202567825 */ /* 0x004fc600078e0266 */
[----:B------:R-:W2:Y:S04]  /*136a0*/  LDL.64 R102, [R1+0x78] ;  /* 0x0000780001667983 */ /* 0x000ea80000100a00 */
[----:B------:R4:W2:Y:S01]  /*136b0*/  LDG.E.U16 R94, desc[UR10][R86.64] ;  /* 0x0000000a565e7981 */ /* 0x0008a2000c1e1500 */
[----:B---3--:R-:W-:-:S03]  /*136c0*/  IMAD.WIDE R88, R2, 0x2, R104 ;  /* 0x0000000202587825 */ /* 0x008fc600078e0268 */
[----:B------:R-:W3:Y:S04]  /*136d0*/  LDL.64 R104, [R1+0x58] ;  /* 0x0000580001687983 */ /* 0x000ee80000100a00 */
[----:B0-----:R5:W3:Y:S01]  /*136e0*/  LDG.E.U16 R95, desc[UR10][R88.64] ;  /* 0x0000000a585f7981 */ /* 0x001ae2000c1e1500 */
[----:B----4-:R-:W-:-:S03]  /*136f0*/  IMAD.WIDE R86, R2, 0x2, R106 ;  /* 0x0000000202567825 */ /* 0x010fc600078e026a */
[----:B------:R-:W4:Y:S01]  /*13700*/  LDL.64 R106, [R1+0x38] ;  /* 0x00003800016a7983 */ /* 0x000f220000100a00 */
[----:B-----5:R-:W-:-:S03]  /*13710*/  IMAD.WIDE R88, R2, 0x2, R108 ;  /* 0x0000000202587825 */ /* 0x020fc600078e026c */
[----:B------:R-:W5:Y:S04]  /*13720*/  LDL.64 R108, [R1+0x18] ;  /* 0x00001800016c7983 */ /* 0x000f680000100a00 */
[----:B-1----:R0:W5:Y:S04]  /*13730*/  LDG.E.U16 R96, desc[UR10][R86.64] ;  /* 0x0000000a56607981 */ /* 0x002168000c1e1500 */
[----:B------:R-:W5:Y:S01]  /*13740*/  LDG.E.U16 R88, desc[UR10][R88.64] ;  /* 0x0000000a58587981 */ /* 0x000f62000c1e1500 */
[----:B0-----:R-:W-:-:S03]  /*13750*/  IMAD.WIDE R86, R2, 0x2, R110 ;  /* 0x0000000202567825 */ /* 0x001fc600078e026e */
[----:B------:R-:W5:Y:S04]  /*13760*/  LDL.64 R110, [R1+0x8] ;  /* 0x00000800016e7983 */ /* 0x000f680000100a00 */
[----:B------:R0:W5:Y:S04]  /*13770*/  LDG.E.U16 R89, desc[UR10][R86.64] ;  /* 0x0000000a56597981 */ /* 0x000168000c1e1500 */
[----:B------:R1:W-:Y:S01]  /*13780*/  STS.U16 [R132+UR9+0x33800], R97 ;  /* 0x0338006184007988 */ /* 0x0003e20008000409 */
[----:B0-----:R-:W-:-:S05]  /*13790*/  IMAD.WIDE R86, R2, 0x2, R122 ;  /* 0x0000000202567825 */ /* 0x001fca00078e027a */
[----:B-1----:R0:W5:Y:S02]  /*137a0*/  LDG.E.U16 R97, desc[UR10][R86.64] ;  /* 0x0000000a56617981 */ /* 0x002164000c1e1500 */
[----:B0-----:R-:W-:-:S05]  /*137b0*/  IMAD.WIDE R86, R2, 0x2, R98 ;  /* 0x0000000202567825 */ /* 0x001fca00078e0262 */
[----:B------:R0:W5:Y:S02]  /*137c0*/  LDG.E.U16 R98, desc[UR10][R86.64] ;  /* 0x0000000a56627981 */ /* 0x000164000c1e1500 */
[----:B0-----:R-:W-:-:S05]  /*137d0*/  IMAD.WIDE R86, R2, 0x2, R120 ;  /* 0x0000000202567825 */ /* 0x001fca00078e0278 */
[----:B------:R0:W5:Y:S02]  /*137e0*/  LDG.E.U16 R99, desc[UR10][R86.64] ;  /* 0x0000000a56637981 */ /* 0x000164000c1e1500 */
[----:B0-----:R-:W-:-:S05]  /*137f0*/  IMAD.WIDE R86, R2, 0x2, R100 ;  /* 0x0000000202567825 */ /* 0x001fca00078e0264 */
[----:B------:R0:W5:Y:S02]  /*13800*/  LDG.E.U16 R100, desc[UR10][R86.64] ;  /* 0x0000000a56647981 */ /* 0x000164000c1e1500 */
[----:B0-----:R-:W-:-:S05]  /*13810*/  IMAD.WIDE R86, R2, 0x2, R118 ;  /* 0x0000000202567825 */ /* 0x001fca00078e0276 */
[----:B------:R2:W5:Y:S02]  /*13820*/  LDG.E.U16 R101, desc[UR10][R86.64] ;  /* 0x0000000a56657981 */ /* 0x000564000c1e1500 */
[----:B--2---:R-:W-:-:S05]  /*13830*/  IMAD.WIDE R86, R2, 0x2, R102 ;  /* 0x0000000202567825 */ /* 0x004fca00078e0266 */
[----:B------:R0:W2:Y:S02]  /*13840*/  LDG.E.U16 R102, desc[UR10][R86.64] ;  /* 0x0000000a56667981 */ /* 0x0000a4000c1e1500 */
[----:B0-----:R-:W-:-:S05]  /*13850*/  IMAD.WIDE R86, R2, 0x2, R116 ;  /* 0x0000000202567825 */ /* 0x001fca00078e0274 */
[----:B------:R3:W2:Y:S02]  /*13860*/  LDG.E.U16 R103, desc[UR10][R86.64] ;  /* 0x0000000a56677981 */ /* 0x0006a4000c1e1500 */
[----:B---3--:R-:W-:-:S05]  /*13870*/  IMAD.WIDE R86, R2, 0x2, R104 ;  /* 0x0000000202567825 */ /* 0x008fca00078e0268 */
[----:B------:R0:W3:Y:S02]  /*13880*/  LDG.E.U16 R104, desc[UR10][R86.64] ;  /* 0x0000000a56687981 */ /* 0x0000e4000c1e1500 */
[----:B0-----:R-:W-:-:S05]  /*13890*/  IMAD.WIDE R86, R2, 0x2, R114 ;  /* 0x0000000202567825 */ /* 0x001fca00078e0272 */
[----:B------:R4:W2:Y:S02]  /*138a0*/  LDG.E.U16 R105, desc[UR10][R86.64] ;  /* 0x0000000a56697981 */ /* 0x0008a4000c1e1500 */
[----:B----4-:R-:W-:-:S05]  /*138b0*/  IMAD.WIDE R86, R2, 0x2, R106 ;  /* 0x0000000202567825 */ /* 0x010fca00078e026a */
[----:B------:R0:W4:Y:S02]  /*138c0*/  LDG.E.U16 R106, desc[UR10][R86.64] ;  /* 0x0000000a566a7981 */ /* 0x000124000c1e1500 */
[----:B0-----:R-:W-:-:S05]  /*138d0*/  IMAD.WIDE R86, R2, 0x2, R112 ;  /* 0x0000000202567825 */ /* 0x001fca00078e0270 */
[----:B------:R5:W2:Y:S02]  /*138e0*/  LDG.E.U16 R107, desc[UR10][R86.64] ;  /* 0x0000000a566b7981 */ /* 0x000aa4000c1e1500 */
[----:B-----5:R-:W-:-:S05]  /*138f0*/  IMAD.WIDE R86, R2, 0x2, R108 ;  /* 0x0000000202567825 */ /* 0x020fca00078e026c */
[----:B------:R0:W5:Y:S02]  /*13900*/  LDG.E.U16 R108, desc[UR10][R86.64] ;  /* 0x0000000a566c7981 */ /* 0x000164000c1e1500 */
[----:B0-----:R-:W-:-:S05]  /*13910*/  IMAD.WIDE R86, R2, 0x2, R110 ;  /* 0x0000000202567825 */ /* 0x001fca00078e026e */
[----:B------:R0:W2:Y:S02]  /*13920*/  LDG.E.U16 R109, desc[UR10][R86.64] ;  /* 0x0000000a566d7981 */ /* 0x0000a4000c1e1500 */
        /* <DEDUP_REMOVED lines=50> */
[----:B0-----:R-:W-:-:S06]  /*13c50*/  IMAD.WIDE R86, R2, 0x2, R146 ;  /* 0x0000000202567825 */ /* 0x001fcc00078e0292 */
[----:B------:R-:W2:Y:S01]  /*13c60*/  LDG.E.U16 R86, desc[UR10][R86.64] ;  /* 0x0000000a56567981 */ /* 0x000ea2000c1e1500 */
[----:B------:R-:W-:Y:S02]  /*13c70*/  F2FP.F16.F32.PACK_AB R4, R6, R4 ;  /* 0x000000040604723e */ /* 0x000fe400000000ff */
[----:B------:R-:W-:Y:S02]  /*13c80*/  F2FP.F16.F32.PACK_AB R5, R7, R5 ;  /* 0x000000050705723e */ /* 0x000fe400000000ff */
[----:B------:R-:W-:Y:S02]  /*13c90*/  F2FP.F16.F32.PACK_AB R6, R9, R8 ;  /* 0x000000080906723e */ /* 0x000fe400000000ff */
[----:B------:R-:W-:Y:S02]  /*13ca0*/  F2FP.F16.F32.PACK_AB R7, R11, R10 ;  /* 0x0000000a0b07723e */ /* 0x000fe400000000ff */
[----:B------:R-:W-:Y:S02]  /*13cb0*/  LOP3.LUT R245, R17, 0x40, RZ, 0x3c, !PT ;  /* 0x0000004011f57812 */ /* 0x000fe400078e3cff */
[----:B------:R-:W-:-:S02]  /*13cc0*/  F2FP.F16.F32.PACK_AB R8, R13, R12 ;  /* 0x0000000c0d08723e */ /* 0x000fc400000000ff */
[----:B------:R-:W-:Y:S02]  /*13cd0*/  F2FP.F16.F32.PACK_AB R9, R16, R14 ;  /* 0x0000000e1009723e */ /* 0x000fe400000000ff */
[----:B------:R-:W-:Y:S02]  /*13ce0*/  F2FP.F16.F32.PACK_AB R10, R91, R15 ;  /* 0x0000000f5b0a723e */ /* 0x000fe400000000ff */
[----:B------:R-:W-:Y:S01]  /*13cf0*/  F2FP.F16.F32.PACK_AB R11, R90, R85 ;  /* 0x000000555a0b723e */ /* 0x000fe200000000ff */
[----:B------:R-:W-:Y:S01]  /*13d00*/  STS.U16 [R132+UR9+0x33c00], R18 ;  /* 0x033c001284007988 */ /* 0x000fe20008000409 */
[----:B------:R-:W-:-:S03]  /*13d10*/  FADD R0, -R138, R0 ;  /* 0x000000008a007221 */ /* 0x000fc60000000100 */
        /* <DEDUP_REMOVED lines=48> */
[----:B------:R-:W-:Y:S01]  /*14020*/  STTM.16dp32bit_t0_t15.x8 tmem[UR7], R4 ;  /* 0x00000004000079ed */ /* 0x000fe20008980007 */
[----:B------:R-:W-:Y:S02]  /*14030*/  STTM.16dp32bit_t16_t31.x8 tmem[UR7+0x8], R4 ;  /* 0x00000804000079ed */ /* 0x000fe400089a0007 */
        /* <DEDUP_REMOVED lines=32> */
[----:B---3--:R-:W-:Y:S04]  /*14240*/  STS.U16 [R245+UR9+0x38200], R104 ;  /* 0x03820068f5007988 */ /* 0x008fe80008000409 */
[----:B------:R-:W-:Y:S04]  /*14250*/  STS.U16 [R245+UR9+0x38600], R105 ;  /* 0x03860069f5007988 */ /* 0x000fe80008000409 */
[----:B----4-:R-:W-:Y:S04]  /*14260*/  STS.U16 [R245+UR9+0x38a00], R106 ;  /* 0x038a006af5007988 */ /* 0x010fe80008000409 */
[----:B------:R-:W-:Y:S04]  /*14270*/  STS.U16 [R245+UR9+0x38e00], R107 ;  /* 0x038e006bf5007988 */ /* 0x000fe80008000409 */
[----:B-----5:R-:W-:Y:S04]  /*14280*/  STS.U16 [R245+UR9+0x39200], R108 ;  /* 0x0392006cf5007988 */ /* 0x020fe80008000409 */
        /* <DEDUP_REMOVED lines=27> */
[----:B------:R-:W-:Y:S01]  /*14440*/  FMUL R0, R0, 1.4426950216293334961 ;  /* 0x3fb8aa3b00007820 */ /* 0x000fe20000400000 */
[----:B------:R-:W1:Y:S02]  /*14450*/  FENCE.VIEW.ASYNC.T ;  /* 0x00000000000073c6 */ /* 0x000e640000000200 */
[----:B-1----:R-:W-:Y:S06]  /*14460*/  BAR.SYNC.DEFER_BLOCKING 0x0 ;  /* 0x0000000000007b1d */ /* 0x002fec0000010000 */
[----:B0-----:R-:W0:Y:S01]  /*14470*/  LDTM.x128 R4, tmem[UR6] ;  /* 0x00000006000479ee */ /* 0x001e2200083c0000 */
[----:B------:R-:W0:Y:S01]  /*14480*/  MUFU.EX2 R0, R0 ;  /* 0x0000000000007308 */ /* 0x000e220000000800 */
[----:B------:R-:W-:Y:S01]  /*14490*/  NOP ;  /* 0x0000000000007918 */ /* 0x000fe20000000000 */
[C---:B0-----:R-:W-:Y:S01]  /*144a0*/  FMUL R4, R0.reuse, R4 ;  /* 0x0000000400047220 */ /* 0x041fe20000400000 */
        /* <DEDUP_REMOVED lines=127> */
[----:B------:R0:W-:Y:S01]  /*14ca0*/  STTM.x128 tmem[UR6], R4 ;  /* 0x00000004000079ed */ /* 0x0001e200083c0006 */
[----:B------:R-:W1:Y:S02]  /*14cb0*/  FENCE.VIEW.ASYNC.T ;  /* 0x00000000000073c6 */ /* 0x000e640000000200 */
[----:B-1----:R-:W-:Y:S01]  /*14cc0*/  BAR.SYNC.DEFER_BLOCKING 0x0 ;  /* 0x0000000000007b1d */ /* 0x002fe20000010000 */
[----:B------:R-:W-:-:S05]  /*14cd0*/  LEA R241, R139, UR9, 0x3 ;  /* 0x000000098bf17c11 */ /* 0x000fca000f8e18ff */
[----:B------:R1:W-:Y:S06]  /*14ce0*/  MEMBAR.ALL.CTA ;  /* 0x0000000000007992 */ /* 0x0003ec0000008000 */
[----:B-1----:R-:W1:Y:S01]  /*14cf0*/  FENCE.VIEW.ASYNC.S ;  /* 0x00000000000073c6 */ /* 0x002e620000000000 */
[----:B------:R-:W-:Y:S01]  /*14d00*/  VIADD R241, R241, 0x40000 ;  /* 0x00040000f1f17836 */ /* 0x000fe20000000000 */
[----:B------:R-:W-:-:S04]  /*14d10*/  MOV R240, R145 ;  /* 0x0000009100f07202 */ /* 0x000fc80000000f00 */
[----:B------:R-:W-:Y:S01]  /*14d20*/  R2UR UR7, R241 ;  /* 0x00000000f10772ca */ /* 0x000fe200000e0000 */
[----:B-1----:R-:W-:Y:S06]  /*14d30*/  BAR.SYNC.DEFER_BLOCKING 0x0 ;  /* 0x0000000000007b1d */ /* 0x002fec0000010000 */
[----:B------:R-:W-:Y:S08]  /*14d40*/  @P5 BRA `(.L_x_16) ;  /* 0x0000000000e05947 */ /* 0x000ff00003800000 */
[----:B------:R-:W-:Y:S02]  /*14d50*/  R2UR UR70, R252 ;  /* 0x00000000fc4672ca */ /* 0x000fe400000e0000 */
[----:B------:R-:W-:Y:S02]  /*14d60*/  ELECT P4, URZ, PT ;  /* 0x0000000000ff782f */ /* 0x000fe40003880000 */
[----:B0-----:R-:W-:Y:S01]  /*14d70*/  MOV.SPILL R6, UR13 ;  /* 0x0000000d00067c02 */ /* 0x001fe20009000f00 */
[----:B------:R-:W-:Y:S01]  /*14d80*/  UMOV UR72, 0x0 ;  /* 0x0000000000487882 */ /* 0x000fe20000000000 */
[----:B------:R-:W-:Y:S01]  /*14d90*/  UMOV UR73, 0x4400010 ;  /* 0x0440001000497882 */ /* 0x000fe20000000000 */
[----:B------:R-:W-:Y:S01]  /*14da0*/  MOV.SPILL R7, UR12 ;  /* 0x0000000c00077c02 */ /* 0x000fe20009000f00 */
[----:B------:R-:W-:Y:S01]  /*14db0*/  UIADD3.64 UR12, UPT, UPT, UR68, 0x2, URZ ;  /* 0x00000002440c7897 */ /* 0x000fe2000fffe0ff */
[----:B------:R-:W-:Y:S02]  /*14dc0*/  MOV.SPILL R8, UR11 ;  /* 0x0000000b00087c02 */ /* 0x000fe40009000f00 */
[----:B------:R-:W-:Y:S01]  /*14dd0*/  MOV.SPILL R9, UR10 ;  /* 0x0000000a00097c02 */ /* 0x000fe20009000f00 */
[----:B------:R-:W-:Y:S01]  /*14de0*/  UIADD3.64 UR10, UPT, UPT, UR68, 0x7fe, URZ ;  /* 0x000007fe440a7897 */ /* 0x000fe2000fffe0ff */
[----:B------:R-:W-:-:S02]  /*14df0*/  IMAD.U32 R4, RZ, RZ, UR70 ;  /* 0x00000046ff047e24 */ /* 0x000fc4000f8e00ff */
[----:B------:R-:W-:-:S03]  /*14e00*/  @P4 IMAD.MOV.U32 R5, RZ, RZ, 0x40004040 ;  /* 0x40004040ff054424 */ /* 0x000fc600078e00ff */
[----:B------:R-:W-:Y:S01]  /*14e10*/  @P4 R2UR UR70, R4 ;  /* 0x00000000044642ca */ /* 0x000fe200000e0000 */
[----:B------:R-:W-:Y:S01]  /*14e20*/  IMAD.U32 R4, RZ, RZ, UR7 ;  /* 0x00000007ff047e24 */ /* 0x000fe2000f8e00ff */
[----:B------:R-:W-:Y:S01]  /*14e30*/  @P4 R2UR UR71, R5 ;  /* 0x00000000054742ca */ /* 0x000fe200000e0000 */
[----:B------:R-:W-:-:S05]  /*14e40*/  IMAD.MOV.U32 R5, RZ, RZ, RZ ;  /* 0x000000ffff057224 */ /* 0x000fca00078e00ff */
[----:B------:R-:W-:-:S07]  /*14e50*/  @P4 MOV R4, R4 ;  /* 0x0000000400044202 */ /* 0x000fce0000000f00 */
[----:B------:R0:W-:Y:S02]  /*14e60*/  UTCHMMA tmem[UR4], gdesc[UR70], tmem[UR8], tmem[UR72], idesc[UR73], UPT ;  /* 0x00ff4846040079ea */ /* 0x0001e4000b800008 */
[----:B0-----:R-:W-:Y:S02]  /*14e70*/  UIADD3 UR72, UPT, UPT, UR8, 0x148, URZ ;  /* 0x0000014808487890 */ /* 0x001fe4000fffe0ff */
[----:B------:R-:W-:Y:S01]  /*14e80*/  UIADD3 UR73, UPT, UPT, UR8, 0x150, URZ ;  /* 0x0000015008497890 */ /* 0x000fe2000fffe0ff */
[----:B------:R-:W-:Y:S01]  /*14e90*/  UMOV UR70, 0x0 ;  /* 0x0000000000467882 */ /* 0x000fe20000000000 */
[----:B------:R-:W-:-:S05]  /*14ea0*/  UMOV UR71, 0x4400010 ;  /* 0x0440001000477882 */ /* 0x000fca0000000000 */
[----:B------:R0:W-:Y:S02]  /*14eb0*/  UTCHMMA tmem[UR72], gdesc[UR68], tmem[UR8], tmem[UR70], idesc[UR71], UPT ;  /* 0x00ff4644480079ea */ /* 0x0001e4000b800008 */
[----:B------:R1:W-:Y:S01]  /*14ec0*/  UTCHMMA tmem[UR73], gdesc[UR12], tmem[UR8], tmem[UR70], idesc[UR71], UPT ;  /* 0x00ff460c490079ea */ /* 0x0003e2000b800008 */
[----:B0-----:R-:W-:Y:S01]  /*14ed0*/  UMOV UR72, 0x0 ;  /* 0x0000000000487882 */ /* 0x001fe20000000000 */
[----:B-1----:R-:W-:Y:S02]  /*14ee0*/  UIADD3.64 UR12, UPT, UPT, UR68, 0x4, URZ ;  /* 0x00000004440c7897 */ /* 0x002fe4000fffe0ff */
[----:B------:R-:W-:Y:S01]  /*14ef0*/  UIADD3 UR70, UPT, UPT, UR8, 0x158, URZ ;  /* 0x0000015808467890 */ /* 0x000fe2000fffe0ff */
[----:B------:R-:W-:-:S08]  /*14f00*/  UMOV UR73, 0x4400010 ;  /* 0x0440001000497882 */ /* 0x000fd00000000000 */
[----:B------:R0:W-:Y:S02]  /*14f10*/  UTCHMMA tmem[UR70], gdesc[UR12], tmem[UR8], tmem[UR72], idesc[UR73], UPT ;  /* 0x00ff480c460079ea */ /* 0x0001e4000b800008 */
[----:B0-----:R-:W-:Y:S01]  /*14f20*/  UIADD3 UR72, UPT, UPT, UR8, 0x100000, URZ ;  /* 0x0010000008487890 */ /* 0x001fe2000fffe0ff */
[----:B------:R-:W-:Y:S01]  /*14f30*/  R2UR.FILL UR13, R6 ;  /* 0x00000000060d72ca */ /* 0x000fe200004e0000 */
[----:B------:R-:W-:Y:S01]  /*14f40*/  UMOV UR70, 0x0 ;  /* 0x0000000000467882 */ /* 0x000fe20000000000 */
[----:B------:R-:W-:-:S06]  /*14f50*/  R2UR.FILL UR12, R7 ;  /* 0x00000000070c72ca */ /* 0x000fcc00004e0000 */
[----:B------:R0:W-:Y:S02]  /*14f60*/  UTCHMMA tmem[UR4], gdesc[UR10], tmem[UR72], tmem[UR70], idesc[UR71], UPT ;  /* 0x00ff460a040079ea */ /* 0x0001e4000b800048 */
[----:B0-----:R-:W-:Y:S02]  /*14f70*/  UIADD3.64 UR10, UPT, UPT, UR68, 0x800, URZ ;  /* 0x00000800440a7897 */ /* 0x001fe4000fffe0ff */
[----:B------:R-:W-:Y:S02]  /*14f80*/  UIADD3 UR70, UPT, UPT, UR8, 0x100000, URZ ;  /* 0x0010000008467890 */ /* 0x000fe4000fffe0ff */
[----:B------:R-:W-:Y:S01]  /*14f90*/  UIADD3 UR71, UPT, UPT, UR8, 0x148, URZ ;  /* 0x0000014808477890 */ /* 0x000fe2000fffe0ff */
[----:B------:R-:W-:-:S08]  /*14fa0*/  UMOV UR72, 0x0 ;  /* 0x0000000000487882 */ /* 0x000fd00000000000 */
[----:B------:R0:W-:Y:S02]  /*14fb0*/  UTCHMMA tmem[UR71], gdesc[UR10], tmem[UR70], tmem[UR72], idesc[UR73], UPT ;  /* 0x00ff480a470079ea */ /* 0x0001e4000b800046 */
[----:B0-----:R-:W-:Y:S02]  /*14fc0*/  UIADD3.64 UR10, UPT, UPT, UR68, 0x802, URZ ;  /* 0x00000802440a7897 */ /* 0x001fe4000fffe0ff */
[----:B------:R-:W-:Y:S02]  /*14fd0*/  UIADD3 UR72, UPT, UPT, UR8, 0x100000, URZ ;  /* 0x0010000008487890 */ /* 0x000fe4000fffe0ff */
[----:B------:R-:W-:Y:S01]  /*14fe0*/  UIADD3 UR73, UPT, UPT, UR8, 0x150, URZ ;  /* 0x0000015008497890 */ /* 0x000fe2000fffe0ff */
[----:B------:R-:W-:Y:S01]  /*14ff0*/  UMOV UR70, 0x0 ;  /* 0x0000000000467882 */ /* 0x000fe20000000000 */
[----:B------:R-:W-:-:S07]  /*15000*/  UMOV UR71, 0x4400010 ;  /* 0x0440001000477882 */ /* 0x000fce0000000000 */
[----:B------:R0:W-:Y:S02]  /*15010*/  UTCHMMA tmem[UR73], gdesc[UR10], tmem[UR72], tmem[UR70], idesc[UR71], UPT ;  /* 0x00ff460a490079ea */ /* 0x0001e4000b800048 */
[----:B0-----:R-:W-:Y:S02]  /*15020*/  UIADD3.64 UR10, UPT, UPT, UR68, 0x804, URZ ;  /* 0x00000804440a7897 */ /* 0x001fe4000fffe0ff */
[----:B------:R-:W-:Y:S02]  /*15030*/  UIADD3 UR70, UPT, UPT, UR8, 0x100000, URZ ;  /* 0x0010000008467890 */ /* 0x000fe4000fffe0ff */
[----:B------:R-:W-:Y:S01]  /*15040*/  UIADD3 UR71, UPT, UPT, UR8, 0x158, URZ ;  /* 0x0000015808477890 */ /* 0x000fe2000fffe0ff */
[----:B------:R-:W-:Y:S01]  /*15050*/  UMOV UR72, 0x0 ;  /* 0x0000000000487882 */ /* 0x000fe20000000000 */
[----:B------:R-:W-:-:S07]  /*15060*/  UMOV UR73, 0x4400010 ;  /* 0x0440001000497882 */ /* 0x000fce0000000000 */
[----:B------:R0:W-:Y:S02]  /*15070*/  UTCHMMA tmem[UR71], gdesc[UR10], tmem[UR70], tmem[UR72], idesc[UR73], UPT ;  /* 0x00ff480a470079ea */ /* 0x0001e4000b800046 */
[----:B0-----:R-:W-:Y:S02]  /*15080*/  @P4 R2UR UR70, R4 ;  /* 0x00000000044642ca */ /* 0x001fe400000e0000 */
[----:B------:R-:W-:Y:S02]  /*15090*/  R2UR.FILL UR11, R8 ;  /* 0x00000000080b72ca */ /* 0x000fe400004e0000 */
[----:B------:R-:W-:-:S09]  /*150a0*/  R2UR.FILL UR10, R9 ;  /* 0x00000000090a72ca */ /* 0x000fd200004e0000 */
[----:B------:R1:W-:Y:S01]  /*150b0*/  UTCBAR [UR70], URZ ;  /* 0x000000ff460073e9 */ /* 0x0003e200080000ff */
[----:B------:R-:W-:-:S05]  /*150c0*/  NOP ;  /* 0x0000000000007918 */ /* 0x000fca0000000000 */
.L_x_16:
[----:B------:R-:W-:Y:S01]  /*150d0*/  FFMA R143, R0, R143, R144 ;  /* 0x0000008f008f7223 */ /* 0x000fe20000000090 */
[----:B0-----:R-:W0:Y:S01]  /*150e0*/  LDC R5, c[0x0][0x3c4] ;  /* 0x0000f100ff057b82 */ /* 0x001e220000000800 */
[----:B------:R-:W-:Y:S02]  /*150f0*/  VIADD R139, R139, 0x1 ;  /* 0x000000018b8b7836 */ /* 0x000fe40000000000 */
[----:B------:R-:W-:Y:S02]  /*15100*/  VIADD R140, R140, 0x40 ;  /* 0x000000408c8c7836 */ /* 0x000fe40000000000 */
[----:B------:R-:W-:Y:S01]  /*15110*/  IMAD.MOV.U32 R20, RZ, RZ, R240 ;  /* 0x000000ffff147224 */ /* 0x000fe200078e00f0 */
[C---:B------:R-:W-:Y:S02]  /*15120*/  ISETP.GT.AND P4, PT, R139.reuse, 0x1, PT ;  /* 0x000000018b00780c */ /* 0x040fe40003f84270 */
[----:B------:R-:W2:Y:S02]  /*15130*/  LDC R0, c[0x0][0x3f0] ;  /* 0x0000fc00ff007b82 */ /* 0x000ea40000000800 */
[----:B------:R-:W-:-:S02]  /*15140*/  SEL R139, R139, RZ, !P4 ;  /* 0x000000ff8b8b7207 */ /* 0x000fc40006000000 */
[----:B------:R-:W-:-:S04]  /*15150*/  SEL R145, RZ, 0x1, !P4 ;  /* 0x00000001ff917807 */ /* 0x000fc80006000000 */
[----:B------:R-:W3:Y:S01]  /*15160*/  LDC R4, c[0x0][0x3d4] ;  /* 0x0000f500ff047b82 */ /* 0x000ee20000000800 */
[----:B------:R-:W-:Y:S02]  /*15170*/  LOP3.LUT R145, R240, R145, RZ, 0x3c, !PT ;  /* 0x00000091f0917212 */ /* 0x000fe400078e3cff */
[----:B--2---:R-:W-:-:S04]  /*15180*/  IADD3 R0, PT, PT, R0, -0x40, RZ ;  /* 0xffffffc000007810 */ /* 0x004fc80007ffe0ff */
[----:B------:R-:W-:Y:S01]  /*15190*/  ISETP.GE.AND P4, PT, R140, R0, PT ;  /* 0x000000008c00720c */ /* 0x000fe20003f86270 */
[----:B0-----:R-:W-:Y:S02]  /*151a0*/  IMAD.SHL.U32 R0, R5, 0x40, RZ ;  /* 0x0000004005007824 */ /* 0x001fe400078e00ff */
[----:B---3--:R-:W-:Y:S02]  /*151b0*/  IMAD.SHL.U32 R4, R4, 0x40, RZ ;  /* 0x0000004004047824 */ /* 0x008fe400078e00ff */
[----:B------:R-:W-:Y:S02]  /*151c0*/  IMAD.IADD R3, R0, 0x1, R3 ;  /* 0x0000000100037824 */ /* 0x000fe400078e0203 */
[----:B------:R-:W-:Y:S02]  /*151d0*/  IMAD.IADD R2, R4, 0x1, R2 ;  /* 0x0000000104027824 */ /* 0x000fe400078e0202 */
[----:B------:R-:W-:-:S04]  /*151e0*/  IMAD.MOV.U32 R0, RZ, RZ, R138 ;  /* 0x000000ffff007224 */ /* 0x000fc800078e008a */
[----:B------:R-:W-:Y:S05]  /*151f0*/  @!P4 BRA `(.L_x_17) ;  /* 0xffffff9c0058c947 */ /* 0x000fea000383ffff */
.L_x_12:
[C---:B------:R-:W-:Y:S01]  /*15200*/  FMUL R0, R143.reuse, 8388608 ;  /* 0x4b0000008f007820 */ /* 0x040fe20000400000 */
[----:B------:R-:W-:Y:S01]  /*15210*/  FSETP.GEU.AND P2, PT, R143, 1.175494350822287508e-38, PT ;  /* 0x008000008f00780b */ /* 0x000fe20003f4e000 */
[----:B------:R-:W2:Y:S01]  /*15220*/  S2R R7, SR_TID.X ;  /* 0x0000000000077919 */ /* 0x000ea20000002100 */
[----:B------:R-:W3:Y:S01]  /*15230*/  LDC R6, c[0x0][0x3f0] ;  /* 0x0000fc00ff067b82 */ /* 0x000ee20000000800 */
[----:B------:R-:W-:Y:S01]  /*15240*/  IMAD.MOV.U32 R3, RZ, RZ, 0x3dc6b27f ;  /* 0x3dc6b27fff037424 */ /* 0x000fe200078e00ff */
[----:B-----5:R-:W-:-:S04]  /*15250*/  FSEL R137, R0, R143, !P2 ;  /* 0x0000008f00897208 */ /* 0x020fc80005000000 */
[----:B------:R-:W-:-:S04]  /*15260*/  IADD3 R0, PT, PT, R137, -0x3f3504f3, RZ ;  /* 0xc0cafb0d89007810 */ /* 0x000fc80007ffe0ff */
[----:B------:R-:W-:-:S05]  /*15270*/  LOP3.LUT R2, R0, 0xff800000, RZ, 0xc0, !PT ;  /* 0xff80000000027812 */ /* 0x000fca00078ec0ff */
[----:B------:R-:W-:-:S04]  /*15280*/  IMAD.IADD R0, R137, 0x1, -R2 ;  /* 0x0000000189007824 */ /* 0x000fc800078e0a02 */
[----:B------:R-:W-:-:S04]  /*15290*/  FADD R132, R0, -1 ;  /* 0xbf80000000847421 */ /* 0x000fc80000000000 */
[----:B------:R-:W-:Y:S01]  /*152a0*/  FFMA.FTZ R3, R132, R3, -0.16845393180847167969 ;  /* 0xbe2c7f3084037423 */ /* 0x000fe20000010003 */
[----:B---3--:R-:W-:-:S03]  /*152b0*/  ISETP.GE.AND P1, PT, R6, 0x1, PT ;  /* 0x000000010600780c */ /* 0x008fc60003f26270 */
[----:B------:R-:W-:-:S04]  /*152c0*/  FFMA.FTZ R3, R132, R3, 0.1716887056827545166 ;  /* 0x3e2fcf2a84037423 */ /* 0x000fc80000010003 */
[C---:B------:R-:W-:Y:S01]  /*152d0*/  FFMA.FTZ R3, R132.reuse, R3, -0.17900948226451873779 ;  /* 0xbe374e4384037423 */ /* 0x040fe20000010003 */
[C---:B--2---:R-:W-:Y:S02]  /*152e0*/  IMAD.SHL.U32 R0, R7.reuse, 0x200, RZ ;  /* 0x0000020007007824 */ /* 0x044fe400078e00ff */
[----:B------:R-:W-:Y:S02]  /*152f0*/  IMAD.SHL.U32 R4, R7, 0x20, RZ ;  /* 0x0000002007047824 */ /* 0x000fe400078e00ff */
[----:B------:R-:W-:Y:S01]  /*15300*/  FFMA.FTZ R3, R132, R3, 0.20512372255325317383 ;  /* 0x3e520bf484037423 */ /* 0x000fe20000010003 */
[----:B------:R-:W-:-:S03]  /*15310*/  LOP3.LUT R0, R0, 0x2000, RZ, 0xc0, !PT ;  /* 0x0000200000007812 */ /* 0x000fc600078ec0ff */
[----:B------:R-:W-:Y:S01]  /*15320*/  FFMA.FTZ R3, R132, R3, -0.24046532809734344482 ;  /* 0xbe763c8b84037423 */ /* 0x000fe20000010003 */
[----:B------:R-:W-:-:S03]  /*15330*/  LOP3.LUT R5, R4, 0x1000, RZ, 0xc0, !PT ;  /* 0x0000100004057812 */ /* 0x000fc600078ec0ff */
[C---:B------:R-:W-:Y:S01]  /*15340*/  FFMA.FTZ R3, R132.reuse, R3, 0.28857114911079406738 ;  /* 0x3e93bf9984037423 */ /* 0x040fe20000010003 */
[----:B------:R-:W-:Y:S02]  /*15350*/  IADD3 R0, PT, PT, R5, UR9, R0 ;  /* 0x0000000905007c10 */ /* 0x000fe4000fffe000 */
[----:B------:R-:W-:Y:S01]  /*15360*/  LOP3.LUT R5, R7, 0xf, RZ, 0xc0, !PT ;  /* 0x0000000f07057812 */ /* 0x000fe200078ec0ff */
[----:B------:R-:W-:-:S04]  /*15370*/  FFMA.FTZ R3, R132, R3, -0.36067417263984680176 ;  /* 0xbeb8aa4984037423 */ /* 0x000fc80000010003 */
[----:B------:R-:W-:Y:S02]  /*15380*/  IMAD R134, R5, 0x10, R0 ;  /* 0x0000001005867824 */ /* 0x000fe400078e0200 */
[----:B------:R-:W-:Y:S01]  /*15390*/  FFMA.FTZ R3, R132, R3, 0.48089820146560668945 ;  /* 0x3ef6384a84037423 */ /* 0x000fe20000010003 */
[----:B------:R-:W-:Y:S06]  /*153a0*/  @!P1 BRA `(.L_x_18) ;  /* 0x00000000000c9947 */ /* 0x000fec0003800000 */
[----:B------:R-:W-:-:S04]  /*153b0*/  IMAD.U32 R240, R240, -0x80000000, RZ ;  /* 0x80000000f0f07824 */ /* 0x000fc800078e00ff */
[----:B------:R-:W2:Y:S02]  /*153c0*/  SYNCS.PHASECHK.TRANS64.TRYWAIT P1, [UR7], R240 ;  /* 0x000000f0ff0075a7 */ /* 0x000ea40008021107 */
[----:B--2---:R-:W-:Y:S05]  /*153d0*/  @!P1 BRA `(.L_x_19) ;  /* 0x0000004800989947 */ /* 0x004fea0003800000 */
.L_x_18:
[----:B------:R-:W2:Y:S01]  /*153e0*/  S2R R238, SR_TID.X ;  /* 0x0000000000ee7919 */ /* 0x000ea20000002100 */
[----:B------:R-:W-:Y:S01]  /*153f0*/  FSEL R0, RZ, -23, P2 ;  /* 0xc1b80000ff007808 */ /* 0x000fe20001000000 */
[C---:B------:R-:W-:Y:S01]  /*15400*/  FFMA.FTZ R5, R132.reuse, R3, -0.72134751081466674805 ;  /* 0xbf38aa3b84057423 */ /* 0x040fe20000010003 */
[----:B------:R-:W-:Y:S01]  /*15410*/  ISETP.GE.U32.AND P2, PT, R137, 0x7f800000, PT ;  /* 0x7f8000008900780c */ /* 0x000fe20003f46070 */
[----:B------:R-:W-:Y:S01]  /*15420*/  BAR.SYNC.DEFER_BLOCKING 0x0 ;  /* 0x0000000000007b1d */ /* 0x000fe20000010000 */
[C---:B------:R-:W-:Y:S01]  /*15430*/  FSETP.GT.AND P1, PT, |R143|.reuse, 8.50705917302346158658e+37, PT ;  /* 0x7e8000008f00780b */ /* 0x040fe20003f24200 */
[C---:B------:R-:W-:Y:S01]  /*15440*/  FMUL R5, R132.reuse, R5 ;  /* 0x0000000584057220 */ /* 0x040fe20000400000 */
[----:B------:R-:W-:Y:S02]  /*15450*/  I2FP.F32.S32 R3, R2 ;  /* 0x0000000200037245 */ /* 0x000fe40000201400 */
[----:B------:R-:W-:Y:S01]  /*15460*/  FSETP.GEU.AND P4, PT, |R143|, 1.175494350822287508e-38, PT ;  /* 0x008000008f00780b */ /* 0x000fe20003f8e200 */
[C---:B------:R-:W-:Y:S01]  /*15470*/  FMUL R133, R132.reuse, R5 ;  /* 0x0000000584857220 */ /* 0x040fe20000400000 */
[----:B------:R-:W-:Y:S01]  /*15480*/  FSETP.NEU.AND P3, PT, R137, RZ, PT ;  /* 0x000000ff8900720b */ /* 0x000fe20003f6d000 */
[----:B------:R-:W-:Y:S01]  /*15490*/  FFMA.FTZ R0, R3, 1.1920928955078125e-07, R0 ;  /* 0x3400000003007823 */ /* 0x000fe20000010000 */
[----:B------:R-:W3:Y:S01]  /*154a0*/  S2R R163, SR_TID.X ;  /* 0x0000000000a37919 */ /* 0x000ee20000002100 */
[----:B------:R-:W-:-:S02]  /*154b0*/  FFMA.FTZ R133, R132, 1.4426950216293334961, R133 ;  /* 0x3fb8aa3b84857823 */ /* 0x000fc40000010085 */
[----:B------:R-:W-:Y:S01]  /*154c0*/  @P2 MOV R132, 0x7f800000 ;  /* 0x7f80000000842802 */ /* 0x000fe20000000f00 */
[----:B------:R-:W4:Y:S01]  /*154d0*/  S2R R241, SR_CTAID.X ;  /* 0x0000000000f17919 */ /* 0x000f220000002500 */
[----:B------:R-:W-:Y:S01]  /*154e0*/  FADD R0, R0, R133 ;  /* 0x0000008500007221 */ /* 0x000fe20000000000 */
[----:B------:R-:W-:Y:S02]  /*154f0*/  @P1 FMUL R143, R143, 0.25 ;  /* 0x3e8000008f8f1820 */ /* 0x000fe40000400000 */
[----:B------:R-:W-:Y:S01]  /*15500*/  @P2 FFMA.FTZ R0, R137, R132, +INF ;  /* 0x7f80000089002423 */ /* 0x000fe20000010084 */
[----:B------:R-:W5:Y:S01]  /*15510*/  S2R R243, SR_CTAID.Y ;  /* 0x0000000000f37919 */ /* 0x000f620000002600 */
[----:B------:R-:W-:Y:S01]  /*15520*/  @!P4 FMUL R143, R143, 16777216 ;  /* 0x4b8000008f8fc820 */ /* 0x000fe20000400000 */
[----:B------:R-:W0:Y:S02]  /*15530*/  @!P0 SYNCS.CCTL.IV [UR9+0x40000] ;  /* 0x04000000ff0089b1 */ /* 0x000e240008000009 */
[----:B0-----:R-:W-:Y:S01]  /*15540*/  BAR.SYNC.DEFER_BLOCKING 0x0 ;  /* 0x0000000000007b1d */ /* 0x001fe20000010000 */
[----:B--2---:R-:W-:Y:S01]  /*15550*/  SHF.R.U32.HI R135, RZ, 0x2, R238 ;  /* 0x00000002ff877819 */ /* 0x004fe200000116ee */
[C---:B------:R-:W-:Y:S01]  /*15560*/  IMAD.SHL.U32 R3, R238.reuse, 0x10, RZ ;  /* 0x00000010ee037824 */ /* 0x040fe200078e00ff */
[----:B------:R-:W-:-:S02]  /*15570*/  ISETP.GE.U32.AND P5, PT, R238, 0x20, PT ;  /* 0x00000020ee00780c */ /* 0x000fc40003fa6070 */
[----:B------:R-:W-:Y:S01]  /*15580*/  LOP3.LUT R2, R135, 0x38, RZ, 0xc0, !PT ;  /* 0x0000003887027812 */ /* 0x000fe200078ec0ff */
[----:B------:R-:W0:Y:S01]  /*15590*/  LDTM.x128 R4, tmem[UR6] ;  /* 0x00000006000479ee */ /* 0x000e2200083c0000 */
[----:B------:R-:W-:Y:S02]  /*155a0*/  LOP3.LUT R135, R238, 0x60, RZ, 0xc0, !PT ;  /* 0x00000060ee877812 */ /* 0x000fe400078ec0ff */
[----:B------:R-:W-:Y:S02]  /*155b0*/  LOP3.LUT R2, R2, 0x1f, R238, 0xf8, !PT ;  /* 0x0000001f02027812 */ /* 0x000fe400078ef8ee */
[----:B------:R-:W-:Y:S02]  /*155c0*/  LOP3.LUT R133, R3, 0x30, RZ, 0xc0, !PT ;  /* 0x0000003003857812 */ /* 0x000fe400078ec0ff */
[----:B------:R-:W-:Y:S01]  /*155d0*/  FSEL R3, R0, -INF , P3 ;  /* 0xff80000000037808 */ /* 0x000fe20001800000 */
[C---:B------:R-:W-:Y:S01]  /*155e0*/  IMAD.SHL.U32 R132, R2.reuse, 0x8, RZ ;  /* 0x0000000802847824 */ /* 0x040fe200078e00ff */
[----:B---3--:R-:W-:Y:S01]  /*155f0*/  LOP3.LUT R242, R163, 0x3f, RZ, 0xc0, !PT ;  /* 0x0000003fa3f27812 */ /* 0x008fe200078ec0ff */
[----:B------:R-:W-:-:S02]  /*15600*/  IMAD.SHL.U32 R2, R2, 0x10, RZ ;  /* 0x0000001002027824 */ /* 0x000fc400078e00ff */
[----:B------:R-:W-:Y:S01]  /*15610*/  FFMA R3, R3, 0.69314718246459960938, R138 ;  /* 0x3f31721803037823 */ /* 0x000fe2000000008a */
[----:B------:R-:W-:Y:S01]  /*15620*/  LOP3.LUT R136, R132, 0xc0, RZ, 0xc0, !PT ;  /* 0x000000c084887812 */ /* 0x000fe200078ec0ff */
[----:B------:R-:W-:Y:S02]  /*15630*/  IMAD R132, R135, 0x8, R134 ;  /* 0x0000000887847824 */ /* 0x000fe400078e0286 */
[----:B------:R-:W2:Y:S01]  /*15640*/  MUFU.RCP R134, R143 ;  /* 0x0000008f00867308 */ /* 0x000ea20000001000 */
[----:B------:R-:W3:Y:S01]  /*15650*/  @!P0 SYNCS.CCTL.IV [UR9+0x40008] ;  /* 0x04000800ff0089b1 */ /* 0x000ee20008000009 */
[----:B------:R-:W-:Y:S01]  /*15660*/  NOP ;  /* 0x0000000000007918 */ /* 0x000fe20000000000 */
[----:B------:R-:W-:Y:S01]  /*15670*/  IADD3 R0, PT, PT, R136, UR9, R133 ;  /* 0x0000000988007c10 */ /* 0x000fe2000fffe085 */
[----:B----4-:R-:W-:Y:S02]  /*15680*/  IMAD R241, R241, 0x40, R242 ;  /* 0x00000040f1f17824 */ /* 0x010fe400078e02f2 */
[----:B0-----:R-:W-:Y:S01]  /*15690*/  @P1 FMUL R17, R17, 0.25 ;  /* 0x3e80000011111820 */ /* 0x001fe20000400000 */
[----:B------:R-:W-:Y:S01]  /*156a0*/  @P1 FMUL R9, R9, 0.25 ;  /* 0x3e80000009091820 */ /* 0x000fe20000400000 */
        /* <DEDUP_REMOVED lines=10> */
[----:B------:R-:W-:Y:S01]  /*15750*/  @!P4 FMUL R17, R17, 16777216 ;  /* 0x4b8000001111c820 */ /* 0x000fe20000400000 */
[----:B------:R-:W-:Y:S01]  /*15760*/  @P1 FMUL R7, R7, 0.25 ;  /* 0x3e80000007071820 */ /* 0x000fe20000400000 */
[----:B------:R-:W-:Y:S01]  /*15770*/  @P1 FMUL R14, R14, 0.25 ;  /* 0x3e8000000e0e1820 */ /* 0x000fe20000400000 */
[----:B------:R-:W-:Y:S01]  /*15780*/  @P1 FMUL R25, R25, 0.25 ;  /* 0x3e80000019191820 */ /* 0x000fe20000400000 */
[----:B------:R-:W-:Y:S01]  /*15790*/  @P1 FMUL R26, R26, 0.25 ;  /* 0x3e8000001a1a1820 */ /* 0x000fe20000400000 */
[----:B------:R-:W-:Y:S01]  /*157a0*/  @P1 FMUL R28, R28, 0.25 ;  /* 0x3e8000001c1c1820 */ /* 0x000fe20000400000 */
[----:B------:R-:W-:Y:S01]  /*157b0*/  @P1 FMUL R32, R32, 0.25 ;  /* 0x3e80000020201820 */ /* 0x000fe20000400000 */
[----:B------:R-:W-:Y:S01]  /*157c0*/  @!P4 FMUL R9, R9, 16777216 ;  /* 0x4b8000000909c820 */ /* 0x000fe20000400000 */
[----:B------:R-:W-:Y:S01]  /*157d0*/  @!P4 FMUL R18, R18, 16777216 ;  /* 0x4b8000001212c820 */ /* 0x000fe20000400000 */
        /* <DEDUP_REMOVED lines=23> */
[----:B--2---:R-:W-:Y:S01]  /*15950*/  FMUL R146, R134, R17 ;  /* 0x0000001186927220 */ /* 0x004fe20000400000 */
[----:B------:R-:W-:Y:S01]  /*15960*/  @!P4 FMUL R7, R7, 16777216 ;  /* 0x4b8000000707c820 */ /* 0x000fe20000400000 */
[----:B------:R-:W-:Y:S01]  /*15970*/  @!P4 FMUL R14, R14, 16777216 ;  /* 0x4b8000000e0ec820 */ /* 0x000fe20000400000 */
[----:B------:R-:W-:Y:S01]  /*15980*/  @!P4 FMUL R25, R25, 16777216 ;  /* 0x4b8000001919c820 */ /* 0x000fe20000400000 */
[----:B------:R-:W-:Y:S01]  /*15990*/  @!P4 FMUL R26, R26, 16777216 ;  /* 0x4b8000001a1ac820 */ /* 0x000fe20000400000 */
[----:B------:R-:W-:Y:S01]  /*159a0*/  @!P4 FMUL R28, R28, 16777216 ;  /* 0x4b8000001c1cc820 */ /* 0x000fe20000400000 */
[----:B------:R-:W-:Y:S01]  /*159b0*/  @!P4 FMUL R32, R32, 16777216 ;  /* 0x4b8000002020c820 */ /* 0x000fe20000400000 */
[C---:B------:R-:W-:Y:S01]  /*159c0*/  FMUL R140, R134.reuse, R9 ;  /* 0x00000009868c7220 */ /* 0x040fe20000400000 */
[----:B------:R-:W-:Y:S01]  /*159d0*/  FMUL R17, R134, R18 ;  /* 0x0000001286117220 */ /* 0x000fe20000400000 */
        /* <DEDUP_REMOVED lines=42> */
[----:B------:R-:W-:Y:S01]  /*15c80*/  FMUL R160, R134, R35 ;  /* 0x0000002386a07220 */ /* 0x000fe20000400000 */
[----:B------:R-:W-:Y:S01]  /*15c90*/  F2FP.F16.F32.PACK_AB R16, R9, R6 ;  /* 0x000000060910723e */ /* 0x000fe200000000ff */
[----:B------:R-:W-:Y:S01]  /*15ca0*/  @P1 FMUL R38, R38, 0.25 ;  /* 0x3e80000026261820 */ /* 0x000fe20000400000 */
        /* <DEDUP_REMOVED lines=15> */
[----:B------:R-:W-:Y:S01]  /*15da0*/  @!P4 FMUL R38, R38, 16777216 ;  /* 0x4b8000002626c820 */ /* 0x000fe20000400000 */
[----:B------:R-:W-:Y:S01]  /*15db0*/  F2FP.F16.F32.PACK_AB R13, R146, R13 ;  /* 0x0000000d920d723e */ /* 0x000fe200000000ff */
[----:B------:R-:W-:Y:S01]  /*15dc0*/  @P1 FMUL R36, R36, 0.25 ;  /* 0x3e80000024241820 */ /* 0x000fe20000400000 */
[----:B------:R-:W-:Y:S01]  /*15dd0*/  F2FP.F16.F32.PACK_AB R10, R24, R143 ;  /* 0x0000008f180a723e */ /* 0x000fe200000000ff */
[----:B------:R-:W-:Y:S01]  /*15de0*/  @P1 FMUL R45, R45, 0.25 ;  /* 0x3e8000002d2d1820 */ /* 0x000fe20000400000 */
[----:B------:R-:W-:Y:S01]  /*15df0*/  F2FP.F16.F32.PACK_AB R14, R152, R141 ;  /* 0x0000008d980e723e */ /* 0x000fe200000000ff */
[----:B------:R-:W-:Y:S01]  /*15e00*/  @P1 FMUL R52, R52, 0.25 ;  /* 0x3e80000034341820 */ /* 0x000fe20000400000 */
[----:B------:R-:W-:Y:S01]  /*15e10*/  F2FP.F16.F32.PACK_AB R22, R27, R22 ;  /* 0x000000161b16723e */ /* 0x000fe200000000ff */
[----:B---3--:R0:W-:Y:S01]  /*15e20*/  STS.128 [R132], R8 ;  /* 0x0000000884007388 */ /* 0x0081e20000000c00 */
[----:B------:R-:W-:Y:S01]  /*15e30*/  F2FP.F16.F32.PACK_AB R15, R156, R25 ;  /* 0x000000199c0f723e */ /* 0x000fe200000000ff */
[----:B------:R-:W-:Y:S01]  /*15e40*/  @P1 FMUL R56, R56, 0.25 ;  /* 0x3e80000038381820 */ /* 0x000fe20000400000 */
[----:B------:R-:W-:Y:S01]  /*15e50*/  F2FP.F16.F32.PACK_AB R19, R158, R151 ;  /* 0x000000979e13723e */ /* 0x000fe200000000ff */
[----:B------:R-:W-:Y:S01]  /*15e60*/  @P1 FMUL R60, R60, 0.25 ;  /* 0x3e8000003c3c1820 */ /* 0x000fe20000400000 */
[----:B------:R-:W-:Y:S01]  /*15e70*/  F2FP.F16.F32.PACK_AB R23, R160, R153 ;  /* 0x00000099a017723e */ /* 0x000fe200000000ff */
[----:B------:R-:W-:Y:S01]  /*15e80*/  STS.128 [R132+0x400], R12 ;  /* 0x0004000c84007388 */ /* 0x000fe20000000c00 */
[----:B------:R-:W-:Y:S01]  /*15e90*/  @P1 FMUL R64, R64, 0.25 ;  /* 0x3e80000040401820 */ /* 0x000fe20000400000 */
[----:B------:R-:W-:Y:S01]  /*15ea0*/  @!P4 FMUL R44, R44, 16777216 ;  /* 0x4b8000002c2cc820 */ /* 0x000fe20000400000 */
[----:B------:R-:W-:Y:S01]  /*15eb0*/  @!P4 FMUL R37, R37, 16777216 ;  /* 0x4b8000002525c820 */ /* 0x000fe20000400000 */
[----:B------:R2:W-:Y:S01]  /*15ec0*/  STS.128 [R132+0x800], R16 ;  /* 0x0008001084007388 */ /* 0x0005e20000000c00 */
[----:B------:R-:W-:Y:S01]  /*15ed0*/  @!P4 FMUL R39, R39, 16777216 ;  /* 0x4b8000002727c820 */ /* 0x000fe20000400000 */
[----:B------:R-:W-:Y:S01]  /*15ee0*/  @!P4 FMUL R40, R40, 16777216 ;  /* 0x4b8000002828c820 */ /* 0x000fe20000400000 */
[----:B------:R-:W-:Y:S01]  /*15ef0*/  @!P4 FMUL R48, R48, 16777216 ;  /* 0x4b8000003030c820 */ /* 0x000fe20000400000 */
[----:B------:R3:W-:Y:S01]  /*15f00*/  STS.128 [R132+0xc00], R20 ;  /* 0x000c001484007388 */ /* 0x0007e20000000c00 */
[----:B------:R-:W-:Y:S01]  /*15f10*/  @!P4 FMUL R49, R49, 16777216 ;  /* 0x4b8000003131c820 */ /* 0x000fe20000400000 */
[----:B------:R-:W-:Y:S01]  /*15f20*/  @!P4 FMUL R51, R51, 16777216 ;  /* 0x4b8000003333c820 */ /* 0x000fe20000400000 */
[----:B------:R-:W-:Y:S01]  /*15f30*/  FMUL R28, R134, R38 ;  /* 0x00000026861c7220 */ /* 0x000fe20000400000 */
[----:B------:R-:W-:Y:S01]  /*15f40*/  @P1 FMUL R50, R50, 0.25 ;  /* 0x3e80000032321820 */ /* 0x000fe20000400000 */
[----:B------:R-:W-:Y:S01]  /*15f50*/  @!P4 FMUL R36, R36, 16777216 ;  /* 0x4b8000002424c820 */ /* 0x000fe20000400000 */
[----:B------:R-:W-:Y:S01]  /*15f60*/  @!P4 FMUL R45, R45, 16777216 ;  /* 0x4b8000002d2dc820 */ /* 0x000fe20000400000 */
[----:B------:R-:W-:Y:S01]  /*15f70*/  @!P4 FMUL R52, R52, 16777216 ;  /* 0x4b8000003434c820 */ /* 0x000fe20000400000 */
[----:B------:R-:W-:Y:S01]  /*15f80*/  @!P4 FMUL R56, R56, 16777216 ;  /* 0x4b8000003838c820 */ /* 0x000fe20000400000 */
[----:B------:R-:W-:Y:S01]  /*15f90*/  @!P4 FMUL R60, R60, 16777216 ;  /* 0x4b8000003c3cc820 */ /* 0x000fe20000400000 */
[----:B------:R-:W-:Y:S01]  /*15fa0*/  @!P4 FMUL R64, R64, 16777216 ;  /* 0x4b8000004040c820 */ /* 0x000fe20000400000 */
[----:B------:R-:W-:Y:S01]  /*15fb0*/  FMUL R38, R134, R44 ;  /* 0x0000002c86267220 */ /* 0x000fe20000400000 */
[----:B------:R-:W-:Y:S01]  /*15fc0*/  LOP3.LUT R44, R238, 0xff, RZ, 0xc0, !PT ;  /* 0x000000ffee2c7812 */ /* 0x000fe200078ec0ff */
[C---:B------:R-:W-:Y:S01]  /*15fd0*/  FMUL R29, R134.reuse, R37 ;  /* 0x00000025861d7220 */ /* 0x040fe20000400000 */
[C---:B------:R-:W-:Y:S01]  /*15fe0*/  FMUL R30, R134.reuse, R39 ;  /* 0x00000027861e7220 */ /* 0x040fe20000400000 */
[C---:B------:R-:W-:Y:S01]  /*15ff0*/  FMUL R37, R134.reuse, R40 ;  /* 0x0000002886257220 */ /* 0x040fe20000400000 */
[C---:B------:R-:W-:Y:S01]  /*16000*/  FMUL R39, R134.reuse, R48 ;  /* 0x0000003086277220 */ /* 0x040fe20000400000 */
[C---:B------:R-:W-:Y:S01]  /*16010*/  FMUL R138, R134.reuse, R49 ;  /* 0x00000031868a7220 */ /* 0x040fe20000400000 */
[----:B------:R-:W-:Y:S01]  /*16020*/  FMUL R135, R134, R51 ;  /* 0x0000003386877220 */ /* 0x000fe20000400000 */
[----:B------:R-:W-:Y:S01]  /*16030*/  @!P4 FMUL R50, R50, 16777216 ;  /* 0x4b8000003232c820 */ /* 0x000fe20000400000 */
[C---:B------:R-:W-:Y:S01]  /*16040*/  FMUL R36, R134.reuse, R36 ;  /* 0x0000002486247220 */ /* 0x040fe20000400000 */
[C---:B------:R-:W-:Y:S01]  /*16050*/  FMUL R35, R134.reuse, R45 ;  /* 0x0000002d86237220 */ /* 0x040fe20000400000 */
[C---:B------:R-:W-:Y:S01]  /*16060*/  FMUL R40, R134.reuse, R52 ;  /* 0x0000003486287220 */ /* 0x040fe20000400000 */
[C---:B------:R-:W-:Y:S01]  /*16070*/  FMUL R49, R134.reuse, R56 ;  /* 0x0000003886317220 */ /* 0x040fe20000400000 */
[C---:B------:R-:W-:Y:S01]  /*16080*/  FMUL R48, R134.reuse, R60 ;  /* 0x0000003c86307220 */ /* 0x040fe20000400000 */
[----:B------:R-:W-:Y:S01]  /*16090*/  FMUL R51, R134, R64 ;  /* 0x0000004086337220 */ /* 0x000fe20000400000 */
[----:B------:R-:W-:Y:S01]  /*160a0*/  LEA R45, R44, UR9, 0x4 ;  /* 0x000000092c2d7c11 */ /* 0x000fe2000f8e20ff */
[----:B------:R-:W-:Y:S01]  /*160b0*/  BAR.SYNC.DEFER_BLOCKING 0x0 ;  /* 0x0000000000007b1d */ /* 0x000fe20000010000 */
        /* <DEDUP_REMOVED lines=23> */
[----:B------:R-:W-:Y:S01]  /*16230*/  LDS.128 R48, [R45] ;  /* 0x000000002d307984 */ /* 0x000fe20000000c00 */
[----:B------:R-:W-:Y:S01]  /*16240*/  @!P4 FMUL R42, R42, 16777216 ;  /* 0x4b8000002a2ac820 */ /* 0x000fe20000400000 */
[----:B------:R-:W-:Y:S01]  /*16250*/  @!P4 FMUL R43, R43, 16777216 ;  /* 0x4b8000002b2bc820 */ /* 0x000fe20000400000 */
[----:B------:R-:W-:Y:S01]  /*16260*/  @!P4 FMUL R46, R46, 16777216 ;  /* 0x4b8000002e2ec820 */ /* 0x000fe20000400000 */
[----:B------:R-:W4:Y:S01]  /*16270*/  LDS.128 R36, [R45+0x1000] ;  /* 0x001000002d247984 */ /* 0x000f220000000c00 */
[----:B------:R-:W-:Y:S01]  /*16280*/  @!P4 FMUL R47, R47, 16777216 ;  /* 0x4b8000002f2fc820 */ /* 0x000fe20000400000 */
[----:B------:R-:W-:Y:S01]  /*16290*/  @!P4 FMUL R53, R53, 16777216 ;  /* 0x4b8000003535c820 */ /* 0x000fe20000400000 */
[----:B------:R-:W-:Y:S01]  /*162a0*/  @!P4 FMUL R54, R54, 16777216 ;  /* 0x4b8000003636c820 */ /* 0x000fe20000400000 */
[----:B------:R-:W-:Y:S01]  /*162b0*/  LDS.128 R24, [R45+0x2000] ;  /* 0x002000002d187984 */ /* 0x000fe20000000c00 */
[----:B------:R-:W-:Y:S01]  /*162c0*/  @!P4 FMUL R55, R55, 16777216 ;  /* 0x4b8000003737c820 */ /* 0x000fe20000400000 */
[----:B------:R-:W-:Y:S01]  /*162d0*/  @!P4 FMUL R57, R57, 16777216 ;  /* 0x4b8000003939c820 */ /* 0x000fe20000400000 */
[----:B------:R-:W-:Y:S01]  /*162e0*/  @!P4 FMUL R58, R58, 16777216 ;  /* 0x4b8000003a3ac820 */ /* 0x000fe20000400000 */
[----:B------:R-:W-:Y:S01]  /*162f0*/  LDS.128 R12, [R45+0x3000] ;  /* 0x003000002d0c7984 */ /* 0x000fe20000000c00 */
[----:B------:R-:W-:Y:S01]  /*16300*/  @!P4 FMUL R59, R59, 16777216 ;  /* 0x4b8000003b3bc820 */ /* 0x000fe20000400000 */
[----:B------:R-:W-:Y:S01]  /*16310*/  @!P4 FMUL R61, R61, 16777216 ;  /* 0x4b8000003d3dc820 */ /* 0x000fe20000400000 */
[----:B------:R-:W-:Y:S01]  /*16320*/  @!P4 FMUL R62, R62, 16777216 ;  /* 0x4b8000003e3ec820 */ /* 0x000fe20000400000 */
[----:B------:R-:W-:Y:S01]  /*16330*/  BAR.SYNC.DEFER_BLOCKING 0x0 ;  /* 0x0000000000007b1d */ /* 0x000fe20000010000 */
        /* <DEDUP_REMOVED lines=21> */
[----:B0-----:R-:W-:Y:S01]  /*16490*/  F2FP.F16.F32.PACK_AB R8, R32, R29 ;  /* 0x0000001d2008723e */ /* 0x001fe200000000ff */
[----:B------:R-:W0:Y:S01]  /*164a0*/  LDC R40, c[0x0][0x3e8] ;  /* 0x0000fa00ff287b82 */ /* 0x000e220000000800 */
[----:B--2---:R-:W-:Y:S01]  /*164b0*/  F2FP.F16.F32.PACK_AB R16, R33, R28 ;  /* 0x0000001c2110723e */ /* 0x004fe200000000ff */
[----:B------:R2:W-:Y:S01]  /*164c0*/  STS.128 [R132], R4 ;  /* 0x0000000484007388 */ /* 0x0005e20000000c00 */
[----:B---3--:R-:W-:Y:S01]  /*164d0*/  F2FP.F16.F32.PACK_AB R20, R31, R30 ;  /* 0x0000001e1f14723e */ /* 0x008fe200000000ff */
        /* <DEDUP_REMOVED lines=10> */
[----:B------:R-:W-:Y:S01]  /*16580*/  FMUL R42, R134, R83 ;  /* 0x00000053862a7220 */ /* 0x000fe20000400000 */
[----:B------:R-:W-:Y:S01]  /*16590*/  F2FP.F16.F32.PACK_AB R11, R155, R148 ;  /* 0x000000949b0b723e */ /* 0x000fe200000000ff */
[----:B------:R-:W-:Y:S01]  /*165a0*/  @P1 FMUL R87, R87, 0.25 ;  /* 0x3e80000057571820 */ /* 0x000fe20000400000 */
[----:B------:R-:W-:Y:S01]  /*165b0*/  F2FP.F16.F32.PACK_AB R22, R52, R55 ;  /* 0x000000373416723e */ /* 0x000fe200000000ff */
[----:B------:R-:W-:Y:S01]  /*165c0*/  @!P4 FMUL R82, R82, 16777216 ;  /* 0x4b8000005252c820 */ /* 0x000fe20000400000 */
[----:B------:R-:W-:Y:S01]  /*165d0*/  F2FP.F16.F32.PACK_AB R19, R162, R145 ;  /* 0x00000091a213723e */ /* 0x000fe200000000ff */
[----:B------:R-:W-:Y:S01]  /*165e0*/  STS.128 [R132+0x400], R8 ;  /* 0x0004000884007388 */ /* 0x000fe20000000c00 */
[----:B------:R-:W-:Y:S01]  /*165f0*/  F2FP.F16.F32.PACK_AB R23, R164, R147 ;  /* 0x00000093a417723e */ /* 0x000fe200000000ff */
[----:B------:R-:W-:Y:S01]  /*16600*/  @P1 FMUL R92, R92, 0.25 ;  /* 0x3e8000005c5c1820 */ /* 0x000fe20000400000 */
[----:B------:R-:W-:Y:S01]  /*16610*/  SHF.R.U32.HI R83, RZ, 0x6, R238 ;  /* 0x00000006ff537819 */ /* 0x000fe200000116ee */
[----:B------:R3:W-:Y:S01]  /*16620*/  STS.128 [R132+0x800], R16 ;  /* 0x0008001084007388 */ /* 0x0007e20000000c00 */
[----:B------:R-:W-:Y:S01]  /*16630*/  @P1 FMUL R96, R96, 0.25 ;  /* 0x3e80000060601820 */ /* 0x000fe20000400000 */
[----:B------:R-:W-:Y:S01]  /*16640*/  @!P4 FMUL R85, R85, 16777216 ;  /* 0x4b8000005555c820 */ /* 0x000fe20000400000 */
[----:B------:R-:W-:Y:S01]  /*16650*/  @!P4 FMUL R89, R89, 16777216 ;  /* 0x4b8000005959c820 */ /* 0x000fe20000400000 */
[----:B------:R-:W-:Y:S01]  /*16660*/  STS.128 [R132+0xc00], R20 ;  /* 0x000c001484007388 */ /* 0x000fe20000000c00 */
[----:B------:R-:W-:Y:S01]  /*16670*/  @P1 FMUL R81, R81, 0.25 ;  /* 0x3e80000051511820 */ /* 0x000fe20000400000 */
[----:B------:R-:W-:Y:S01]  /*16680*/  SGXT.U32 R83, R83, 0x2 ;  /* 0x000000025353781a */ /* 0x000fe20000000000 */
[----:B------:R-:W-:Y:S01]  /*16690*/  @P1 FMUL R88, R88, 0.25 ;  /* 0x3e80000058581820 */ /* 0x000fe20000400000 */
[----:B------:R-:W-:Y:S01]  /*166a0*/  BAR.SYNC.DEFER_BLOCKING 0x0 ;  /* 0x0000000000007b1d */ /* 0x000fe20000010000 */
[----:B------:R-:W-:Y:S01]  /*166b0*/  @P1 FMUL R97, R97, 0.25 ;  /* 0x3e80000061611820 */ /* 0x000fe20000400000 */
[----:B------:R-:W-:Y:S01]  /*166c0*/  @!P4 FMUL R87, R87, 16777216 ;  /* 0x4b8000005757c820 */ /* 0x000fe20000400000 */
[----:B------:R-:W-:Y:S01]  /*166d0*/  FMUL R59, R134, R82 ;  /* 0x00000052863b7220 */ /* 0x000fe20000400000 */
[----:B------:R-:W-:Y:S01]  /*166e0*/  @!P4 FMUL R92, R92, 16777216 ;  /* 0x4b8000005c5cc820 */ /* 0x000fe20000400000 */
[----:B------:R-:W-:Y:S01]  /*166f0*/  @!P4 FMUL R96, R96, 16777216 ;  /* 0x4b8000006060c820 */ /* 0x000fe20000400000 */
[C---:B------:R-:W-:Y:S01]  /*16700*/  FMUL R85, R134.reuse, R85 ;  /* 0x0000005586557220 */ /* 0x040fe20000400000 */
[----:B------:R-:W-:Y:S01]  /*16710*/  FMUL R82, R134, R89 ;  /* 0x0000005986527220 */ /* 0x000fe20000400000 */
[----:B------:R-:W-:Y:S01]  /*16720*/  @!P4 FMUL R81, R81, 16777216 ;  /* 0x4b8000005151c820 */ /* 0x000fe20000400000 */
[----:B------:R-:W-:Y:S01]  /*16730*/  @!P4 FMUL R88, R88, 16777216 ;  /* 0x4b8000005858c820 */ /* 0x000fe20000400000 */
[----:B------:R-:W-:Y:S01]  /*16740*/  @!P4 FMUL R97, R97, 16777216 ;  /* 0x4b8000006161c820 */ /* 0x000fe20000400000 */
[----:B0-----:R-:W-:-:S02]  /*16750*/  IMAD R83, R83, R40, RZ ;  /* 0x0000002853537224 */ /* 0x001fc400078e02ff */
[----:B------:R-:W-:Y:S01]  /*16760*/  FMUL R58, R134, R87 ;  /* 0x00000057863a7220 */ /* 0x000fe20000400000 */
[----:B------:R-:W-:Y:S01]  /*16770*/  @P1 FMUL R78, R78, 0.25 ;  /* 0x3e8000004e4e1820 */ /* 0x000fe20000400000 */
[C---:B------:R-:W-:Y:S01]  /*16780*/  FMUL R92, R134.reuse, R92 ;  /* 0x0000005c865c7220 */ /* 0x040fe20000400000 */
[----:B------:R-:W-:Y:S01]  /*16790*/  FMUL R87, R134, R96 ;  /* 0x0000006086577220 */ /* 0x000fe20000400000 */
        /* <DEDUP_REMOVED lines=8> */
[----:B------:R-:W0:Y:S01]  /*16820*/  LDS.128 R52, [R45] ;  /* 0x000000002d347984 */ /* 0x000e220000000c00 */
[----:B------:R-:W-:Y:S01]  /*16830*/  @P1 FMUL R76, R76, 0.25 ;  /* 0x3e8000004c4c1820 */ /* 0x000fe20000400000 */
[----:B------:R-:W-:Y:S01]  /*16840*/  @P1 FMUL R77, R77, 0.25 ;  /* 0x3e8000004d4d1820 */ /* 0x000fe20000400000 */
[----:B------:R-:W-:Y:S01]  /*16850*/  @P1 FMUL R79, R79, 0.25 ;  /* 0x3e8000004f4f1820 */ /* 0x000fe20000400000 */
[----:B------:R-:W-:Y:S01]  /*16860*/  LDS.128 R32, [R45+0x1000] ;  /* 0x001000002d207984 */ /* 0x000fe20000000c00 */
        /* <DEDUP_REMOVED lines=11> */
[----:B------:R-:W-:Y:S01]  /*16920*/  @P1 FMUL R99, R99, 0.25 ;  /* 0x3e80000063631820 */ /* 0x000fe20000400000 */
[----:B------:R-:W-:Y:S01]  /*16930*/  FMUL R170, R134, R81 ;  /* 0x0000005186aa7220 */ /* 0x000fe20000400000 */
[----:B------:R-:W-:Y:S01]  /*16940*/  F2FP.F16.F32.PACK_AB R30, R82, R85 ;  /* 0x00000055521e723e */ /* 0x000fe200000000ff */
[----:B------:R-:W-:Y:S01]  /*16950*/  FMUL R81, R134, R88 ;  /* 0x0000005886517220 */ /* 0x000fe20000400000 */
[----:B------:R-:W-:-:S02]  /*16960*/  IMAD R85, R40, 0x4, R83 ;  /* 0x0000000428557824 */ /* 0x000fc400078e0253 */
[----:B------:R-:W-:Y:S01]  /*16970*/  FMUL R88, R134, R97 ;  /* 0x0000006186587220 */ /* 0x000fe20000400000 */
[----:B------:R-:W-:Y:S01]  /*16980*/  @!P4 FMUL R78, R78, 16777216 ;  /* 0x4b8000004e4ec820 */ /* 0x000fe20000400000 */
[----:B------:R-:W1:Y:S01]  /*16990*/  LDC.64 R96, c[0x0][0x3e0] ;  /* 0x0000f800ff607b82 */ /* 0x000e620000000a00 */
        /* <DEDUP_REMOVED lines=21> */
[----:B--2---:R-:W-:Y:S01]  /*16af0*/  F2FP.F16.F32.PACK_AB R7, R87, R92 ;  /* 0x0000005c5707723e */ /* 0x004fe200000000ff */
[----:B------:R-:W-:-:S02]  /*16b00*/  IMAD R87, R40, 0x4, R85 ;  /* 0x0000000428577824 */ /* 0x000fc400078e0255 */
        /* <DEDUP_REMOVED lines=22> */
[----:B------:R-:W-:Y:S01]  /*16c70*/  LEA R89, R40, R87, 0x2 ;  /* 0x0000005728597211 */ /* 0x000fe200078e10ff */
[----:B------:R-:W2:Y:S01]  /*16c80*/  LDC.64 R98, c[0x0][0x398] ;  /* 0x0000e600ff627b82 */ /* 0x000ea20000000a00 */
[----:B---3--:R-:W-:Y:S01]  /*16c90*/  F2FP.F16.F32.PACK_AB R17, R59, R78 ;  /* 0x0000004e3b11723e */ /* 0x008fe200000000ff */
[----:B-1----:R-:W-:Y:S01]  /*16ca0*/  IMAD R82, R241, R97, RZ ;  /* 0x00000061f1527224 */ /* 0x002fe200078e02ff */
        /* <DEDUP_REMOVED lines=9> */
[----:B------:R-:W-:Y:S01]  /*16d40*/  BAR.SYNC.DEFER_BLOCKING 0x0 ;  /* 0x0000000000007b1d */ /* 0x000fe20000010000 */
[----:B------:R-:W-:Y:S01]  /*16d50*/  F2FP.F16.F32.PACK_AB R31, R88, R93 ;  /* 0x0000005d581f723e */ /* 0x000fe200000000ff */
[C---:B------:R-:W-:Y:S01]  /*16d60*/  IMAD R93, R40.reuse, 0x4, R89 ;  /* 0x00000004285d7824 */ /* 0x040fe200078e0259 */
[----:B------:R-:W-:Y:S01]  /*16d70*/  F2FP.F16.F32.PACK_AB R16, R41, R70 ;  /* 0x000000462910723e */ /* 0x000fe200000000ff */
[----:B-----5:R-:W-:Y:S01]  /*16d80*/  IMAD R81, R243, R96, RZ ;  /* 0x00000060f3517224 */ /* 0x020fe200078e02ff */
[----:B------:R-:W-:Y:S01]  /*16d90*/  F2FP.F16.F32.PACK_AB R56, R75, R56 ;  /* 0x000000384b38723e */ /* 0x000fe200000000ff */
[----:B------:R-:W-:Y:S01]  /*16da0*/  IMAD R75, R40, 0x4, R93 ;  /* 0x00000004284b7824 */ /* 0x000fe200078e025d */
[----:B------:R-:W-:Y:S01]  /*16db0*/  F2FP.F16.F32.PACK_AB R57, R42, R57 ;  /* 0x000000392a39723e */ /* 0x000fe200000000ff */
[----:B------:R-:W-:Y:S01]  /*16dc0*/  IMAD.SHL.U32 R41, R81, 0x2, RZ ;  /* 0x0000000251297824 */ /* 0x000fe200078e00ff */
[----:B------:R-:W-:Y:S01]  /*16dd0*/  F2FP.F16.F32.PACK_AB R18, R61, R86 ;  /* 0x000000563d12723e */ /* 0x000fe200000000ff */
[----:B------:R-:W-:Y:S01]  /*16de0*/  IMAD.HI R42, R81, 0x2, RZ ;  /* 0x00000002512a7827 */ /* 0x000fe200078e02ff */
[----:B------:R-:W-:-:S03]  /*16df0*/  F2FP.F16.F32.PACK_AB R58, R91, R58 ;  /* 0x0000003a5b3a723e */ /* 0x000fc600000000ff */
[----:B------:R-:W-:Y:S01]  /*16e00*/  @P1 FMUL R102, R102, 0.25 ;  /* 0x3e80000066661820 */ /* 0x000fe20000400000 */
[----:B------:R-:W-:Y:S01]  /*16e10*/  F2FP.F16.F32.PACK_AB R19, R67, R94 ;  /* 0x0000005e4313723e */ /* 0x000fe200000000ff */
[----:B------:R-:W-:Y:S01]  /*16e20*/  IMAD R91, R40, 0x4, R75 ;  /* 0x00000004285b7824 */ /* 0x000fe200078e024b */
[----:B------:R-:W-:Y:S01]  /*16e30*/  F2FP.F16.F32.PACK_AB R59, R62, R95 ;  /* 0x0000005f3e3b723e */ /* 0x000fe200000000ff */
[----:B------:R-:W-:Y:S01]  /*16e40*/  @P1 FMUL R103, R103, 0.25 ;  /* 0x3e80000067671820 */ /* 0x000fe20000400000 */
[----:B------:R-:W-:Y:S01]  /*16e50*/  @P1 FMUL R104, R104, 0.25 ;  /* 0x3e80000068681820 */ /* 0x000fe20000400000 */
[----:B------:R-:W-:Y:S02]  /*16e60*/  IMAD R95, R40, 0x4, R91 ;  /* 0x00000004285f7824 */ /* 0x000fe400078e025b */
[----:B------:R-:W-:Y:S01]  /*16e70*/  @P1 FMUL R105, R105, 0.25 ;  /* 0x3e80000069691820 */ /* 0x000fe20000400000 */
[----:B------:R-:W-:Y:S01]  /*16e80*/  @P1 FMUL R106, R106, 0.25 ;  /* 0x3e8000006a6a1820 */ /* 0x000fe20000400000 */
[----:B------:R-:W-:Y:S01]  /*16e90*/  @P1 FMUL R107, R107, 0.25 ;  /* 0x3e8000006b6b1820 */ /* 0x000fe20000400000 */
[----:B------:R-:W-:Y:S01]  /*16ea0*/  @P1 FMUL R109, R109, 0.25 ;  /* 0x3e8000006d6d1820 */ /* 0x000fe20000400000 */
[----:B------:R-:W-:Y:S01]  /*16eb0*/  LEA R81, R40, R95, 0x2 ;  /* 0x0000005f28517211 */ /* 0x000fe200078e10ff */
[----:B------:R1:W-:Y:S01]  /*16ec0*/  STS.128 [R132], R4 ;  /* 0x0000000484007388 */ /* 0x0003e20000000c00 */
[----:B------:R-:W-:Y:S01]  /*16ed0*/  @P1 FMUL R110, R110, 0.25 ;  /* 0x3e8000006e6e1820 */ /* 0x000fe20000400000 */
[----:B------:R-:W-:Y:S01]  /*16ee0*/  @P1 FMUL R111, R111, 0.25 ;  /* 0x3e8000006f6f1820 */ /* 0x000fe20000400000 */
[----:B------:R-:W-:Y:S01]  /*16ef0*/  @P1 FMUL R113, R113, 0.25 ;  /* 0x3e80000071711820 */ /* 0x000fe20000400000 */
[----:B------:R-:W-:Y:S01]  /*16f00*/  STS.128 [R132+0x400], R28 ;  /* 0x0004001c84007388 */ /* 0x000fe20000000c00 */
        /* <DEDUP_REMOVED lines=11> */
[----:B------:R-:W-:Y:S01]  /*16fc0*/  BAR.SYNC.DEFER_BLOCKING 0x0 ;  /* 0x0000000000007b1d */ /* 0x000fe20000010000 */
[----:B-1----:R-:W-:-:S02]  /*16fd0*/  IMAD.SHL.U32 R4, R82, 0x2, RZ ;  /* 0x0000000252047824 */ /* 0x002fc400078e00ff */
        /* <DEDUP_REMOVED lines=11> */
[----:B------:R-:W-:Y:S01]  /*17090*/  IMAD.HI R82, R82, 0x2, RZ ;  /* 0x0000000252527827 */ /* 0x000fe200078e02ff */
[----:B--2---:R-:W-:-:S03]  /*170a0*/  IADD3 R41, P0, P1, R4, R98, R41 ;  /* 0x0000006204297210 */ /* 0x004fc6000791e029 */
[----:B------:R-:W-:Y:S01]  /*170b0*/  @!P4 FMUL R116, R116, 16777216 ;  /* 0x4b8000007474c820 */ /* 0x000fe20000400000 */
[----:B------:R-:W-:Y:S01]  /*170c0*/  @!P4 FMUL R120, R120, 16777216 ;  /* 0x4b8000007878c820 */ /* 0x000fe20000400000 */
[----:B------:R-:W-:Y:S02]  /*170d0*/  IMAD R97, R40, 0x4, R81 ;  /* 0x0000000428617824 */ /* 0x000fe400078e0251 */
[C---:B------:R-:W-:Y:S01]  /*170e0*/  FMUL R108, R134.reuse, R108 ;  /* 0x0000006c866c7220 */ /* 0x040fe20000400000 */
[----:B------:R-:W-:Y:S01]  /*170f0*/  FMUL R73, R134, R112 ;  /* 0x0000007086497220 */ /* 0x000fe20000400000 */
[----:B------:R-:W-:Y:S01]  /*17100*/  IADD3.X R42, PT, PT, R82, R99, R42, P0, P1 ;  /* 0x00000063522a7210 */ /* 0x000fe200007e242a */
[----:B------:R-:W-:Y:S02]  /*17110*/  IMAD R99, R40, 0x4, R97 ;  /* 0x0000000428637824 */ /* 0x000fe400078e0261 */
[----:B------:R-:W-:Y:S01]  /*17120*/  @!P4 FMUL R102, R102, 16777216 ;  /* 0x4b8000006666c820 */ /* 0x000fe20000400000 */
[----:B------:R-:W-:Y:S01]  /*17130*/  @!P4 FMUL R106, R106, 16777216 ;  /* 0x4b8000006a6ac820 */ /* 0x000fe20000400000 */
[C---:B------:R-:W-:Y:S01]  /*17140*/  FMUL R116, R134.reuse, R116 ;  /* 0x0000007486747220 */ /* 0x040fe20000400000 */
[----:B------:R-:W-:Y:S01]  /*17150*/  FMUL R77, R134, R120 ;  /* 0x00000078864d7220 */ /* 0x000fe20000400000 */
[----:B------:R-:W1:Y:S01]  /*17160*/  LDS.128 R56, [R45] ;  /* 0x000000002d387984 */ /* 0x000e620000000c00 */
[----:B------:R-:W-:Y:S01]  /*17170*/  F2FP.F16.F32.PACK_AB R61, R73, R108 ;  /* 0x0000006c493d723e */ /* 0x000fe200000000ff */
[----:B------:R-:W-:-:S02]  /*17180*/  IMAD R73, R40, 0x4, R99 ;  /* 0x0000000428497824 */ /* 0x000fc400078e0263 */
[----:B------:R-:W-:Y:S01]  /*17190*/  @!P4 FMUL R100, R100, 16777216 ;  /* 0x4b8000006464c820 */ /* 0x000fe20000400000 */
[----:B------:R-:W-:Y:S01]  /*171a0*/  LDS.128 R28, [R45+0x1000] ;  /* 0x001000002d1c7984 */ /* 0x000fe20000000c00 */
[----:B------:R-:W-:Y:S01]  /*171b0*/  @!P4 FMUL R104, R104, 16777216 ;  /* 0x4b8000006868c820 */ /* 0x000fe20000400000 */
[----:B------:R-:W-:Y:S01]  /*171c0*/  @!P4 FMUL R124, R124, 16777216 ;  /* 0x4b8000007c7cc820 */ /* 0x000fe20000400000 */
[----:B------:R-:W-:Y:S01]  /*171d0*/  @!P4 FMUL R128, R128, 16777216 ;  /* 0x4b8000008080c820 */ /* 0x000fe20000400000 */
[----:B------:R-:W-:Y:S01]  /*171e0*/  LDS.128 R16, [R45+0x2000] ;  /* 0x002000002d107984 */ /* 0x000fe20000000c00 */
[C---:B------:R-:W-:Y:S01]  /*171f0*/  FMUL R102, R134.reuse, R102 ;  /* 0x0000006686667220 */ /* 0x040fe20000400000 */
[----:B------:R-:W-:Y:S01]  /*17200*/  FMUL R43, R134, R106 ;  /* 0x0000006a862b7220 */ /* 0x000fe20000400000 */
[----:B------:R-:W-:Y:S01]  /*17210*/  F2FP.F16.F32.PACK_AB R62, R77, R116 ;  /* 0x000000744d3e723e */ /* 0x000fe200000000ff */
[----:B------:R-:W-:Y:S01]  /*17220*/  LDS.128 R4, [R45+0x3000] ;  /* 0x003000002d047984 */ /* 0x000fe20000000c00 */
[----:B------:R-:W-:-:S02]  /*17230*/  IMAD R77, R40, 0x4, R73 ;  /* 0x00000004284d7824 */ /* 0x000fc400078e0249 */
[C---:B------:R-:W-:Y:S01]  /*17240*/  FMUL R60, R134.reuse, R100 ;  /* 0x00000064863c7220 */ /* 0x040fe20000400000 */
[C---:B------:R-:W-:Y:S01]  /*17250*/  FMUL R63, R134.reuse, R104 ;  /* 0x00000068863f7220 */ /* 0x040fe20000400000 */
[C---:B------:R-:W-:Y:S01]  /*17260*/  FMUL R124, R134.reuse, R124 ;  /* 0x0000007c867c7220 */ /* 0x040fe20000400000 */
[----:B------:R-:W-:Y:S01]  /*17270*/  FMUL R79, R134, R128 ;  /* 0x00000080864f7220 */ /* 0x000fe20000400000 */
[----:B------:R-:W-:Y:S01]  /*17280*/  @!P4 FMUL R103, R103, 16777216 ;  /* 0x4b8000006767c820 */ /* 0x000fe20000400000 */
[----:B------:R-:W-:Y:S01]  /*17290*/  @!P4 FMUL R107, R107, 16777216 ;  /* 0x4b8000006b6bc820 */ /* 0x000fe20000400000 */
[----:B------:R-:W-:Y:S01]  /*172a0*/  @!P4 FMUL R118, R118, 16777216 ;  /* 0x4b8000007676c820 */ /* 0x000fe20000400000 */
[----:B------:R-:W-:Y:S01]  /*172b0*/  @!P4 FMUL R122, R122, 16777216 ;  /* 0x4b8000007a7ac820 */ /* 0x000fe20000400000 */
[----:B------:R-:W-:Y:S01]  /*172c0*/  F2FP.F16.F32.PACK_AB R100, R43, R102 ;  /* 0x000000662b64723e */ /* 0x000fe200000000ff */
[----:B------:R-:W-:Y:S01]  /*172d0*/  @!P4 FMUL R109, R109, 16777216 ;  /* 0x4b8000006d6dc820 */ /* 0x000fe20000400000 */
[----:B------:R-:W-:Y:S01]  /*172e0*/  @!P4 FMUL R113, R113, 16777216 ;  /* 0x4b8000007171c820 */ /* 0x000fe20000400000 */
[----:B------:R-:W-:Y:S01]  /*172f0*/  @!P4 FMUL R125, R125, 16777216 ;  /* 0x4b8000007d7dc820 */ /* 0x000fe20000400000 */
[----:B------:R-:W-:Y:S01]  /*17300*/  @!P4 FMUL R126, R126, 16777216 ;  /* 0x4b8000007e7ec820 */ /* 0x000fe20000400000 */
[----:B------:R-:W-:Y:S01]  /*17310*/  @!P4 FMUL R129, R129, 16777216 ;  /* 0x4b8000008181c820 */ /* 0x000fe20000400000 */
[----:B------:R-:W-:Y:S01]  /*17320*/  @!P4 FMUL R130, R130, 16777216 ;  /* 0x4b8000008282c820 */ /* 0x000fe20000400000 */
[----:B------:R-:W-:-:S02]  /*17330*/  IMAD R43, R40, 0x4, R77 ;  /* 0x00000004282b7824 */ /* 0x000fc400078e024d */
        /* <DEDUP_REMOVED lines=12> */
[----:B------:R-:W-:Y:S01]  /*17400*/  F2FP.F16.F32.PACK_AB R60, R63, R60 ;  /* 0x0000003c3f3c723e */ /* 0x000fe200000000ff */
[C---:B------:R-:W-:Y:S01]  /*17410*/  FMUL R103, R134.reuse, R103 ;  /* 0x0000006786677220 */ /* 0x040fe20000400000 */
[C---:B------:R-:W-:Y:S01]  /*17420*/  FMUL R46, R134.reuse, R107 ;  /* 0x0000006b862e7220 */ /* 0x040fe20000400000 */
[C---:B------:R-:W-:Y:S01]  /*17430*/  FMUL R118, R134.reuse, R118 ;  /* 0x0000007686767220 */ /* 0x040fe20000400000 */
[C---:B------:R-:W-:Y:S01]  /*17440*/  FMUL R69, R134.reuse, R122 ;  /* 0x0000007a86457220 */ /* 0x040fe20000400000 */
[----:B------:R-:W-:Y:S01]  /*17450*/  F2FP.F16.F32.PACK_AB R63, R79, R124 ;  /* 0x0000007c4f3f723e */ /* 0x000fe200000000ff */
[----:B------:R-:W-:Y:S01]  /*17460*/  BAR.SYNC.DEFER_BLOCKING 0x0 ;  /* 0x0000000000007b1d */ /* 0x000fe20000010000 */
[C---:B------:R-:W-:Y:S01]  /*17470*/  FMUL R65, R134.reuse, R109 ;  /* 0x0000006d86417220 */ /* 0x040fe20000400000 */
[C---:B------:R-:W-:Y:S01]  /*17480*/  FMUL R66, R134.reuse, R113 ;  /* 0x0000007186427220 */ /* 0x040fe20000400000 */
[C---:B------:R-:W-:Y:S01]  /*17490*/  FMUL R125, R134.reuse, R125 ;  /* 0x0000007d867d7220 */ /* 0x040fe20000400000 */
[C---:B------:R-:W-:Y:S01]  /*174a0*/  FMUL R126, R134.reuse, R126 ;  /* 0x0000007e867e7220 */ /* 0x040fe20000400000 */
[C---:B------:R-:W-:Y:S01]  /*174b0*/  FMUL R80, R134.reuse, R129 ;  /* 0x0000008186507220 */ /* 0x040fe20000400000 */
[----:B------:R-:W-:Y:S01]  /*174c0*/  FMUL R71, R134, R130 ;  /* 0x0000008286477220 */ /* 0x000fe20000400000 */
        /* <DEDUP_REMOVED lines=13> */
[----:B------:R-:W-:-:S02]  /*175a0*/  F2FP.F16.F32.PACK_AB R124, R46, R103 ;  /* 0x000000672e7c723e */ /* 0x000fc400000000ff */
[----:B------:R-:W-:Y:S02]  /*175b0*/  F2FP.F16.F32.PACK_AB R102, R69, R118 ;  /* 0x000000764566723e */ /* 0x000fe400000000ff */
[----:B------:R-:W-:Y:S01]  /*175c0*/  F2FP.F16.F32.PACK_AB R65, R66, R65 ;  /* 0x000000414241723e */ /* 0x000fe200000000ff */
[----:B------:R2:W-:Y:S01]  /*175d0*/  STS.128 [R132], R60 ;  /* 0x0000003c84007388 */ /* 0x0005e20000000c00 */
[----:B------:R-:W-:Y:S02]  /*175e0*/  F2FP.F16.F32.PACK_AB R67, R80, R125 ;  /* 0x0000007d5043723e */ /* 0x000fe400000000ff */
[----:B------:R-:W-:Y:S02]  /*175f0*/  F2FP.F16.F32.PACK_AB R103, R71, R126 ;  /* 0x0000007e4767723e */ /* 0x000fe400000000ff */
[----:B------:R-:W-:Y:S02]  /*17600*/  LEA R69, R40, R79, 0x2 ;  /* 0x0000004f28457211 */ /* 0x000fe400078e10ff */
[----:B------:R-:W-:-:S02]  /*17610*/  F2FP.F16.F32.PACK_AB R64, R105, R64 ;  /* 0x000000406940723e */ /* 0x000fc400000000ff */
[----:B------:R-:W-:Y:S01]  /*17620*/  F2FP.F16.F32.PACK_AB R66, R76, R117 ;  /* 0x000000754c42723e */ /* 0x000fe200000000ff */
[----:B------:R-:W-:Y:S01]  /*17630*/  IMAD R71, R40, 0x4, R69 ;  /* 0x0000000428477824 */ /* 0x000fe200078e0245 */
[----:B------:R-:W-:Y:S02]  /*17640*/  F2FP.F16.F32.PACK_AB R101, R47, R110 ;  /* 0x0000006e2f65723e */ /* 0x000fe400000000ff */
[----:B------:R-:W-:Y:S01]  /*17650*/  F2FP.F16.F32.PACK_AB R125, R68, R111 ;  /* 0x0000006f447d723e */ /* 0x000fe200000000ff */
[----:B------:R3:W-:Y:S01]  /*17660*/  STS.128 [R132+0x400], R64 ;  /* 0x0004004084007388 */ /* 0x0007e20000000c00 */
[----:B------:R-:W-:Y:S02]  /*17670*/  F2FP.F16.F32.PACK_AB R126, R72, R119 ;  /* 0x00000077487e723e */ /* 0x000fe400000000ff */
[----:B------:R-:W-:Y:S01]  /*17680*/  F2FP.F16.F32.PACK_AB R127, R74, R127 ;  /* 0x0000007f4a7f723e */ /* 0x000fe200000000ff */
[----:B------:R5:W-:Y:S01]  /*17690*/  STS.128 [R132+0x800], R100 ;  /* 0x0008006484007388 */ /* 0x000be20000000c00 */
[----:B------:R-:W-:-:S02]  /*176a0*/  LEA R46, P0, R83, R41, 0x1 ;  /* 0x00000029532e7211 */ /* 0x000fc400078008ff */
[-C--:B--2---:R-:W-:Y:S01]  /*176b0*/  LEA R60, P1, R85, R41.reuse, 0x1 ;  /* 0x00000029553c7211 */ /* 0x084fe200078208ff */
[----:B------:R-:W-:Y:S01]  /*176c0*/  STS.128 [R132+0xc00], R124 ;  /* 0x000c007c84007388 */ /* 0x000fe20000000c00 */
[-C--:B------:R-:W-:Y:S01]  /*176d0*/  LEA.HI.X.SX32 R47, R83, R42.reuse, 0x1, P0 ;  /* 0x0000002a532f7211 */ /* 0x080fe200000f0eff */
[C---:B------:R-:W-:Y:S01]  /*176e0*/  IMAD R83, R40.reuse, 0x4, R71 ;  /* 0x0000000428537824 */ /* 0x040fe200078e0247 */
[-C--:B------:R-:W-:Y:S01]  /*176f0*/  LEA.HI.X.SX32 R61, R85, R42.reuse, 0x1, P1 ;  /* 0x0000002a553d7211 */ /* 0x080fe200008f0eff */
[----:B------:R-:W-:Y:S01]  /*17700*/  BAR.SYNC.DEFER_BLOCKING 0x0 ;  /* 0x0000000000007b1d */ /* 0x000fe20000010000 */
[C---:B------:R-:W-:Y:S01]  /*17710*/  LEA R62, P0, R87.reuse, R41, 0x1 ;  /* 0x00000029573e7211 */ /* 0x040fe200078008ff */
[----:B------:R-:W-:Y:S01]  /*17720*/  IMAD R85, R40, 0x4, R83 ;  /* 0x0000000428557824 */ /* 0x000fe200078e0253 */
[----:B----4-:R-:W-:Y:S02]  /*17730*/  PRMT R236, R36, 0x7632, R236 ;  /* 0x0000763224ec7816 */ /* 0x010fe400000000ec */
[----:B------:R-:W-:-:S02]  /*17740*/  LEA.HI.X.SX32 R63, R87, R42, 0x1, P0 ;  /* 0x0000002a573f7211 */ /* 0x000fc400000f0eff */
[----:B---3--:R-:W-:Y:S01]  /*17750*/  LEA R64, P0, R89, R41, 0x1 ;  /* 0x0000002959407211 */ /* 0x008fe200078008ff */
[----:B-----5:R-:W-:-:S03]  /*17760*/  IMAD R101, R40, 0x4, R85 ;  /* 0x0000000428657824 */ /* 0x020fc600078e0255 */
[----:B------:R-:W-:Y:S01]  /*17770*/  LEA.HI.X.SX32 R65, R89, R42, 0x1, P0 ;  /* 0x0000002a59417211 */ /* 0x000fe200000f0eff */
[----:B------:R-:W-:Y:S01]  /*17780*/  IMAD R87, R40, 0x4, R101 ;  /* 0x0000000428577824 */ /* 0x000fe200078e0265 */
[----:B------:R-:W-:-:S03]  /*17790*/  LEA R66, P0, R93, R41, 0x1 ;  /* 0x000000295d427211 */ /* 0x000fc600078008ff */
[----:B------:R-:W-:Y:S01]  /*177a0*/  IMAD R89, R40, 0x4, R87 ;  /* 0x0000000428597824 */ /* 0x000fe200078e0257 */
[----:B------:R-:W-:-:S04]  /*177b0*/  LEA.HI.X.SX32 R67, R93, R42, 0x1, P0 ;  /* 0x0000002a5d437211 */ /* 0x000fc800000f0eff */
[C---:B------:R-:W-:Y:S01]  /*177c0*/  LEA R103, R40.reuse, R89, 0x2 ;  /* 0x0000005928677211 */ /* 0x040fe200078e10ff */
[----:B------:R2:W-:Y:S04]  /*177d0*/  STG.E.U16 desc[UR10][R46.64], R48 ;  /* 0x000000302e007986 */ /* 0x0005e8000c10150a */
[----:B------:R-:W-:Y:S01]  /*177e0*/  IMAD R93, R40, 0x4, R103 ;  /* 0x00000004285d7824 */ /* 0x000fe200078e0267 */
[----:B--2---:R-:W-:Y:S02]  /*177f0*/  PRMT R47, R48, 0x7632, R47 ;  /* 0x00007632302f7816 */ /* 0x004fe4000000002f */
[----:B------:R-:W-:-:S03]  /*17800*/  LEA R46, P0, R75, R41, 0x1 ;  /* 0x000000294b2e7211 */ /* 0x000fc600078008ff */
[----:B------:R2:W-:Y:S04]  /*17810*/  STG.E.U16 desc[UR10][R60.64], R47 ;  /* 0x0000002f3c007986 */ /* 0x0005e8000c10150a */
[----:B------:R3:W-:Y:S01]  /*17820*/  STG.E.U16 desc[UR10][R62.64], R49 ;  /* 0x000000313e007986 */ /* 0x0007e2000c10150a */
[-C--:B--2---:R-:W-:Y:S01]  /*17830*/  LEA.HI.X.SX32 R47, R75, R42.reuse, 0x1, P0 ;  /* 0x0000002a4b2f7211 */ /* 0x084fe200000f0eff */
[C---:B------:R-:W-:Y:S01]  /*17840*/  IMAD R75, R40.reuse, 0x4, R93 ;  /* 0x00000004284b7824 */ /* 0x040fe200078e025d */
[----:B------:R-:W-:Y:S02]  /*17850*/  PRMT R61, R49, 0x7632, R61 ;  /* 0x00007632313d7816 */ /* 0x000fe4000000003d */
[CC--:B------:R-:W-:Y:S01]  /*17860*/  LEA R60, P0, R91.reuse, R41.reuse, 0x1 ;  /* 0x000000295b3c7211 */ /* 0x0c0fe200078008ff */
[----:B------:R-:W-:Y:S01]  /*17870*/  IMAD R105, R40, 0x4, R75 ;  /* 0x0000000428697824 */ /* 0x000fe200078e024b */
[----:B---3--:R-:W-:Y:S01]  /*17880*/  PRMT R49, R50, 0x7632, R49 ;  /* 0x0000763232317816 */ /* 0x008fe20000000031 */
[----:B------:R2:W-:Y:S04]  /*17890*/  STG.E.U16 desc[UR10][R64.64], R61 ;  /* 0x0000003d40007986 */ /* 0x0005e8000c10150a */
[----:B------:R-:W-:Y:S04]  /*178a0*/  STG.E.U16 desc[UR10][R66.64], R50 ;  /* 0x0000003242007986 */ /* 0x000fe8000c10150a */
[----:B------:R3:W-:Y:S01]  /*178b0*/  STG.E.U16 desc[UR10][R46.64], R49 ;  /* 0x000000312e007986 */ /* 0x0007e2000c10150a */
[----:B--2---:R-:W-:Y:S01]  /*178c0*/  LEA.HI.X.SX32 R61, R91, R42, 0x1, P0 ;  /* 0x0000002a5b3d7211 */ /* 0x004fe200000f0eff */
[----:B------:R-:W-:Y:S01]  /*178d0*/  IMAD R91, R40, 0x4, R105 ;  /* 0x00000004285b7824 */ /* 0x000fe200078e0269 */
[----:B------:R-:W-:-:S03]  /*178e0*/  LEA R48, P0, R95, R41, 0x1 ;  /* 0x000000295f307211 */ /* 0x000fc600078008ff */
[----:B------:R-:W-:Y:S01]  /*178f0*/  STG.E.U16 desc[UR10][R60.64], R51 ;  /* 0x000000333c007986 */ /* 0x000fe2000c10150a */
[-C--:B---3--:R-:W-:Y:S01]  /*17900*/  LEA.HI.X.SX32 R49, R95, R42.reuse, 0x1, P0 ;  /* 0x0000002a5f317211 */ /* 0x088fe200000f0eff */
[C---:B------:R-:W-:Y:S01]  /*17910*/  IMAD R95, R40.reuse, 0x4, R91 ;  /* 0x00000004285f7824 */ /* 0x040fe200078e025b */
[-C--:B------:R-:W-:Y:S02]  /*17920*/  LEA R62, P0, R81, R41.reuse, 0x1 ;  /* 0x00000029513e7211 */ /* 0x080fe400078008ff */
[----:B------:R-:W-:Y:S01]  /*17930*/  PRMT R47, R51, 0x7632, R47 ;  /* 0x00007632332f7816 */ /* 0x000fe2000000002f */
[C---:B------:R-:W-:Y:S01]  /*17940*/  IMAD R67, R40.reuse, 0x4, R95 ;  /* 0x0000000428437824 */ /* 0x040fe200078e025f */
[----:B------:R-:W-:Y:S02]  /*17950*/  LEA.HI.X.SX32 R63, R81, R42, 0x1, P0 ;  /* 0x0000002a513f7211 */ /* 0x000fe400000f0eff */
[----:B------:R-:W-:Y:S01]  /*17960*/  LEA R64, P0, R97, R41, 0x1 ;  /* 0x0000002961407211 */ /* 0x000fe200078008ff */
[----:B------:R2:W-:Y:S01]  /*17970*/  STG.E.U16 desc[UR10][R48.64], R47 ;  /* 0x0000002f30007986 */ /* 0x0005e2000c10150a */
[----:B------:R-:W-:-:S02]  /*17980*/  LEA R81, R40, R67, 0x2 ;  /* 0x0000004328517211 */ /* 0x000fc400078e10ff */
[----:B------:R-:W-:Y:S01]  /*17990*/  LEA.HI.X.SX32 R65, R97, R42, 0x1, P0 ;  /* 0x0000002a61417211 */ /* 0x000fe200000f0eff */
[----:B0-----:R-:W-:Y:S01]  /*179a0*/  STG.E.U16 desc[UR10][R62.64], R52 ;  /* 0x000000343e007986 */ /* 0x001fe2000c10150a */
[----:B------:R-:W-:Y:S01]  /*179b0*/  LEA R46, P0, R99, R41, 0x1 ;  /* 0x00000029632e7211 */ /* 0x000fe200078008ff */
[----:B------:R-:W-:-:S04]  /*179c0*/  IMAD R97, R40, 0x4, R81 ;  /* 0x0000000428617824 */ /* 0x000fc800078e0251 */
[C---:B------:R-:W-:Y:S01]  /*179d0*/  IMAD R107, R40.reuse, 0x4, R97 ;  /* 0x00000004286b7824 */ /* 0x040fe200078e0261 */
[-C--:B--2---:R-:W-:Y:S02]  /*179e0*/  LEA.HI.X.SX32 R47, R99, R42.reuse, 0x1, P0 ;  /* 0x0000002a632f7211 */ /* 0x084fe400000f0eff */
[CC--:B------:R-:W-:Y:S01]  /*179f0*/  LEA R50, P0, R73.reuse, R41.reuse, 0x1 ;  /* 0x0000002949327211 */ /* 0x0c0fe200078008ff */
[----:B------:R-:W-:Y:S01]  /*17a00*/  IMAD R99, R40, 0x4, R107 ;  /* 0x0000000428637824 */ /* 0x000fe200078e026b */
[----:B------:R-:W-:Y:S02]  /*17a10*/  PRMT R49, R52, 0x7632, R49 ;  /* 0x0000763234317816 */ /* 0x000fe40000000031 */
[----:B------:R-:W-:Y:S01]  /*17a20*/  LEA.HI.X.SX32 R51, R73, R42, 0x1, P0 ;  /* 0x0000002a49337211 */ /* 0x000fe200000f0eff */
[C---:B------:R-:W-:Y:S01]  /*17a30*/  IMAD R73, R40.reuse, 0x4, R99 ;  /* 0x0000000428497824 */ /* 0x040fe200078e0263 */
[----:B------:R-:W-:Y:S01]  /*17a40*/  LEA R48, P0, R77, R41, 0x1 ;  /* 0x000000294d307211 */ /* 0x000fe200078008ff */
[----:B------:R0:W-:Y:S02]  /*17a50*/  STG.E.U16 desc[UR10][R64.64], R49 ;  /* 0x0000003140007986 */ /* 0x0001e4000c10150a */
[----:B------:R-:W-:-:S02]  /*17a60*/  IMAD R109, R40, 0x4, R73 ;  /* 0x00000004286d7824 */ /* 0x000fc400078e0249 */
[----:B------:R2:W-:Y:S01]  /*17a70*/  STG.E.U16 desc[UR10][R46.64], R53 ;  /* 0x000000352e007986 */ /* 0x0005e2000c10150a */
[-C--:B0-----:R-:W-:Y:S01]  /*17a80*/  LEA.HI.X.SX32 R49, R77, R42.reuse, 0x1, P0 ;  /* 0x0000002a4d317211 */ /* 0x081fe200000f0eff */
[C---:B------:R-:W-:Y:S01]  /*17a90*/  IMAD R77, R40.reuse, 0x4, R109 ;  /* 0x00000004284d7824 */ /* 0x040fe200078e026d */
[----:B------:R-:W-:Y:S02]  /*17aa0*/  LEA R60, P0, R43, R41, 0x1 ;  /* 0x000000292b3c7211 */ /* 0x000fe400078008ff */
[----:B--2---:R-:W-:Y:S02]  /*17ab0*/  PRMT R47, R53, 0x7632, R47 ;  /* 0x00007632352f7816 */ /* 0x004fe4000000002f */
[----:B------:R-:W-:Y:S02]  /*17ac0*/  LEA.HI.X.SX32 R61, R43, R42, 0x1, P0 ;  /* 0x0000002a2b3d7211 */ /* 0x000fe400000f0eff */
[----:B------:R-:W-:Y:S01]  /*17ad0*/  LEA R43, R40, R77, 0x2 ;  /* 0x0000004d282b7211 */ /* 0x000fe200078e10ff */
[----:B------:R0:W-:Y:S01]  /*17ae0*/  STG.E.U16 desc[UR10][R50.64], R47 ;  /* 0x0000002f32007986 */ /* 0x0001e2000c10150a */
[----:B------:R-:W-:-:S02]  /*17af0*/  LEA R62, P0, R79, R41, 0x1 ;  /* 0x000000294f3e7211 */ /* 0x000fc400078008ff */
[-C--:B------:R-:W-:Y:S01]  /*17b00*/  LEA R230, P2, R43, R41.reuse, 0x1 ;  /* 0x000000292be67211 */ /* 0x080fe200078408ff */
[C---:B------:R-:W-:Y:S01]  /*17b10*/  IMAD R111, R40.reuse, 0x4, R43 ;  /* 0x00000004286f7824 */ /* 0x040fe200078e022b */
[-C--:B------:R-:W-:Y:S01]  /*17b20*/  LEA.HI.X.SX32 R63, R79, R42.reuse, 0x1, P0 ;  /* 0x0000002a4f3f7211 */ /* 0x080fe200000f0eff */
[----:B------:R2:W-:Y:S01]  /*17b30*/  STG.E.U16 desc[UR10][R48.64], R54 ;  /* 0x0000003630007986 */ /* 0x0005e2000c10150a */
[-C--:B------:R-:W-:Y:S01]  /*17b40*/  LEA R46, P0, R69, R41.reuse, 0x1 ;  /* 0x00000029452e7211 */ /* 0x080fe200078008ff */
[C---:B------:R-:W-:Y:S01]  /*17b50*/  IMAD R79, R40.reuse, 0x4, R111 ;  /* 0x00000004284f7824 */ /* 0x040fe200078e026f */
[-C--:B------:R-:W-:Y:S02]  /*17b60*/  LEA.HI.X.SX32 R231, R43, R42.reuse, 0x1, P2 ;  /* 0x0000002a2be77211 */ /* 0x080fe400010f0eff */
[----:B0-----:R-:W-:Y:S01]  /*17b70*/  LEA.HI.X.SX32 R47, R69, R42, 0x1, P0 ;  /* 0x0000002a452f7211 */ /* 0x001fe200000f0eff */
[----:B------:R-:W-:Y:S01]  /*17b80*/  IMAD R69, R40, 0x4, R79 ;  /* 0x0000000428457824 */ /* 0x000fe200078e024f */
[----:B------:R-:W-:-:S02]  /*17b90*/  LEA R52, P0, R71, R41, 0x1 ;  /* 0x0000002947347211 */ /* 0x000fc400078008ff */
[----:B------:R-:W-:Y:S01]  /*17ba0*/  PRMT R50, R55, 0x7632, R50 ;  /* 0x0000763237327816 */ /* 0x000fe20000000032 */
[C---:B------:R-:W-:Y:S01]  /*17bb0*/  IMAD R113, R40.reuse, 0x4, R69 ;  /* 0x0000000428717824 */ /* 0x040fe200078e0245 */
[-C--:B------:R-:W-:Y:S02]  /*17bc0*/  LEA.HI.X.SX32 R53, R71, R42.reuse, 0x1, P0 ;  /* 0x0000002a47357211 */ /* 0x080fe400000f0eff */
[CC--:B------:R-:W-:Y:S01]  /*17bd0*/  LEA R64, P0, R83.reuse, R41.reuse, 0x1 ;  /* 0x0000002953407211 */ /* 0x0c0fe200078008ff */
[----:B------:R-:W-:Y:S01]  /*17be0*/  IMAD R71, R40, 0x4, R113 ;  /* 0x0000000428477824 */ /* 0x000fe200078e0271 */
[----:B--2---:R-:W-:Y:S02]  /*17bf0*/  PRMT R49, R54, 0x7632, R49 ;  /* 0x0000763236317816 */ /* 0x004fe40000000031 */
[-C--:B------:R-:W-:Y:S01]  /*17c00*/  LEA.HI.X.SX32 R65, R83, R42.reuse, 0x1, P0 ;  /* 0x0000002a53417211 */ /* 0x080fe200000f0eff */
[----:B------:R-:W-:Y:S01]  /*17c10*/  IMAD R83, R40, 0x4, R71 ;  /* 0x0000000428537824 */ /* 0x000fe200078e0247 */
[CC--:B------:R-:W-:Y:S01]  /*17c20*/  LEA R158, P2, R69.reuse, R41.reuse, 0x1 ;  /* 0x00000029459e7211 */ /* 0x0c0fe200078408ff */
[----:B------:R0:W-:Y:S03]  /*17c30*/  STG.E.U16 desc[UR10][R60.64], R49 ;  /* 0x000000313c007986 */ /* 0x0001e6000c10150a */
[----:B------:R-:W-:Y:S01]  /*17c40*/  LEA.HI.X.SX32 R159, R69, R42, 0x1, P2 ;  /* 0x0000002a459f7211 */ /* 0x000fe200010f0eff */
[----:B------:R2:W-:Y:S01]  /*17c50*/  STG.E.U16 desc[UR10][R62.64], R55 ;  /* 0x000000373e007986 */ /* 0x0005e2000c10150a */
[----:B------:R-:W-:-:S03]  /*17c60*/  LEA R164, P2, R83, R41, 0x1 ;  /* 0x0000002953a47211 */ /* 0x000fc600078408ff */
[----:B------:R3:W-:Y:S01]  /*17c70*/  STG.E.U16 desc[UR10][R46.64], R50 ;  /* 0x000000322e007986 */ /* 0x0007e2000c10150a */
[----:B------:R-:W-:Y:S02]  /*17c80*/  LEA.HI.X.SX32 R165, R83, R42, 0x1, P2 ;  /* 0x0000002a53a57211 */ /* 0x000fe400010f0eff */
[----:B0-----:R-:W-:Y:S01]  /*17c90*/  LEA R60, P0, R85, R41, 0x1 ;  /* 0x00000029553c7211 */ /* 0x001fe200078008ff */
[----:B-1----:R0:W-:Y:S01]  /*17ca0*/  STG.E.U16 desc[UR10][R52.64], R56 ;  /* 0x0000003834007986 */ /* 0x0021e2000c10150a */
[----:B--2---:R-:W-:-:S03]  /*17cb0*/  LEA R63, R40, R83, 0x2 ;  /* 0x00000053283f7211 */ /* 0x004fc600078e10ff */
[----:B------:R-:W1:Y:S01]  /*17cc0*/  LDS.128 R48, [R45] ;  /* 0x000000002d307984 */ /* 0x000e620000000c00 */
[-C--:B------:R-:W-:Y:S02]  /*17cd0*/  LEA.HI.X.SX32 R61, R85, R42.reuse, 0x1, P0 ;  /* 0x0000002a553d7211 */ /* 0x080fe400000f0eff */
[CC--:B------:R-:W-:Y:S01]  /*17ce0*/  LEA R54, P0, R101.reuse, R41.reuse, 0x1 ;  /* 0x0000002965367211 */ /* 0x0c0fe200078008ff */
[----:B------:R-:W-:Y:S01]  /*17cf0*/  IMAD R85, R40, 0x4, R63 ;  /* 0x0000000428557824 */ /* 0x000fe200078e023f */
[----:B---3--:R-:W-:Y:S02]  /*17d00*/  PRMT R47, R56, 0x7632, R47 ;  /* 0x00007632382f7816 */ /* 0x008fe4000000002f */
[-C--:B------:R-:W-:Y:S01]  /*17d10*/  LEA.HI.X.SX32 R55, R101, R42.reuse, 0x1, P0 ;  /* 0x0000002a65377211 */ /* 0x080fe200000f0eff */
[C---:B------:R-:W-:Y:S01]  /*17d20*/  IMAD R115, R40.reuse, 0x4, R85 ;  /* 0x0000000428737824 */ /* 0x040fe200078e0255 */
[-C--:B------:R-:W-:Y:S01]  /*17d30*/  LEA R46, P0, R87, R41.reuse, 0x1 ;  /* 0x00000029572e7211 */ /* 0x080fe200078008ff */
[----:B------:R2:W-:Y:S01]  /*17d40*/  STG.E.U16 desc[UR10][R64.64], R47 ;  /* 0x0000002f40007986 */ /* 0x0005e2000c10150a */
[----:B0-----:R-:W-:Y:S01]  /*17d50*/  PRMT R53, R57, 0x7632, R53 ;  /* 0x0000763239357816 */ /* 0x001fe20000000035 */
[C---:B------:R-:W-:Y:S01]  /*17d60*/  IMAD R101, R40.reuse, 0x4, R115 ;  /* 0x0000000428657824 */ /* 0x040fe200078e0273 */
[C---:B------:R-:W-:Y:S01]  /*17d70*/  LEA R170, P2, R115.reuse, R41, 0x1 ;  /* 0x0000002973aa7211 */ /* 0x040fe200078408ff */
[----:B------:R0:W-:Y:S03]  /*17d80*/  STG.E.U16 desc[UR10][R60.64], R57 ;  /* 0x000000393c007986 */ /* 0x0001e6000c10150a */
[-C--:B------:R-:W-:Y:S01]  /*17d90*/  LEA.HI.X.SX32 R171, R115, R42.reuse, 0x1, P2 ;  /* 0x0000002a73ab7211 */ /* 0x080fe200010f0eff */
[----:B------:R3:W-:Y:S01]  /*17da0*/  STG.E.U16 desc[UR10][R54.64], R53 ;  /* 0x0000003536007986 */ /* 0x0007e2000c10150a */
[----:B--2---:R-:W-:Y:S01]  /*17db0*/  IMAD R65, R40, 0x4, R101 ;  /* 0x0000000428417824 */ /* 0x004fe200078e0265 */
[----:B------:R-:W-:-:S02]  /*17dc0*/  LEA.HI.X.SX32 R47, R87, R42, 0x1, P0 ;  /* 0x0000002a572f7211 */ /* 0x000fc400000f0eff */
[-C--:B------:R-:W-:Y:S01]  /*17dd0*/  LEA R52, P0, R89, R41.reuse, 0x1 ;  /* 0x0000002959347211 */ /* 0x080fe200078008ff */
[C---:B------:R-:W-:Y:S01]  /*17de0*/  IMAD R87, R40.reuse, 0x4, R65 ;  /* 0x0000000428577824 */ /* 0x040fe200078e0241 */
[-C--:B0-----:R-:W-:Y:S01]  /*17df0*/  LEA R60, P1, R93, R41.reuse, 0x1 ;  /* 0x000000295d3c7211 */ /* 0x081fe200078208ff */
[----:B------:R0:W-:Y:S01]  /*17e00*/  STG.E.U16 desc[UR10][R46.64], R58 ;  /* 0x0000003a2e007986 */ /* 0x0001e2000c10150a */
[----:B---3--:R-:W-:Y:S01]  /*17e10*/  LEA.HI.X.SX32 R53, R89, R42, 0x1, P0 ;  /* 0x0000002a59357211 */ /* 0x008fe200000f0eff */
[----:B------:R-:W-:Y:S01]  /*17e20*/  IMAD R89, R40, 0x4, R87 ;  /* 0x0000000428597824 */ /* 0x000fe200078e0257 */
[----:B------:R-:W-:Y:S02]  /*17e30*/  LEA R56, P0, R103, R41, 0x1 ;  /* 0x0000002967387211 */ /* 0x000fe400078008ff */
[----:B------:R-:W-:Y:S02]  /*17e40*/  PRMT R55, R58, 0x7632, R55 ;  /* 0x000076323a377816 */ /* 0x000fe40000000037 */
[----:B------:R-:W-:-:S02]  /*17e50*/  LEA R117, R40, R89, 0x2 ;  /* 0x0000005928757211 */ /* 0x000fc400078e10ff */
[-C--:B------:R-:W-:Y:S01]  /*17e60*/  LEA.HI.X.SX32 R57, R103, R42.reuse, 0x1, P0 ;  /* 0x0000002a67397211 */ /* 0x080fe200000f0eff */
[----:B------:R2:W-:Y:S01]  /*17e70*/  STG.E.U16 desc[UR10][R52.64], R55 ;  /* 0x0000003734007986 */ /* 0x0005e2000c10150a */
[----:B------:R-:W-:Y:S01]  /*17e80*/  LEA.HI.X.SX32 R61, R93, R42, 0x1, P1 ;  /* 0x0000002a5d3d7211 */ /* 0x000fe200008f0eff */
[C---:B------:R-:W-:Y:S01]  /*17e90*/  IMAD R103, R40.reuse, 0x4, R117 ;  /* 0x0000000428677824 */ /* 0x040fe200078e0275 */
[-C--:B------:R-:W-:Y:S01]  /*17ea0*/  LEA R54, P0, R75, R41.reuse, 0x1 ;  /* 0x000000294b367211 */ /* 0x080fe200078008ff */
[----:B------:R-:W-:Y:S01]  /*17eb0*/  STG.E.U16 desc[UR10][R56.64], R59 ;  /* 0x0000003b38007986 */ /* 0x000fe2000c10150a */
[----:B0-----:R-:W-:Y:S01]  /*17ec0*/  PRMT R47, R59, 0x7632, R47 ;  /* 0x000076323b2f7816 */ /* 0x001fe2000000002f */
[----:B------:R-:W-:Y:S01]  /*17ed0*/  IMAD R93, R40, 0x4, R103 ;  /* 0x00000004285d7824 */ /* 0x000fe200078e0267 */
[----:B------:R-:W-:-:S03]  /*17ee0*/  LEA R176, P2, R87, R41, 0x1 ;  /* 0x0000002957b07211 */ /* 0x000fc600078408ff */
[----:B------:R0:W-:Y:S01]  /*17ef0*/  STG.E.U16 desc[UR10][R60.64], R47 ;  /* 0x0000002f3c007986 */ /* 0x0001e2000c10150a */
[-C--:B------:R-:W-:Y:S02]  /*17f00*/  LEA.HI.X.SX32 R177, R87, R42.reuse, 0x1, P2 ;  /* 0x0000002a57b17211 */ /* 0x080fe400010f0eff */
[-C--:B--2---:R-:W-:Y:S01]  /*17f10*/  LEA.HI.X.SX32 R55, R75, R42.reuse, 0x1, P0 ;  /* 0x0000002a4b377211 */ /* 0x084fe200000f0eff */
[C---:B------:R-:W-:Y:S01]  /*17f20*/  IMAD R75, R40.reuse, 0x4, R93 ;  /* 0x00000004284b7824 */ /* 0x040fe200078e025d */
[-C--:B------:R-:W-:Y:S02]  /*17f30*/  LEA R46, P0, R105, R41.reuse, 0x1 ;  /* 0x00000029692e7211 */ /* 0x080fe400078008ff */
[C---:B------:R-:W-:Y:S01]  /*17f40*/  LEA R182, P2, R103.reuse, R41, 0x1 ;  /* 0x0000002967b67211 */ /* 0x040fe200078408ff */
[----:B------:R-:W-:Y:S01]  /*17f50*/  IMAD R119, R40, 0x4, R75 ;  /* 0x0000000428777824 */ /* 0x000fe200078e024b */
[----:B-1----:R1:W-:Y:S02]  /*17f60*/  STG.E.U16 desc[UR10][R54.64], R48 ;  /* 0x0000003036007986 */ /* 0x0023e4000c10150a */
[----:B------:R-:W-:-:S02]  /*17f70*/  LEA.HI.X.SX32 R183, R103, R42, 0x1, P2 ;  /* 0x0000002a67b77211 */ /* 0x000fc400010f0eff */
[-C--:B0-----:R-:W-:Y:S01]  /*17f80*/  LEA.HI.X.SX32 R47, R105, R42.reuse, 0x1, P0 ;  /* 0x0000002a692f7211 */ /* 0x081fe200000f0eff */
[C---:B------:R-:W-:Y:S01]  /*17f90*/  IMAD R105, R40.reuse, 0x4, R119 ;  /* 0x0000000428697824 */ /* 0x040fe200078e0277 */
[-C--:B------:R-:W-:Y:S02]  /*17fa0*/  LEA R52, P0, R91, R41.reuse, 0x1 ;  /* 0x000000295b347211 */ /* 0x080fe400078008ff */
[-C--:B------:R-:W-:Y:S02]  /*17fb0*/  LEA R188, P2, R119, R41.reuse, 0x1 ;  /* 0x0000002977bc7211 */ /* 0x080fe400078408ff */
[----:B------:R-:W-:Y:S01]  /*17fc0*/  LEA.HI.X.SX32 R53, R91, R42, 0x1, P0 ;  /* 0x0000002a5b357211 */ /* 0x000fe200000f0eff */
[----:B------:R-:W-:Y:S01]  /*17fd0*/  IMAD R91, R40, 0x4, R105 ;  /* 0x00000004285b7824 */ /* 0x000fe200078e0269 */
[----:B------:R-:W-:Y:S02]  /*17fe0*/  LEA R56, P0, R95, R41, 0x1 ;  /* 0x000000295f387211 */ /* 0x000fe400078008ff */
[----:B-1----:R-:W-:-:S02]  /*17ff0*/  PRMT R55, R48, 0x7632, R55 ;  /* 0x0000763230377816 */ /* 0x002fc40000000037 */
[C---:B------:R-:W-:Y:S02]  /*18000*/  LEA R61, R40.reuse, R91, 0x2 ;  /* 0x0000005b283d7211 */ /* 0x040fe400078e10ff */
[-C--:B------:R-:W-:Y:S01]  /*18010*/  LEA.HI.X.SX32 R57, R95, R42.reuse, 0x1, P0 ;  /* 0x0000002a5f397211 */ /* 0x080fe200000f0eff */
[----:B------:R0:W-:Y:S01]  /*18020*/  STG.E.U16 desc[UR10][R46.64], R55 ;  /* 0x000000372e007986 */ /* 0x0001e2000c10150a */
[-C--:B------:R-:W-:Y:S01]  /*18030*/  LEA R58, P0, R67, R41.reuse, 0x1 ;  /* 0x00000029433a7211 */ /* 0x080fe200078008ff */
[C---:B------:R-:W-:Y:S01]  /*18040*/  IMAD R95, R40.reuse, 0x4, R61 ;  /* 0x00000004285f7824 */ /* 0x040fe200078e023d */
[-C--:B------:R-:W-:Y:S01]  /*18050*/  LEA R48, P1, R107, R41.reuse, 0x1 ;  /* 0x000000296b307211 */ /* 0x080fe200078208ff */
[----:B------:R1:W-:Y:S01]  /*18060*/  STG.E.U16 desc[UR10][R52.64], R49 ;  /* 0x0000003134007986 */ /* 0x0003e2000c10150a */
[----:B------:R-:W-:Y:S01]  /*18070*/  LEA.HI.X.SX32 R59, R67, R42, 0x1, P0 ;  /* 0x0000002a433b7211 */ /* 0x000fe200000f0eff */
[----:B------:R-:W-:Y:S01]  /*18080*/  IMAD R67, R40, 0x4, R95 ;  /* 0x0000000428437824 */ /* 0x000fe200078e025f */
[----:B------:R-:W-:-:S02]  /*18090*/  LEA R54, P0, R81, R41, 0x1 ;  /* 0x0000002951367211 */ /* 0x000fc400078008ff */
[-C--:B------:R-:W-:Y:S01]  /*180a0*/  LEA.HI.X.SX32 R189, R119, R42.reuse, 0x1, P2 ;  /* 0x0000002a77bd7211 */ /* 0x080fe200010f0eff */
[C---:B------:R-:W-:Y:S01]  /*180b0*/  IMAD R121, R40.reuse, 0x4, R67 ;  /* 0x0000000428797824 */ /* 0x040fe200078e0243 */
[-C--:B------:R-:W-:Y:S02]  /*180c0*/  LEA R194, P2, R61, R41.reuse, 0x1 ;  /* 0x000000293dc27211 */ /* 0x080fe400078408ff */
[-C--:B0-----:R-:W-:Y:S01]  /*180d0*/  LEA.HI.X.SX32 R55, R81, R42.reuse, 0x1, P0 ;  /* 0x0000002a51377211 */ /* 0x081fe200000f0eff */
[C---:B------:R-:W-:Y:S01]  /*180e0*/  IMAD R81, R40.reuse, 0x4, R121 ;  /* 0x0000000428517824 */ /* 0x040fe200078e0279 */
[----:B------:R-:W-:Y:S02]  /*180f0*/  PRMT R47, R49, 0x7632, R47 ;  /* 0x00007632312f7816 */ /* 0x000fe4000000002f */
[----:B------:R-:W-:Y:S01]  /*18100*/  LEA R46, P0, R97, R41, 0x1 ;  /* 0x00000029612e7211 */ /* 0x000fe200078008ff */
[----:B------:R-:W-:Y:S01]  /*18110*/  IMAD R123, R40, 0x4, R81 ;  /* 0x00000004287b7824 */ /* 0x000fe200078e0251 */
[----:B-1----:R-:W-:Y:S01]  /*18120*/  PRMT R53, R50, 0x7632, R53 ;  /* 0x0000763232357816 */ /* 0x002fe20000000035 */
[----:B------:R0:W-:Y:S01]  /*18130*/  STG.E.U16 desc[UR10][R56.64], R47 ;  /* 0x0000002f38007986 */ /* 0x0001e2000c10150a */
[----:B------:R-:W-:-:S02]  /*18140*/  LEA.HI.X.SX32 R49, R107, R42, 0x1, P1 ;  /* 0x0000002a6b317211 */ /* 0x000fc400008f0eff */
[-C--:B------:R-:W-:Y:S01]  /*18150*/  LEA R228, P1, R77, R41.reuse, 0x1 ;  /* 0x000000294de47211 */ /* 0x080fe200078208ff */
[----:B------:R1:W-:Y:S01]  /*18160*/  STG.E.U16 desc[UR10][R58.64], R50 ;  /* 0x000000323a007986 */ /* 0x0003e2000c10150a */
[-C--:B------:R-:W-:Y:S02]  /*18170*/  LEA.HI.X.SX32 R195, R61, R42.reuse, 0x1, P2 ;  /* 0x0000002a3dc37211 */ /* 0x080fe400010f0eff */
[-C--:B------:R-:W-:Y:S01]  /*18180*/  LEA.HI.X.SX32 R229, R77, R42.reuse, 0x1, P1 ;  /* 0x0000002a4de57211 */ /* 0x080fe200008f0eff */
[----:B------:R2:W-:Y:S01]  /*18190*/  STG.E.U16 desc[UR10][R54.64], R53 ;  /* 0x0000003536007986 */ /* 0x0005e2000c10150a */
[-C--:B------:R-:W-:Y:S02]  /*181a0*/  LEA R234, P1, R79, R41.reuse, 0x1 ;  /* 0x000000294fea7211 */ /* 0x080fe400078208ff */
[----:B------:R-:W-:Y:S01]  /*181b0*/  LEA R200, P2, R121, R41, 0x1 ;  /* 0x0000002979c87211 */ /* 0x000fe200078408ff */
[----:B0-----:R-:W-:Y:S01]  /*181c0*/  IMAD R57, R40, 0x4, R123 ;  /* 0x0000000428397824 */ /* 0x001fe200078e027b */
[----:B------:R-:W-:-:S02]  /*181d0*/  LEA.HI.X.SX32 R47, R97, R42, 0x1, P0 ;  /* 0x0000002a612f7211 */ /* 0x000fc400000f0eff */
[----:B------:R-:W-:Y:S02]  /*181e0*/  LEA R52, P0, R99, R41, 0x1 ;  /* 0x0000002963347211 */ /* 0x000fe400078008ff */
[C---:B-1----:R-:W-:Y:S01]  /*181f0*/  LEA R59, R40.reuse, R57, 0x2 ;  /* 0x00000039283b7211 */ /* 0x042fe200078e10ff */
[----:B------:R0:W-:Y:S01]  /*18200*/  STG.E.U16 desc[UR10][R46.64], R51 ;  /* 0x000000332e007986 */ /* 0x0001e2000c10150a */
[----:B------:R-:W-:Y:S02]  /*18210*/  PRMT R56, R51, 0x7632, R56 ;  /* 0x0000763233387816 */ /* 0x000fe40000000038 */
[-C--:B--2---:R-:W-:Y:S01]  /*18220*/  LEA.HI.X.SX32 R53, R99, R42.reuse, 0x1, P0 ;  /* 0x0000002a63357211 */ /* 0x084fe200000f0eff */
[C---:B------:R-:W-:Y:S01]  /*18230*/  IMAD R55, R40.reuse, 0x4, R59 ;  /* 0x0000000428377824 */ /* 0x040fe200078e023b */
[-C--:B------:R-:W-:Y:S01]  /*18240*/  LEA R224, P0, R73, R41.reuse, 0x1 ;  /* 0x0000002949e07211 */ /* 0x080fe200078008ff */
[----:B------:R1:W-:Y:S01]  /*18250*/  STG.E.U16 desc[UR10][R48.64], R56 ;  /* 0x0000003830007986 */ /* 0x0003e2000c10150a */
[-C--:B------:R-:W-:Y:S01]  /*18260*/  LEA.HI.X.SX32 R235, R79, R42.reuse, 0x1, P1 ;  /* 0x0000002a4feb7211 */ /* 0x080fe200008f0eff */
[C---:B------:R-:W-:Y:S01]  /*18270*/  IMAD R97, R40.reuse, 0x4, R55 ;  /* 0x0000000428617824 */ /* 0x040fe200078e0237 */
[-C--:B------:R-:W-:Y:S01]  /*18280*/  LEA.HI.X.SX32 R225, R73, R42.reuse, 0x1, P0 ;  /* 0x0000002a49e17211 */ /* 0x080fe200000f0eff */
[----:B------:R2:W-:Y:S01]  /*18290*/  STG.E.U16 desc[UR10][R52.64], R36 ;  /* 0x0000002434007986 */ /* 0x0005e2000c10150a */
[-C--:B------:R-:W-:Y:S01]  /*182a0*/  LEA R226, P0, R109, R41.reuse, 0x1 ;  /* 0x000000296de27211 */ /* 0x080fe200078008ff */
[C---:B------:R-:W-:Y:S01]  /*182b0*/  IMAD R73, R40.reuse, 0x4, R97 ;  /* 0x0000000428497824 */ /* 0x040fe200078e0261 */
[-C--:B------:R-:W-:Y:S01]  /*182c0*/  LEA R162, P1, R71, R41.reuse, 0x1 ;  /* 0x0000002947a27211 */ /* 0x080fe200078208ff */
[----:B------:R3:W-:Y:S01]  /*182d0*/  STG.E.U16 desc[UR10][R224.64], R236 ;  /* 0x000000ece0007986 */ /* 0x0007e2000c10150a */
[----:B------:R-:W-:Y:S01]  /*182e0*/  LEA.HI.X.SX32 R227, R109, R42, 0x1, P0 ;  /* 0x0000002a6de37211 */ /* 0x000fe200000f0eff */
[----:B0-----:R-:W-:Y:S01]  /*182f0*/  IMAD R47, R40, 0x4, R73 ;  /* 0x00000004282f7824 */ /* 0x001fe200078e0249 */
[----:B------:R-:W-:-:S02]  /*18300*/  LEA R232, P0, R111, R41, 0x1 ;  /* 0x000000296fe87211 */ /* 0x000fc400078008ff */
[-C--:B------:R-:W-:Y:S01]  /*18310*/  LEA.HI.X.SX32 R163, R71, R42.reuse, 0x1, P1 ;  /* 0x0000002a47a37211 */ /* 0x080fe200008f0eff */
[C---:B------:R-:W-:Y:S01]  /*18320*/  IMAD R43, R40.reuse, 0x4, R47 ;  /* 0x00000004282b7824 */ /* 0x040fe200078e022f */
[-C--:B------:R-:W-:Y:S01]  /*18330*/  LEA.HI.X.SX32 R233, R111, R42.reuse, 0x1, P0 ;  /* 0x0000002a6fe97211 */ /* 0x080fe200000f0eff */
[----:B------:R0:W-:Y:S01]  /*18340*/  STG.E.U16 desc[UR10][R226.64], R37 ;  /* 0x00000025e2007986 */ /* 0x0001e2000c10150a */
[-C--:B------:R-:W-:Y:S01]  /*18350*/  LEA R160, P0, R113, R41.reuse, 0x1 ;  /* 0x0000002971a07211 */ /* 0x080fe200078008ff */
[C---:B-1----:R-:W-:Y:S01]  /*18360*/  IMAD R49, R40.reuse, 0x4, R43 ;  /* 0x0000000428317824 */ /* 0x042fe200078e022b */
[----:B------:R-:W-:Y:S02]  /*18370*/  LEA R168, P1, R85, R41, 0x1 ;  /* 0x0000002955a87211 */ /* 0x000fe400078208ff */
[----:B------:R-:W-:Y:S02]  /*18380*/  LEA.HI.X.SX32 R161, R113, R42, 0x1, P0 ;  /* 0x0000002a71a17211 */ /* 0x000fe400000f0eff */
[----:B------:R-:W-:-:S02]  /*18390*/  LEA R51, R40, R49, 0x2 ;  /* 0x0000003128337211 */ /* 0x000fc400078e10ff */
[-C--:B------:R-:W-:Y:S02]  /*183a0*/  LEA R166, P0, R63, R41.reuse, 0x1 ;  /* 0x000000293fa67211 */ /* 0x080fe400078008ff */
[-C--:B------:R-:W-:Y:S01]  /*183b0*/  LEA.HI.X.SX32 R169, R85, R42.reuse, 0x1, P1 ;  /* 0x0000002a55a97211 */ /* 0x080fe200008f0eff */
[C---:B--2---:R-:W-:Y:S01]  /*183c0*/  IMAD R53, R40.reuse, 0x4, R51 ;  /* 0x0000000428357824 */ /* 0x044fe200078e0233 */
[-C--:B------:R-:W-:Y:S02]  /*183d0*/  LEA.HI.X.SX32 R167, R63, R42.reuse, 0x1, P0 ;  /* 0x0000002a3fa77211 */ /* 0x080fe400000f0eff */
[-C--:B------:R-:W-:Y:S01]  /*183e0*/  LEA R174, P1, R65, R41.reuse, 0x1 ;  /* 0x0000002941ae7211 */ /* 0x080fe200078208ff */
[C---:B------:R-:W-:Y:S01]  /*183f0*/  IMAD R69, R40.reuse, 0x4, R53 ;  /* 0x0000000428457824 */ /* 0x040fe200078e0235 */
[-C--:B------:R-:W-:Y:S02]  /*18400*/  LEA R172, P0, R101, R41.reuse, 0x1 ;  /* 0x0000002965ac7211 */ /* 0x080fe400078008ff */
[----:B------:R-:W-:Y:S01]  /*18410*/  LEA.HI.X.SX32 R175, R65, R42, 0x1, P1 ;  /* 0x0000002a41af7211 */ /* 0x000fe200008f0eff */
[----:B------:R-:W-:Y:S01]  /*18420*/  IMAD R71, R40, 0x4, R69 ;  /* 0x0000000428477824 */ /* 0x000fe200078e0245 */
[----:B------:R-:W-:-:S02]  /*18430*/  LEA R180, P1, R117, R41, 0x1 ;  /* 0x0000002975b47211 */ /* 0x000fc400078208ff */
[-C--:B------:R-:W-:Y:S01]  /*18440*/  LEA.HI.X.SX32 R173, R101, R42.reuse, 0x1, P0 ;  /* 0x0000002a65ad7211 */ /* 0x080fe200000f0eff */
[C---:B------:R-:W-:Y:S01]  /*18450*/  IMAD R63, R40.reuse, 0x4, R71 ;  /* 0x00000004283f7824 */ /* 0x040fe200078e0247 */
[-C--:B------:R-:W-:Y:S02]  /*18460*/  LEA.HI.X.SX32 R181, R117, R42.reuse, 0x1, P1 ;  /* 0x0000002a75b57211 */ /* 0x080fe400008f0eff */
[-C--:B------:R-:W-:Y:S01]  /*18470*/  LEA R186, P1, R75, R41.reuse, 0x1 ;  /* 0x000000294bba7211 */ /* 0x080fe200078208ff */
[C---:B------:R-:W-:Y:S01]  /*18480*/  IMAD R77, R40.reuse, 0x4, R63 ;  /* 0x00000004284d7824 */ /* 0x040fe200078e023f */
[----:B------:R-:W-:Y:S02]  /*18490*/  LEA R178, P0, R89, R41, 0x1 ;  /* 0x0000002959b27211 */ /* 0x000fe400078008ff */
[-C--:B------:R-:W-:Y:S01]  /*184a0*/  LEA.HI.X.SX32 R187, R75, R42.reuse, 0x1, P1 ;  /* 0x0000002a4bbb7211 */ /* 0x080fe200008f0eff */
[----:B------:R-:W-:Y:S01]  /*184b0*/  IMAD R65, R40, 0x4, R77 ;  /* 0x0000000428417824 */ /* 0x000fe200078e024d */
[----:B------:R-:W-:-:S02]  /*184c0*/  LEA.HI.X.SX32 R179, R89, R42, 0x1, P0 ;  /* 0x0000002a59b37211 */ /* 0x000fc400000f0eff */
[----:B------:R-:W-:Y:S02]  /*184d0*/  LEA R184, P0, R93, R41, 0x1 ;  /* 0x000000295db87211 */ /* 0x000fe400078008ff */
[C---:B------:R-:W-:Y:S02]  /*184e0*/  LEA R79, R40.reuse, R65, 0x2 ;  /* 0x00000041284f7211 */ /* 0x040fe400078e10ff */
[-C--:B------:R-:W-:Y:S02]  /*184f0*/  LEA R192, P1, R91, R41.reuse, 0x1 ;  /* 0x000000295bc07211 */ /* 0x080fe400078208ff */
[-C--:B------:R-:W-:Y:S01]  /*18500*/  LEA.HI.X.SX32 R185, R93, R42.reuse, 0x1, P0 ;  /* 0x0000002a5db97211 */ /* 0x080fe200000f0eff */
[C---:B------:R-:W-:Y:S01]  /*18510*/  IMAD R83, R40.reuse, 0x4, R79 ;  /* 0x0000000428537824 */ /* 0x040fe200078e024f */
[----:B------:R-:W-:Y:S02]  /*18520*/  LEA R190, P0, R105, R41, 0x1 ;  /* 0x0000002969be7211 */ /* 0x000fe400078008ff */
[-C--:B------:R-:W-:Y:S01]  /*18530*/  LEA.HI.X.SX32 R193, R91, R42.reuse, 0x1, P1 ;  /* 0x0000002a5bc17211 */ /* 0x080fe200008f0eff */
[----:B------:R-:W-:Y:S01]  /*18540*/  IMAD R85, R40, 0x4, R83 ;  /* 0x0000000428557824 */ /* 0x000fe200078e0253 */
[----:B------:R-:W-:-:S02]  /*18550*/  LEA.HI.X.SX32 R191, R105, R42, 0x1, P0 ;  /* 0x0000002a69bf7211 */ /* 0x000fc400000f0eff */
[-C--:B------:R-:W-:Y:S01]  /*18560*/  LEA R196, P0, R95, R41.reuse, 0x1 ;  /* 0x000000295fc47211 */ /* 0x080fe200078008ff */
[C---:B------:R-:W-:Y:S01]  /*18570*/  IMAD R75, R40.reuse, 0x4, R85 ;  /* 0x00000004284b7824 */ /* 0x040fe200078e0255 */
[-C--:B------:R-:W-:Y:S02]  /*18580*/  LEA.HI.X.SX32 R201, R121, R42.reuse, 0x1, P2 ;  /* 0x0000002a79c97211 */ /* 0x080fe400010f0eff */
[-C--:B------:R-:W-:Y:S01]  /*18590*/  LEA.HI.X.SX32 R197, R95, R42.reuse, 0x1, P0 ;  /* 0x0000002a5fc57211 */ /* 0x080fe200000f0eff */
[C---:B------:R-:W-:Y:S01]  /*185a0*/  IMAD R87, R40.reuse, 0x4, R75 ;  /* 0x0000000428577824 */ /* 0x040fe200078e024b */
[-C--:B------:R-:W-:Y:S02]  /*185b0*/  LEA R202, P0, R81, R41.reuse, 0x1 ;  /* 0x0000002951ca7211 */ /* 0x080fe400078008ff */
[----:B------:R-:W-:Y:S01]  /*185c0*/  LEA R206, P2, R57, R41, 0x1 ;  /* 0x0000002939ce7211 */ /* 0x000fe200078408ff */
[----:B------:R-:W-:Y:S01]  /*185d0*/  IMAD R89, R40, 0x4, R87 ;  /* 0x0000000428597824 */ /* 0x000fe200078e0257 */
[----:B------:R-:W-:-:S02]  /*185e0*/  LEA.HI.X.SX32 R203, R81, R42, 0x1, P0 ;  /* 0x0000002a51cb7211 */ /* 0x000fc400000f0eff */
[-C--:B------:R-:W-:Y:S01]  /*185f0*/  LEA.HI.X.SX32 R207, R57, R42.reuse, 0x1, P2 ;  /* 0x0000002a39cf7211 */ /* 0x080fe200010f0eff */
[C---:B------:R-:W-:Y:S01]  /*18600*/  IMAD R91, R40.reuse, 0x4, R89 ;  /* 0x00000004285b7824 */ /* 0x040fe200078e0259 */
[-C--:B------:R-:W-:Y:S02]  /*18610*/  LEA R212, P2, R97, R41.reuse, 0x1 ;  /* 0x0000002961d47211 */ /* 0x080fe400078408ff */
[----:B------:R-:W-:Y:S02]  /*18620*/  LEA R198, P1, R67, R41, 0x1 ;  /* 0x0000002943c67211 */ /* 0x000fe400078208ff */
[C---:B------:R-:W-:Y:S02]  /*18630*/  LEA R93, R40.reuse, R91, 0x2 ;  /* 0x0000005b285d7211 */ /* 0x040fe400078e10ff */
[-C--:B------:R-:W-:Y:S02]  /*18640*/  LEA.HI.X.SX32 R213, R97, R42.reuse, 0x1, P2 ;  /* 0x0000002a61d57211 */ /* 0x080fe400010f0eff */
[----:B------:R-:W-:Y:S01]  /*18650*/  LEA R218, P2, R43, R41, 0x1 ;  /* 0x000000292bda7211 */ /* 0x000fe200078408ff */
[----:B------:R-:W-:Y:S01]  /*18660*/  IMAD R95, R40, 0x4, R93 ;  /* 0x00000004285f7824 */ /* 0x000fe200078e025d */
[----:B------:R-:W-:-:S02]  /*18670*/  LEA.HI.X.SX32 R199, R67, R42, 0x1, P1 ;  /* 0x0000002a43c77211 */ /* 0x000fc400008f0eff */
[-C--:B------:R-:W-:Y:S01]  /*18680*/  LEA.HI.X.SX32 R219, R43, R42.reuse, 0x1, P2 ;  /* 0x0000002a2bdb7211 */ /* 0x080fe200010f0eff */
[C---:B------:R-:W-:Y:S01]  /*18690*/  IMAD R81, R40.reuse, 0x4, R95 ;  /* 0x0000000428517824 */ /* 0x040fe200078e025f */
[-C--:B------:R-:W-:Y:S02]  /*186a0*/  LEA R204, P1, R123, R41.reuse, 0x1 ;  /* 0x000000297bcc7211 */ /* 0x080fe400078208ff */
[-C--:B------:R-:W-:Y:S01]  /*186b0*/  LEA R208, P0, R59, R41.reuse, 0x1 ;  /* 0x000000293bd07211 */ /* 0x080fe200078008ff */
[C---:B------:R-:W-:Y:S01]  /*186c0*/  IMAD R99, R40.reuse, 0x4, R81 ;  /* 0x0000000428637824 */ /* 0x040fe200078e0251 */
[-C--:B------:R-:W-:Y:S02]  /*186d0*/  LEA.HI.X.SX32 R205, R123, R42.reuse, 0x1, P1 ;  /* 0x0000002a7bcd7211 */ /* 0x080fe400008f0eff */
[----:B------:R-:W-:Y:S01]  /*186e0*/  LEA R210, P1, R55, R41, 0x1 ;  /* 0x0000002937d27211 */ /* 0x000fe200078208ff */
[----:B------:R-:W-:Y:S01]  /*186f0*/  IMAD R97, R40, 0x4, R99 ;  /* 0x0000000428617824 */ /* 0x000fe200078e0263 */
[----:B------:R-:W-:-:S02]  /*18700*/  LEA.HI.X.SX32 R209, R59, R42, 0x1, P0 ;  /* 0x0000002a3bd17211 */ /* 0x000fc400000f0eff */
[-C--:B------:R-:W-:Y:S01]  /*18710*/  LEA R214, P0, R73, R41.reuse, 0x1 ;  /* 0x0000002949d67211 */ /* 0x080fe200078008ff */
[C---:B------:R-:W-:Y:S01]  /*18720*/  IMAD R101, R40.reuse, 0x4, R97 ;  /* 0x0000000428657824 */ /* 0x040fe200078e0261 */
[-C--:B------:R-:W-:Y:S02]  /*18730*/  LEA.HI.X.SX32 R211, R55, R42.reuse, 0x1, P1 ;  /* 0x0000002a37d37211 */ /* 0x080fe400008f0eff */
[-C--:B------:R-:W-:Y:S01]  /*18740*/  LEA R216, P1, R47, R41.reuse, 0x1 ;  /* 0x000000292fd87211 */ /* 0x080fe200078208ff */
[C---:B------:R-:W-:Y:S01]  /*18750*/  IMAD R43, R40.reuse, 0x4, R101 ;  /* 0x00000004282b7824 */ /* 0x040fe200078e0265 */
[----:B------:R-:W-:Y:S02]  /*18760*/  LEA.HI.X.SX32 R215, R73, R42, 0x1, P0 ;  /* 0x0000002a49d77211 */ /* 0x000fe400000f0eff */
[----:B------:R-:W-:Y:S02]  /*18770*/  LEA R220, P0, R49, R41, 0x1 ;  /* 0x0000002931dc7211 */ /* 0x000fe400078008ff */
[----:B------:R-:W-:-:S02]  /*18780*/  LEA R103, R40, R43, 0x2 ;  /* 0x0000002b28677211 */ /* 0x000fc400078e10ff */
[-C--:B------:R-:W-:Y:S02]  /*18790*/  LEA.HI.X.SX32 R217, R47, R42.reuse, 0x1, P1 ;  /* 0x0000002a2fd97211 */ /* 0x080fe400008f0eff */
[-C--:B------:R-:W-:Y:S01]  /*187a0*/  LEA R46, P1, R51, R41.reuse, 0x1 ;  /* 0x00000029332e7211 */ /* 0x080fe200078208ff */
[C---:B------:R-:W-:Y:S01]  /*187b0*/  IMAD R105, R40.reuse, 0x4, R103 ;  /* 0x0000000428697824 */ /* 0x040fe200078e0267 */
        /* <DEDUP_REMOVED lines=10> */
[-C--:B------:R-:W-:Y:S01]  /*18860*/  LEA R56, P0, R77, R41.reuse, 0x1 ;  /* 0x000000294d387211 */ /* 0x080fe200078008ff */
[C---:B------:R-:W-:Y:S01]  /*18870*/  IMAD R113, R40.reuse, 0x4, R111 ;  /* 0x0000000428717824 */ /* 0x040fe200078e026f */
[-C--:B------:R-:W-:Y:S02]  /*18880*/  LEA.HI.X.SX32 R55, R63, R42.reuse, 0x1, P2 ;  /* 0x0000002a3f377211 */ /* 0x080fe400010f0eff */
[----:B------:R-:W-:Y:S01]  /*18890*/  LEA R60, P2, R79, R41, 0x1 ;  /* 0x000000294f3c7211 */ /* 0x000fe200078408ff */
[----:B------:R-:W-:Y:S01]  /*188a0*/  IMAD R115, R40, 0x4, R113 ;  /* 0x0000000428737824 */ /* 0x000fe200078e0271 */
[----:B------:R-:W-:-:S02]  /*188b0*/  LEA.HI.X.SX32 R57, R77, R42, 0x1, P0 ;  /* 0x0000002a4d397211 */ /* 0x000fc400000f0eff */
[----:B------:R-:W-:Y:S02]  /*188c0*/  LEA R62, P0, R83, R41, 0x1 ;  /* 0x00000029533e7211 */ /* 0x000fe400078008ff */
[C---:B------:R-:W-:Y:S02]  /*188d0*/  LEA R117, R40.reuse, R115, 0x2 ;  /* 0x0000007328757211 */ /* 0x040fe400078e10ff */
[-C--:B------:R-:W-:Y:S02]  /*188e0*/  LEA.HI.X.SX32 R61, R79, R42.reuse, 0x1, P2 ;  /* 0x0000002a4f3d7211 */ /* 0x080fe400010f0eff */
[-C--:B------:R-:W-:Y:S01]  /*188f0*/  LEA R66, P2, R75, R41.reuse, 0x1 ;  /* 0x000000294b427211 */ /* 0x080fe200078408ff */
[C---:B------:R-:W-:Y:S01]  /*18900*/  IMAD R119, R40.reuse, 0x4, R117 ;  /* 0x0000000428777824 */ /* 0x040fe200078e0275 */
[----:B------:R-:W-:Y:S02]  /*18910*/  LEA.HI.X.SX32 R63, R83, R42, 0x1, P0 ;  /* 0x0000002a533f7211 */ /* 0x000fe400000f0eff */
[-C--:B------:R-:W-:Y:S01]  /*18920*/  LEA R68, P0, R87, R41.reuse, 0x1 ;  /* 0x0000002957447211 */ /* 0x080fe200078008ff */
[----:B------:R-:W-:Y:S01]  /*18930*/  IMAD R121, R40, 0x4, R119 ;  /* 0x0000000428797824 */ /* 0x000fe200078e0277 */
[----:B------:R-:W-:-:S02]  /*18940*/  LEA R52, P1, R71, R41, 0x1 ;  /* 0x0000002947347211 */ /* 0x000fc400078208ff */
[-C--:B------:R-:W-:Y:S01]  /*18950*/  LEA.HI.X.SX32 R67, R75, R42.reuse, 0x1, P2 ;  /* 0x0000002a4b437211 */ /* 0x080fe200010f0eff */
[C---:B------:R-:W-:Y:S01]  /*18960*/  IMAD R123, R40.reuse, 0x4, R121 ;  /* 0x00000004287b7824 */ /* 0x040fe200078e0279 */
[-C--:B------:R-:W-:Y:S02]  /*18970*/  LEA R72, P2, R91, R41.reuse, 0x1 ;  /* 0x000000295b487211 */ /* 0x080fe400078408ff */
[-C--:B------:R-:W-:Y:S01]  /*18980*/  LEA.HI.X.SX32 R69, R87, R42.reuse, 0x1, P0 ;  /* 0x0000002a57457211 */ /* 0x080fe200000f0eff */
[C---:B------:R-:W-:Y:S01]  /*18990*/  IMAD R125, R40.reuse, 0x4, R123 ;  /* 0x00000004287d7824 */ /* 0x040fe200078e027b */
[-C--:B------:R-:W-:Y:S02]  /*189a0*/  LEA R74, P0, R93, R41.reuse, 0x1 ;  /* 0x000000295d4a7211 */ /* 0x080fe400078008ff */
[----:B------:R-:W-:Y:S01]  /*189b0*/  LEA.HI.X.SX32 R53, R71, R42, 0x1, P1 ;  /* 0x0000002a47357211 */ /* 0x000fe200008f0eff */
[----:B------:R-:W-:Y:S01]  /*189c0*/  IMAD R127, R40, 0x4, R125 ;  /* 0x00000004287f7824 */ /* 0x000fe200078e027d */
[----:B------:R-:W-:-:S02]  /*189d0*/  LEA R58, P1, R65, R41, 0x1 ;  /* 0x00000029413a7211 */ /* 0x000fc400078208ff */
[-C--:B------:R-:W-:Y:S01]  /*189e0*/  LEA.HI.X.SX32 R73, R91, R42.reuse, 0x1, P2 ;  /* 0x0000002a5b497211 */ /* 0x080fe200010f0eff */
[----:B------:R-:W-:Y:S01]  /*189f0*/  IMAD R129, R40, 0x4, R127 ;  /* 0x0000000428817824 */ /* 0x000fe200078e027f */
[-C--:B------:R-:W-:Y:S02]  /*18a00*/  LEA R78, P2, R81, R41.reuse, 0x1 ;  /* 0x00000029514e7211 */ /* 0x080fe400078408ff */
[-C--:B------:R-:W-:Y:S02]  /*18a10*/  LEA.HI.X.SX32 R75, R93, R42.reuse, 0x1, P0 ;  /* 0x0000002a5d4b7211 */ /* 0x080fe400000f0eff */
[-C--:B------:R-:W-:Y:S02]  /*18a20*/  LEA R80, P0, R99, R41.reuse, 0x1 ;  /* 0x0000002963507211 */ /* 0x080fe400078008ff */
[----:B------:R-:W-:Y:S02]  /*18a30*/  LEA.HI.X.SX32 R59, R65, R42, 0x1, P1 ;  /* 0x0000002a413b7211 */ /* 0x000fe400008f0eff */
[----:B------:R-:W-:-:S02]  /*18a40*/  LEA R64, P1, R85, R41, 0x1 ;  /* 0x0000002955407211 */ /* 0x000fc400078208ff */
[-C--:B------:R-:W-:Y:S02]  /*18a50*/  LEA.HI.X.SX32 R79, R81, R42.reuse, 0x1, P2 ;  /* 0x0000002a514f7211 */ /* 0x080fe400010f0eff */
[-C--:B------:R-:W-:Y:S02]  /*18a60*/  LEA.HI.X.SX32 R81, R99, R42.reuse, 0x1, P0 ;  /* 0x0000002a63517211 */ /* 0x080fe400000f0eff */
[----:B------:R-:W-:Y:S02]  /*18a70*/  LEA R86, P0, R43, R41, 0x1 ;  /* 0x000000292b567211 */ /* 0x000fe400078008ff */
[----:B------:R-:W-:Y:S02]  /*18a80*/  LEA R131, R40, R129, 0x2 ;  /* 0x0000008128837211 */ /* 0x000fe400078e10ff */
[----:B------:R-:W-:Y:S02]  /*18a90*/  LEA.HI.X.SX32 R65, R85, R42, 0x1, P1 ;  /* 0x0000002a55417211 */ /* 0x000fe400008f0eff */
[----:B------:R-:W-:-:S02]  /*18aa0*/  LEA R70, P1, R89, R41, 0x1 ;  /* 0x0000002959467211 */ /* 0x000fc400078208ff */
[-C--:B------:R-:W-:Y:S01]  /*18ab0*/  LEA.HI.X.SX32 R87, R43, R42.reuse, 0x1, P0 ;  /* 0x0000002a2b577211 */ /* 0x080fe200000f0eff */
[C---:B------:R-:W-:Y:S01]  /*18ac0*/  IMAD R43, R40.reuse, 0x4, R131 ;  /* 0x00000004282b7824 */ /* 0x040fe200078e0283 */
        /* <DEDUP_REMOVED lines=16> */
[-C--:B------:R-:W-:Y:S02]  /*18bd0*/  LEA R92, P0, R107, R41.reuse, 0x1 ;  /* 0x000000296b5c7211 */ /* 0x080fe400078008ff */
[-C--:B------:R-:W-:Y:S02]  /*18be0*/  LEA.HI.X.SX32 R95, R109, R42.reuse, 0x1, P1 ;  /* 0x0000002a6d5f7211 */ /* 0x080fe400008f0eff */
[C---:B------:R-:W-:Y:S02]  /*18bf0*/  LEA R100, P1, R115.reuse, R41, 0x1 ;  /* 0x0000002973647211 */ /* 0x040fe400078208ff */
[C---:B------:R-:W-:Y:S02]  /*18c00*/  LEA R143, R40.reuse, R141, 0x2 ;  /* 0x0000008d288f7211 */ /* 0x040fe400078e10ff */
[-C--:B------:R-:W-:Y:S02]  /*18c10*/  LEA.HI.X.SX32 R101, R115, R42.reuse, 0x1, P1 ;  /* 0x0000002a73657211 */ /* 0x080fe400008f0eff */
[----:B------:R-:W-:Y:S01]  /*18c20*/  LEA.HI.X.SX32 R91, R105, R42, 0x1, P2 ;  /* 0x0000002a695b7211 */ /* 0x000fe200010f0eff */
[----:B------:R-:W-:Y:S01]  /*18c30*/  IMAD R145, R40, 0x4, R143 ;  /* 0x0000000428917824 */ /* 0x000fe200078e028f */
[----:B------:R-:W-:-:S02]  /*18c40*/  LEA R106, P1, R121, R41, 0x1 ;  /* 0x00000029796a7211 */ /* 0x000fc400078208ff */
[-C--:B------:R-:W-:Y:S01]  /*18c50*/  LEA R96, P2, R111, R41.reuse, 0x1 ;  /* 0x000000296f607211 */ /* 0x080fe200078408ff */
[C---:B------:R-:W-:Y:S01]  /*18c60*/  IMAD R147, R40.reuse, 0x4, R145 ;  /* 0x0000000428937824 */ /* 0x040fe200078e0291 */
[-C--:B------:R-:W-:Y:S02]  /*18c70*/  LEA.HI.X.SX32 R93, R107, R42.reuse, 0x1, P0 ;  /* 0x0000002a6b5d7211 */ /* 0x080fe400000f0eff */
[-C--:B------:R-:W-:Y:S01]  /*18c80*/  LEA R98, P0, R113, R41.reuse, 0x1 ;  /* 0x0000002971627211 */ /* 0x080fe200078008ff */
[----:B------:R-:W-:Y:S01]  /*18c90*/  IMAD R149, R40, 0x4, R147 ;  /* 0x0000000428957824 */ /* 0x000fe200078e0293 */
[-C--:B------:R-:W-:Y:S02]  /*18ca0*/  LEA.HI.X.SX32 R107, R121, R42.reuse, 0x1, P1 ;  /* 0x0000002a796b7211 */ /* 0x080fe400008f0eff */
[----:B------:R-:W-:Y:S02]  /*18cb0*/  LEA.HI.X.SX32 R97, R111, R42, 0x1, P2 ;  /* 0x0000002a6f617211 */ /* 0x000fe400010f0eff */
[----:B------:R-:W-:-:S02]  /*18cc0*/  LEA R112, P1, R127, R41, 0x1 ;  /* 0x000000297f707211 */ /* 0x000fc400078208ff */
[-C--:B------:R-:W-:Y:S02]  /*18cd0*/  LEA R102, P2, R117, R41.reuse, 0x1 ;  /* 0x0000002975667211 */ /* 0x080fe400078408ff */
[-C--:B------:R-:W-:Y:S02]  /*18ce0*/  LEA.HI.X.SX32 R99, R113, R42.reuse, 0x1, P0 ;  /* 0x0000002a71637211 */ /* 0x080fe400000f0eff */
[-C--:B------:R-:W-:Y:S02]  /*18cf0*/  LEA R104, P0, R119, R41.reuse, 0x1 ;  /* 0x0000002977687211 */ /* 0x080fe400078008ff */
[-C--:B------:R-:W-:Y:S02]  /*18d00*/  LEA.HI.X.SX32 R113, R127, R42.reuse, 0x1, P1 ;  /* 0x0000002a7f717211 */ /* 0x080fe400008f0eff */
[----:B------:R-:W-:Y:S02]  /*18d10*/  LEA.HI.X.SX32 R103, R117, R42, 0x1, P2 ;  /* 0x0000002a75677211 */ /* 0x000fe400010f0eff */
[----:B------:R-:W-:-:S02]  /*18d20*/  LEA R118, P1, R43, R41, 0x1 ;  /* 0x000000292b767211 */ /* 0x000fc400078208ff */
[-C--:B------:R-:W-:Y:S02]  /*18d30*/  LEA R108, P2, R123, R41.reuse, 0x1 ;  /* 0x000000297b6c7211 */ /* 0x080fe400078408ff */
[-C--:B------:R-:W-:Y:S02]  /*18d40*/  LEA.HI.X.SX32 R105, R119, R42.reuse, 0x1, P0 ;  /* 0x0000002a77697211 */ /* 0x080fe400000f0eff */
[-C--:B------:R-:W-:Y:S01]  /*18d50*/  LEA.HI.X.SX32 R119, R43, R42.reuse, 0x1, P1 ;  /* 0x0000002a2b777211 */ /* 0x080fe200008f0eff */
        /* <DEDUP_REMOVED lines=8> */
[-C--:B------:R-:W-:Y:S02]  /*18de0*/  LEA.HI.X.SX32 R111, R125, R42.reuse, 0x1, P0 ;  /* 0x0000002a7d6f7211 */ /* 0x080fe400000f0eff */
        /* <DEDUP_REMOVED lines=8> */
[----:B------:R-:W-:Y:S01]  /*18e70*/  IMAD R223, R40, 0x4, R157 ;  /* 0x0000000428df7824 */ /* 0x000fe200078e029d */
[----:B------:R-:W-:Y:S02]  /*18e80*/  LEA.HI.X.SX32 R117, R131, R42, 0x1, P0 ;  /* 0x0000002a83757211 */ /* 0x000fe400000f0eff */
[----:B------:R-:W-:-:S02]  /*18e90*/  LEA R138, P2, R43, R41, 0x1 ;  /* 0x000000292b8a7211 */ /* 0x000fc400078408ff */
[-C--:B------:R-:W-:Y:S02]  /*18ea0*/  LEA R122, P0, R135, R41.reuse, 0x1 ;  /* 0x00000029877a7211 */ /* 0x080fe400078008ff */
[-C--:B------:R-:W-:Y:S02]  /*18eb0*/  LEA R124, P1, R137, R41.reuse, 0x1 ;  /* 0x00000029897c7211 */ /* 0x080fe400078208ff */
[-C--:B------:R-:W-:Y:S01]  /*18ec0*/  LEA.HI.X.SX32 R139, R43, R42.reuse, 0x1, P2 ;  /* 0x0000002a2b8b7211 */ /* 0x080fe200010f0eff */
[C---:B------:R-:W-:Y:S01]  /*18ed0*/  IMAD R43, R40.reuse, 0x4, R223 ;  /* 0x00000004282b7824 */ /* 0x040fe200078e02df */
[-C--:B------:R-:W-:Y:S02]  /*18ee0*/  LEA.HI.X.SX32 R123, R135, R42.reuse, 0x1, P0 ;  /* 0x0000002a877b7211 */ /* 0x080fe400000f0eff */
[----:B------:R-:W-:Y:S01]  /*18ef0*/  LEA.HI.X.SX32 R125, R137, R42, 0x1, P1 ;  /* 0x0000002a897d7211 */ /* 0x000fe200008f0eff */
[----:B------:R-:W-:Y:S01]  /*18f00*/  IMAD R237, R40, 0x4, R43 ;  /* 0x0000000428ed7824 */ /* 0x000fe200078e022b */
[----:B------:R-:W-:-:S02]  /*18f10*/  LEA R128, P0, R141, R41, 0x1 ;  /* 0x000000298d807211 */ /* 0x000fc400078008ff */
[-C--:B------:R-:W-:Y:S02]  /*18f20*/  LEA R130, P1, R143, R41.reuse, 0x1 ;  /* 0x000000298f827211 */ /* 0x080fe400078208ff */
[-C--:B------:R-:W-:Y:S02]  /*18f30*/  LEA R144, P2, R155, R41.reuse, 0x1 ;  /* 0x000000299b907211 */ /* 0x080fe400078408ff */
[-C--:B------:R-:W-:Y:S02]  /*18f40*/  LEA.HI.X.SX32 R129, R141, R42.reuse, 0x1, P0 ;  /* 0x0000002a8d817211 */ /* 0x080fe400000f0eff */
[----:B------:R-:W-:Y:S02]  /*18f50*/  LEA.HI.X.SX32 R131, R143, R42, 0x1, P1 ;  /* 0x0000002a8f837211 */ /* 0x000fe400008f0eff */
[-C--:B------:R-:W-:Y:S02]  /*18f60*/  LEA R134, P0, R147, R41.reuse, 0x1 ;  /* 0x0000002993867211 */ /* 0x080fe400078008ff */
[----:B------:R-:W-:-:S02]  /*18f70*/  LEA R136, P1, R149, R41, 0x1 ;  /* 0x0000002995887211 */ /* 0x000fc400078208ff */
[-C--:B------:R-:W-:Y:S01]  /*18f80*/  LEA.HI.X.SX32 R145, R155, R42.reuse, 0x1, P2 ;  /* 0x0000002a9b917211 */ /* 0x080fe200010f0eff */
[C---:B------:R-:W-:Y:S01]  /*18f90*/  IMAD R155, R40.reuse, 0x4, R237 ;  /* 0x00000004289b7824 */ /* 0x040fe200078e02ed */
[-C--:B------:R-:W-:Y:S02]  /*18fa0*/  LEA.HI.X.SX32 R135, R147, R42.reuse, 0x1, P0 ;  /* 0x0000002a93877211 */ /* 0x080fe400000f0eff */
[-C--:B------:R-:W-:Y:S01]  /*18fb0*/  LEA.HI.X.SX32 R137, R149, R42.reuse, 0x1, P1 ;  /* 0x0000002a95897211 */ /* 0x080fe200008f0eff */
[----:B------:R-:W-:Y:S01]  /*18fc0*/  IMAD R239, R40, 0x4, R155 ;  /* 0x0000000428ef7824 */ /* 0x000fe200078e029b */
[-C--:B------:R-:W-:Y:S02]  /*18fd0*/  LEA R140, P0, R151, R41.reuse, 0x1 ;  /* 0x00000029978c7211 */ /* 0x080fe400078008ff */
[----:B------:R-:W-:Y:S02]  /*18fe0*/  LEA R142, P1, R153, R41, 0x1 ;  /* 0x00000029998e7211 */ /* 0x000fe400078208ff */
[----:B------:R-:W-:-:S02]  /*18ff0*/  LEA.HI.X.SX32 R141, R151, R42, 0x1, P0 ;  /* 0x0000002a978d7211 */ /* 0x000fc400000f0eff */
[-C--:B------:R-:W-:Y:S02]  /*19000*/  LEA.HI.X.SX32 R143, R153, R42.reuse, 0x1, P1 ;  /* 0x0000002a998f7211 */ /* 0x080fe400008f0eff */
[-C--:B------:R-:W-:Y:S02]  /*19010*/  LEA R146, P0, R157, R41.reuse, 0x1 ;  /* 0x000000299d927211 */ /* 0x080fe400078008ff */
[-C--:B------:R-:W-:Y:S02]  /*19020*/  LEA R148, P1, R223, R41.reuse, 0x1 ;  /* 0x00000029df947211 */ /* 0x080fe400078208ff */
[----:B------:R-:W-:Y:S02]  /*19030*/  LEA R150, P2, R43, R41, 0x1 ;  /* 0x000000292b967211 */ /* 0x000fe400078408ff */
[----:B------:R-:W-:Y:S02]  /*19040*/  LEA R40, R40, R239, 0x2 ;  /* 0x000000ef28287211 */ /* 0x000fe400078e10ff */
[----:B------:R-:W-:-:S02]  /*19050*/  LEA.HI.X.SX32 R147, R157, R42, 0x1, P0 ;  /* 0x0000002a9d937211 */ /* 0x000fc400000f0eff */
[-C--:B------:R-:W-:Y:S02]  /*19060*/  LEA.HI.X.SX32 R149, R223, R42.reuse, 0x1, P1 ;  /* 0x0000002adf957211 */ /* 0x080fe400008f0eff */
[----:B------:R-:W-:Y:S02]  /*19070*/  LEA.HI.X.SX32 R151, R43, R42, 0x1, P2 ;  /* 0x0000002a2b977211 */ /* 0x000fe400010f0eff */
[-C--:B------:R-:W-:Y:S02]  /*19080*/  LEA R152, P0, R237, R41.reuse, 0x1 ;  /* 0x00000029ed987211 */ /* 0x080fe400078008ff */
[-C--:B------:R-:W-:Y:S02]  /*19090*/  LEA R154, P1, R155, R41.reuse, 0x1 ;  /* 0x000000299b9a7211 */ /* 0x080fe400078208ff */
[-C--:B------:R-:W-:Y:S02]  /*190a0*/  LEA R156, P2, R239, R41.reuse, 0x1 ;  /* 0x00000029ef9c7211 */ /* 0x080fe400078408ff */
[----:B------:R-:W-:-:S02]  /*190b0*/  LEA R222, P3, R40, R41, 0x1 ;  /* 0x0000002928de7211 */ /* 0x000fc400078608ff */
[-C--:B------:R-:W-:Y:S02]  /*190c0*/  LEA.HI.X.SX32 R153, R237, R42.reuse, 0x1, P0 ;  /* 0x0000002aed997211 */ /* 0x080fe400000f0eff */
[-C--:B------:R-:W-:Y:S02]  /*190d0*/  LEA.HI.X.SX32 R155, R155, R42.reuse, 0x1, P1 ;  /* 0x0000002a9b9b7211 */ /* 0x080fe400008f0eff */
[-C--:B------:R-:W-:Y:S02]  /*190e0*/  LEA.HI.X.SX32 R157, R239, R42.reuse, 0x1, P2 ;  /* 0x0000002aef9d7211 */ /* 0x080fe400010f0eff */
[----:B------:R-:W-:Y:S02]  /*190f0*/  LEA.HI.X.SX32 R223, R40, R42, 0x1, P3 ;  /* 0x0000002a28df7211 */ /* 0x000fe400018f0eff */
[----:B------:R-:W1:Y:S01]  /*19100*/  LDS.128 R40, [R45+0x1000] ;  /* 0x001000002d287984 */ /* 0x000e620000000c00 */
[----:B------:R-:W-:Y:S02]  /*19110*/  PRMT R36, R37, 0x7632, R36 ;  /* 0x0000763225247816 */ /* 0x000fe40000000024 */
[----:B---3--:R-:W-:-:S02]  /*19120*/  PRMT R225, R38, 0x7632, R225 ;  /* 0x0000763226e17816 */ /* 0x008fc400000000e1 */
[----:B0-----:R-:W-:Y:S01]  /*19130*/  PRMT R227, R39, 0x7632, R227 ;  /* 0x0000763227e37816 */ /* 0x001fe200000000e3 */
[----:B------:R0:W-:Y:S01]  /*19140*/  STG.E.U16 desc[UR10][R228.64], R36 ;  /* 0x00000024e4007986 */ /* 0x0001e2000c10150a */
[----:B------:R-:W-:Y:S02]  /*19150*/  PRMT R37, R33, 0x7632, R37 ;  /* 0x0000763221257816 */ /* 0x000fe40000000025 */
[----:B------:R-:W-:Y:S01]  /*19160*/  ISETP.GE.U32.AND P0, PT, R44, 0x40, PT ;  /* 0x000000402c00780c */ /* 0x000fe20003f06070 */
[----:B------:R2:W-:Y:S04]  /*19170*/  STG.E.U16 desc[UR10][R230.64], R38 ;  /* 0x00000026e6007986 */ /* 0x0005e8000c10150a */
[----:B------:R-:W-:Y:S01]  /*19180*/  STG.E.U16 desc[UR10][R232.64], R225 ;  /* 0x000000e1e8007986 */ /* 0x000fe2000c10150a */
[----:B0-----:R-:W-:-:S03]  /*19190*/  PRMT R229, R32, 0x7632, R229 ;  /* 0x0000763220e57816 */ /* 0x001fc600000000e5 */
[----:B------:R0:W-:Y:S01]  /*191a0*/  STG.E.U16 desc[UR10][R234.64], R39 ;  /* 0x00000027ea007986 */ /* 0x0001e2000c10150a */
[----:B------:R-:W-:Y:S02]  /*191b0*/  PRMT R36, R34, 0x7632, R36 ;  /* 0x0000763222247816 */ /* 0x000fe40000000024 */
[----:B--2---:R-:W-:Y:S01]  /*191c0*/  PRMT R38, R35, 0x7632, R38 ;  /* 0x0000763223267816 */ /* 0x004fe20000000026 */
[----:B------:R-:W-:Y:S04]  /*191d0*/  STG.E.U16 desc[UR10][R158.64], R227 ;  /* 0x000000e39e007986 */ /* 0x000fe8000c10150a */
[----:B------:R2:W-:Y:S04]  /*191e0*/  STG.E.U16 desc[UR10][R160.64], R32 ;  /* 0x00000020a0007986 */ /* 0x0005e8000c10150a */
[----:B------:R-:W-:Y:S01]  /*191f0*/  STG.E.U16 desc[UR10][R162.64], R229 ;  /* 0x000000e5a2007986 */ /* 0x000fe2000c10150a */
[----:B0-----:R-:W-:-:S03]  /*19200*/  PRMT R39, R28, 0x7632, R39 ;  /* 0x000076321c277816 */ /* 0x001fc60000000027 */
[----:B------:R0:W-:Y:S04]  /*19210*/  STG.E.U16 desc[UR10][R164.64], R33 ;  /* 0x00000021a4007986 */ /* 0x0001e8000c10150a */
[----:B------:R3:W-:Y:S01]  /*19220*/  STG.E.U16 desc[UR10][R166.64], R37 ;  /* 0x00000025a6007986 */ /* 0x0007e2000c10150a */
[----:B--2---:R-:W-:-:S03]  /*19230*/  PRMT R32, R29, 0x7632, R32 ;  /* 0x000076321d207816 */ /* 0x004fc60000000020 */
[----:B------:R2:W-:Y:S04]  /*19240*/  STG.E.U16 desc[UR10][R168.64], R34 ;  /* 0x00000022a8007986 */ /* 0x0005e8000c10150a */
[----:B------:R4:W-:Y:S01]  /*19250*/  STG.E.U16 desc[UR10][R170.64], R36 ;  /* 0x00000024aa007986 */ /* 0x0009e2000c10150a */
[----:B0-----:R-:W-:-:S03]  /*19260*/  PRMT R33, R30, 0x7632, R33 ;  /* 0x000076321e217816 */ /* 0x001fc60000000021 */
[----:B------:R1:W-:Y:S01]  /*19270*/  STG.E.U16 desc[UR10][R172.64], R35 ;  /* 0x00000023ac007986 */ /* 0x0003e2000c10150a */
[----:B---3--:R-:W-:-:S03]  /*19280*/  PRMT R37, R18, 0x7632, R37 ;  /* 0x0000763212257816 */ /* 0x008fc60000000025 */
[----:B------:R-:W-:Y:S01]  /*19290*/  STG.E.U16 desc[UR10][R174.64], R38 ;  /* 0x00000026ae007986 */ /* 0x000fe2000c10150a */
[----:B--2---:R-:W-:-:S03]  /*192a0*/  PRMT R34, R31, 0x7632, R34 ;  /* 0x000076321f227816 */ /* 0x004fc60000000022 */
[----:B------:R0:W-:Y:S01]  /*192b0*/  STG.E.U16 desc[UR10][R176.64], R28 ;  /* 0x0000001cb0007986 */ /* 0x0001e2000c10150a */
[----:B----4-:R-:W-:-:S03]  /*192c0*/  PRMT R36, R20, 0x7632, R36 ;  /* 0x0000763214247816 */ /* 0x010fc60000000024 */
[----:B------:R2:W-:Y:S01]  /*192d0*/  STG.E.U16 desc[UR10][R178.64], R39 ;  /* 0x00000027b2007986 */ /* 0x0005e2000c10150a */
[----:B-1----:R-:W-:-:S03]  /*192e0*/  PRMT R35, R40, 0x7632, R35 ;  /* 0x0000763228237816 */ /* 0x002fc60000000023 */
[----:B------:R1:W-:Y:S04]  /*192f0*/  STG.E.U16 desc[UR10][R180.64], R29 ;  /* 0x0000001db4007986 */ /* 0x0003e8000c10150a */
[----:B------:R3:W-:Y:S01]  /*19300*/  STG.E.U16 desc[UR10][R182.64], R32 ;  /* 0x00000020b6007986 */ /* 0x0007e2000c10150a */
[----:B0-----:R-:W-:-:S03]  /*19310*/  PRMT R28, R41, 0x7632, R28 ;  /* 0x00007632291c7816 */ /* 0x001fc6000000001c */
[----:B------:R0:W-:Y:S01]  /*19320*/  STG.E.U16 desc[UR10][R184.64], R30 ;  /* 0x0000001eb8007986 */ /* 0x0001e2000c10150a */
[----:B--2---:R-:W-:-:S03]  /*19330*/  PRMT R39, R19, 0x7632, R39 ;  /* 0x0000763213277816 */ /* 0x004fc60000000027 */
[----:B------:R2:W-:Y:S01]  /*19340*/  STG.E.U16 desc[UR10][R186.64], R33 ;  /* 0x00000021ba007986 */ /* 0x0005e2000c10150a */
[----:B-1----:R-:W-:-:S03]  /*19350*/  PRMT R29, R42, 0x7632, R29 ;  /* 0x000076322a1d7816 */ /* 0x002fc6000000001d */
[----:B------:R-:W-:Y:S01]  /*19360*/  STG.E.U16 desc[UR10][R188.64], R31 ;  /* 0x0000001fbc007986 */ /* 0x000fe2000c10150a */
[----:B---3--:R-:W-:-:S03]  /*19370*/  PRMT R32, R24, 0x7632, R32 ;  /* 0x0000763218207816 */ /* 0x008fc60000000020 */
[----:B------:R1:W-:Y:S01]  /*19380*/  STG.E.U16 desc[UR10][R190.64], R34 ;  /* 0x00000022be007986 */ /* 0x0003e2000c10150a */
[----:B0-----:R-:W-:-:S03]  /*19390*/  PRMT R30, R43, 0x7632, R30 ;  /* 0x000076322b1e7816 */ /* 0x001fc6000000001e */
[----:B------:R-:W-:Y:S01]  /*193a0*/  STG.E.U16 desc[UR10][R192.64], R40 ;  /* 0x00000028c0007986 */ /* 0x000fe2000c10150a */
[----:B--2---:R-:W-:-:S03]  /*193b0*/  PRMT R33, R25, 0x7632, R33 ;  /* 0x0000763219217816 */ /* 0x004fc60000000021 */
[----:B------:R0:W-:Y:S04]  /*193c0*/  STG.E.U16 desc[UR10][R194.64], R35 ;  /* 0x00000023c2007986 */ /* 0x0001e8000c10150a */
[----:B------:R-:W-:Y:S01]  /*193d0*/  STG.E.U16 desc[UR10][R196.64], R41 ;  /* 0x00000029c4007986 */ /* 0x000fe2000c10150a */
[----:B-1----:R-:W-:-:S03]  /*193e0*/  PRMT R34, R26, 0x7632, R34 ;  /* 0x000076321a227816 */ /* 0x002fc60000000022 */
[----:B------:R-:W-:Y:S04]  /*193f0*/  STG.E.U16 desc[UR10][R198.64], R28 ;  /* 0x0000001cc6007986 */ /* 0x000fe8000c10150a */
[----:B------:R-:W-:Y:S01]  /*19400*/  STG.E.U16 desc[UR10][R200.64], R42 ;  /* 0x0000002ac8007986 */ /* 0x000fe2000c10150a */
[----:B0-----:R-:W-:-:S03]  /*19410*/  PRMT R35, R27, 0x7632, R35 ;  /* 0x000076321b237816 */ /* 0x001fc60000000023 */
[----:B------:R-:W-:Y:S04]  /*19420*/  STG.E.U16 desc[UR10][R202.64], R29 ;  /* 0x0000001dca007986 */ /* 0x000fe8000c10150a */
[----:B------:R-:W-:Y:S04]  /*19430*/  STG.E.U16 desc[UR10][R204.64], R43 ;  /* 0x0000002bcc007986 */ /* 0x000fe8000c10150a */
[----:B------:R-:W-:Y:S04]  /*19440*/  STG.E.U16 desc[UR10][R206.64], R30 ;  /* 0x0000001ece007986 */ /* 0x000fe8000c10150a */
[----:B------:R-:W0:Y:S04]  /*19450*/  LDS.128 R28, [R45+0x2000] ;  /* 0x002000002d1c7984 */ /* 0x000e280000000c00 */
[----:B------:R1:W-:Y:S04]  /*19460*/  STG.E.U16 desc[UR10][R208.64], R24 ;  /* 0x00000018d0007986 */ /* 0x0003e8000c10150a */
[----:B------:R-:W-:Y:S04]  /*19470*/  STG.E.U16 desc[UR10][R210.64], R32 ;  /* 0x00000020d2007986 */ /* 0x000fe8000c10150a */
[----:B------:R2:W-:Y:S04]  /*19480*/  STG.E.U16 desc[UR10][R212.64], R25 ;  /* 0x00000019d4007986 */ /* 0x0005e8000c10150a */
[----:B------:R3:W-:Y:S01]  /*19490*/  STG.E.U16 desc[UR10][R214.64], R33 ;  /* 0x00000021d6007986 */ /* 0x0007e2000c10150a */
[----:B-1----:R-:W-:-:S03]  /*194a0*/  PRMT R24, R21, 0x7632, R24 ;  /* 0x0000763215187816 */ /* 0x002fc60000000018 */
[----:B------:R1:W-:Y:S04]  /*194b0*/  STG.E.U16 desc[UR10][R216.64], R26 ;  /* 0x0000001ad8007986 */ /* 0x0003e8000c10150a */
[----:B------:R-:W-:Y:S01]  /*194c0*/  STG.E.U16 desc[UR10][R218.64], R34 ;  /* 0x00000022da007986 */ /* 0x000fe2000c10150a */
[----:B--2---:R-:W-:-:S03]  /*194d0*/  PRMT R25, R22, 0x7632, R25 ;  /* 0x0000763216197816 */ /* 0x004fc60000000019 */
[----:B------:R-:W-:Y:S01]  /*194e0*/  STG.E.U16 desc[UR10][R220.64], R27 ;  /* 0x0000001bdc007986 */ /* 0x000fe2000c10150a */
[----:B---3--:R-:W-:-:S03]  /*194f0*/  PRMT R33, R16, 0x7632, R33 ;  /* 0x0000763210217816 */ /* 0x008fc60000000021 */
[----:B------:R2:W-:Y:S01]  /*19500*/  STG.E.U16 desc[UR10][R46.64], R35 ;  /* 0x000000232e007986 */ /* 0x0005e2000c10150a */
[----:B-1----:R-:W-:-:S03]  /*19510*/  PRMT R26, R23, 0x7632, R26 ;  /* 0x00007632171a7816 */ /* 0x002fc6000000001a */
[----:B------:R1:W-:Y:S04]  /*19520*/  STG.E.U16 desc[UR10][R48.64], R20 ;  /* 0x0000001430007986 */ /* 0x0003e8000c10150a */
[----:B------:R3:W-:Y:S01]  /*19530*/  STG.E.U16 desc[UR10][R50.64], R36 ;  /* 0x0000002432007986 */ /* 0x0007e2000c10150a */
[----:B0-----:R-:W-:Y:S02]  /*19540*/  PRMT R41, R28, 0x7632, R41 ;  /* 0x000076321c297816 */ /* 0x001fe40000000029 */
[----:B------:R-:W-:Y:S01]  /*19550*/  PRMT R43, R29, 0x7632, R43 ;  /* 0x000076321d2b7816 */ /* 0x000fe2000000002b */
[----:B------:R0:W-:Y:S01]  /*19560*/  STG.E.U16 desc[UR10][R52.64], R21 ;  /* 0x0000001534007986 */ /* 0x0001e2000c10150a */
[----:B--2---:R-:W-:Y:S02]  /*19570*/  PRMT R35, R17, 0x7632, R35 ;  /* 0x0000763211237816 */ /* 0x004fe40000000023 */
[----:B------:R-:W-:Y:S01]  /*19580*/  PRMT R47, R31, 0x7632, R47 ;  /* 0x000076321f2f7816 */ /* 0x000fe2000000002f */
[----:B------:R2:W-:Y:S01]  /*19590*/  STG.E.U16 desc[UR10][R54.64], R24 ;  /* 0x0000001836007986 */ /* 0x0005e2000c10150a */
[----:B-1----:R-:W-:-:S03]  /*195a0*/  PRMT R49, R12, 0x7632, R49 ;  /* 0x000076320c317816 */ /* 0x002fc60000000031 */
[----:B------:R1:W-:Y:S01]  /*195b0*/  STG.E.U16 desc[UR10][R56.64], R22 ;  /* 0x0000001638007986 */ /* 0x0003e2000c10150a */
[----:B---3--:R-:W-:-:S03]  /*195c0*/  PRMT R51, R13, 0x7632, R51 ;  /* 0x000076320d337816 */ /* 0x008fc60000000033 */
[----:B------:R3:W-:Y:S01]  /*195d0*/  STG.E.U16 desc[UR10][R58.64], R25 ;  /* 0x000000193a007986 */ /* 0x0007e2000c10150a */
[----:B0-----:R-:W-:-:S03]  /*195e0*/  PRMT R53, R14, 0x7632, R53 ;  /* 0x000076320e357816 */ /* 0x001fc60000000035 */
[----:B------:R0:W-:Y:S01]  /*195f0*/  STG.E.U16 desc[UR10][R60.64], R23 ;  /* 0x000000173c007986 */ /* 0x0001e2000c10150a */
[----:B--2---:R-:W-:-:S03]  /*19600*/  PRMT R55, R15, 0x7632, R55 ;  /* 0x000076320f377816 */ /* 0x004fc60000000037 */
        /* <DEDUP_REMOVED lines=9> */
[----:B-1----:R-:W-:Y:S02]  /*196a0*/  PRMT R16, R30, 0x7632, R16 ;  /* 0x000076321e107816 */ /* 0x002fe40000000010 */
[----:B------:R-:W-:Y:S01]  /*196b0*/  PRMT R65, R4, 0x7632, R65 ;  /* 0x0000763204417816 */ /* 0x000fe20000000041 */
[----:B------:R-:W-:Y:S01]  /*196c0*/  STG.E.U16 desc[UR10][R72.64], R18 ;  /* 0x0000001248007986 */ /* 0x000fe2000c10150a */
[----:B---3--:R-:W-:-:S03]  /*196d0*/  PRMT R67, R5, 0x7632, R67 ;  /* 0x0000763205437816 */ /* 0x008fc60000000043 */
[----:B------:R-:W-:Y:S01]  /*196e0*/  STG.E.U16 desc[UR10][R74.64], R37 ;  /* 0x000000254a007986 */ /* 0x000fe2000c10150a */
[----:B0-----:R-:W-:-:S03]  /*196f0*/  PRMT R69, R6, 0x7632, R69 ;  /* 0x0000763206457816 */ /* 0x001fc60000000045 */
[----:B------:R-:W-:Y:S01]  /*19700*/  STG.E.U16 desc[UR10][R76.64], R19 ;  /* 0x000000134c007986 */ /* 0x000fe2000c10150a */
[----:B--2---:R-:W-:-:S03]  /*19710*/  PRMT R71, R7, 0x7632, R71 ;  /* 0x0000763207477816 */ /* 0x004fc60000000047 */
[----:B------:R-:W-:Y:S04]  /*19720*/  STG.E.U16 desc[UR10][R78.64], R39 ;  /* 0x000000274e007986 */ /* 0x000fe8000c10150a */
[----:B------:R-:W-:Y:S04]  /*19730*/  STG.E.U16 desc[UR10][R80.64], R28 ;  /* 0x0000001c50007986 */ /* 0x000fe8000c10150a */
[----:B------:R-:W-:Y:S04]  /*19740*/  STG.E.U16 desc[UR10][R82.64], R41 ;  /* 0x0000002952007986 */ /* 0x000fe8000c10150a */
[----:B------:R-:W-:Y:S04]  /*19750*/  STG.E.U16 desc[UR10][R84.64], R29 ;  /* 0x0000001d54007986 */ /* 0x000fe8000c10150a */
[----:B------:R-:W-:Y:S04]  /*19760*/  STG.E.U16 desc[UR10][R86.64], R43 ;  /* 0x0000002b56007986 */ /* 0x000fe8000c10150a */
[----:B------:R-:W-:Y:S04]  /*19770*/  STG.E.U16 desc[UR10][R88.64], R30 ;  /* 0x0000001e58007986 */ /* 0x000fe8000c10150a */
[----:B------:R-:W-:Y:S04]  /*19780*/  STG.E.U16 desc[UR10][R90.64], R16 ;  /* 0x000000105a007986 */ /* 0x000fe8000c10150a */
[----:B------:R-:W0:Y:S04]  /*19790*/  LDS.128 R16, [R45+0x3000] ;  /* 0x003000002d107984 */ /* 0x000e280000000c00 */
[----:B------:R-:W-:Y:S04]  /*197a0*/  STG.E.U16 desc[UR10][R92.64], R31 ;  /* 0x0000001f5c007986 */ /* 0x000fe8000c10150a */
        /* <DEDUP_REMOVED lines=8> */
[----:B------:R1:W-:Y:S01]  /*19830*/  STG.E.U16 desc[UR10][R110.64], R55 ;  /* 0x000000376e007986 */ /* 0x0003e2000c10150a */
[----:B0-----:R-:W-:-:S02]  /*19840*/  PRMT R73, R16, 0x7632, R73 ;  /* 0x0000763210497816 */ /* 0x001fc40000000049 */
[----:B------:R-:W-:Y:S01]  /*19850*/  PRMT R75, R17, 0x7632, R75 ;  /* 0x00007632114b7816 */ /* 0x000fe2000000004b */
[----:B------:R-:W-:Y:S01]  /*19860*/  STG.E.U16 desc[UR10][R112.64], R8 ;  /* 0x0000000870007986 */ /* 0x000fe2000c10150a */
[----:B------:R-:W-:-:S03]  /*19870*/  PRMT R77, R18, 0x7632, R77 ;  /* 0x00007632124d7816 */ /* 0x000fc6000000004d */
[----:B------:R-:W-:Y:S04]  /*19880*/  STG.E.U16 desc[UR10][R114.64], R57 ;  /* 0x0000003972007986 */ /* 0x000fe8000c10150a */
[----:B------:R0:W-:Y:S01]  /*19890*/  STG.E.U16 desc[UR10][R116.64], R9 ;  /* 0x0000000974007986 */ /* 0x0001e2000c10150a */
[----:B-1----:R-:W-:-:S03]  /*198a0*/  PRMT R111, R19, 0x7632, R111 ;  /* 0x00007632136f7816 */ /* 0x002fc6000000006f */
[----:B------:R-:W-:Y:S04]  /*198b0*/  STG.E.U16 desc[UR10][R118.64], R59 ;  /* 0x0000003b76007986 */ /* 0x000fe8000c10150a */
[----:B------:R-:W-:Y:S04]  /*198c0*/  STG.E.U16 desc[UR10][R120.64], R10 ;  /* 0x0000000a78007986 */ /* 0x000fe8000c10150a */
[----:B------:R-:W-:Y:S01]  /*198d0*/  STG.E.U16 desc[UR10][R122.64], R61 ;  /* 0x0000003d7a007986 */ /* 0x000fe2000c10150a */
[----:B0-----:R-:W0:Y:S03]  /*198e0*/  LDC.64 R8, c[0x0][0x3a0] ;  /* 0x0000e800ff087b82 */ /* 0x001e260000000a00 */
[----:B------:R-:W-:Y:S04]  /*198f0*/  STG.E.U16 desc[UR10][R124.64], R11 ;  /* 0x0000000b7c007986 */ /* 0x000fe8000c10150a */
[----:B------:R-:W-:Y:S04]  /*19900*/  STG.E.U16 desc[UR10][R126.64], R63 ;  /* 0x0000003f7e007986 */ /* 0x000fe8000c10150a */
[----:B------:R1:W-:Y:S04]  /*19910*/  STG.E.U16 desc[UR10][R128.64], R4 ;  /* 0x0000000480007986 */ /* 0x0003e8000c10150a */
[----:B------:R-:W-:Y:S04]  /*19920*/  STG.E.U16 desc[UR10][R130.64], R65 ;  /* 0x0000004182007986 */ /* 0x000fe8000c10150a */
[----:B------:R-:W-:Y:S04]  /*19930*/  STG.E.U16 desc[UR10][R132.64], R5 ;  /* 0x0000000584007986 */ /* 0x000fe8000c10150a */
[----:B------:R-:W-:Y:S01]  /*19940*/  STG.E.U16 desc[UR10][R134.64], R67 ;  /* 0x0000004386007986 */ /* 0x000fe2000c10150a */
[----:B-1----:R-:W-:-:S03]  /*19950*/  IMAD.SHL.U32 R4, R241, 0x4, RZ ;  /* 0x00000004f1047824 */ /* 0x002fc600078e00ff */
[----:B------:R1:W-:Y:S04]  /*19960*/  STG.E.U16 desc[UR10][R136.64], R6 ;  /* 0x0000000688007986 */ /* 0x0003e8000c10150a */
[----:B------:R-:W-:Y:S04]  /*19970*/  STG.E.U16 desc[UR10][R138.64], R69 ;  /* 0x000000458a007986 */ /* 0x000fe8000c10150a */
[----:B------:R2:W-:Y:S04]  /*19980*/  STG.E.U16 desc[UR10][R140.64], R7 ;  /* 0x000000078c007986 */ /* 0x0005e8000c10150a */
[----:B------:R-:W-:Y:S01]  /*19990*/  STG.E.U16 desc[UR10][R142.64], R71 ;  /* 0x000000478e007986 */ /* 0x000fe2000c10150a */
[----:B-1----:R-:W-:-:S03]  /*199a0*/  IMAD.HI R6, R241, 0x4, RZ ;  /* 0x00000004f1067827 */ /* 0x002fc600078e02ff */
[----:B------:R-:W-:Y:S04]  /*199b0*/  STG.E.U16 desc[UR10][R144.64], R16 ;  /* 0x0000001090007986 */ /* 0x000fe8000c10150a */
[----:B------:R-:W-:Y:S01]  /*199c0*/  STG.E.U16 desc[UR10][R146.64], R73 ;  /* 0x0000004992007986 */ /* 0x000fe2000c10150a */
[----:B--2---:R-:W-:Y:S02]  /*199d0*/  LOP3.LUT R7, R2, 0xf0, RZ, 0xc0, !PT ;  /* 0x000000f002077812 */ /* 0x004fe400078ec0ff */
[----:B------:R-:W1:Y:S01]  /*199e0*/  LDC R2, c[0x0][0x3ec] ;  /* 0x0000fb00ff027b82 */ /* 0x000e620000000800 */
[----:B------:R-:W-:Y:S04]  /*199f0*/  STG.E.U16 desc[UR10][R148.64], R17 ;  /* 0x0000001194007986 */ /* 0x000fe8000c10150a */
[----:B------:R-:W-:Y:S04]  /*19a00*/  STG.E.U16 desc[UR10][R150.64], R75 ;  /* 0x0000004b96007986 */ /* 0x000fe8000c10150a */
[----:B------:R-:W-:Y:S04]  /*19a10*/  STG.E.U16 desc[UR10][R152.64], R18 ;  /* 0x0000001298007986 */ /* 0x000fe8000c10150a */
[----:B------:R-:W-:Y:S04]  /*19a20*/  STG.E.U16 desc[UR10][R154.64], R77 ;  /* 0x0000004d9a007986 */ /* 0x000fe8000c10150a */
[----:B------:R-:W-:Y:S04]  /*19a30*/  STG.E.U16 desc[UR10][R156.64], R19 ;  /* 0x000000139c007986 */ /* 0x000fe8000c10150a */
[----:B------:R-:W-:Y:S01]  /*19a40*/  STG.E.U16 desc[UR10][R222.64], R111 ;  /* 0x0000006fde007986 */ /* 0x000fe2000c10150a */
[----:B-1----:R-:W-:Y:S01]  /*19a50*/  IMAD R2, R243, R2, RZ ;  /* 0x00000002f3027224 */ /* 0x002fe200078e02ff */
[----:B------:R-:W-:Y:S03]  /*19a60*/  BAR.SYNC.DEFER_BLOCKING 0x0 ;  /* 0x0000000000007b1d */ /* 0x000fe60000010000 */
[----:B------:R-:W-:-:S02]  /*19a70*/  IMAD.SHL.U32 R5, R2, 0x4, RZ ;  /* 0x0000000402057824 */ /* 0x000fc400078e00ff */
[----:B------:R-:W-:-:S03]  /*19a80*/  IMAD.HI R2, R2, 0x4, RZ ;  /* 0x0000000402027827 */ /* 0x000fc600078e02ff */
[----:B0-----:R-:W-:-:S04]  /*19a90*/  IADD3 R4, P1, P2, R4, R8, R5 ;  /* 0x0000000804047210 */ /* 0x001fc80007a3e005 */
[----:B------:R-:W-:Y:S01]  /*19aa0*/  IADD3.X R5, PT, PT, R6, R9, R2, P1, P2 ;  /* 0x0000000906057210 */ /* 0x000fe20000fe4402 */
[----:B------:R-:W-:Y:S01]  /*19ab0*/  STSM.16.M88 [R0], R3 ;  /* 0x0000000300007844 */ /* 0x000fe20000000000 */
[----:B------:R-:W-:Y:S06]  /*19ac0*/  BAR.SYNC.DEFER_BLOCKING 0x0 ;  /* 0x0000000000007b1d */ /* 0x000fec0000010000 */
[----:B------:R-:W0:Y:S04]  /*19ad0*/  LDSM.16.M88 R7, [R7+UR9] ;  /* 0x000000090707783b */ /* 0x000e280008000000 */
[----:B0-----:R0:W-:Y:S01]  /*19ae0*/  @!P0 STG.E desc[UR10][R4.64], R7 ;  /* 0x0000000704008986 */ /* 0x0011e2000c10190a */
[----:B------:R-:W-:Y:S06]  /*19af0*/  BAR.SYNC.DEFER_BLOCKING 0x0 ;  /* 0x0000000000007b1d */ /* 0x000fec0000010000 */
[----:B------:R-:W-:Y:S05]  /*19b00*/  @P5 BRA `(.L_x_20) ;  /* 0x0000000000a05947 */ /* 0x000fea0003800000 */
[----:B------:R-:W1:Y:S01]  /*19b10*/  S2R R3, SR_CgaCtaId ;  /* 0x0000000000037919 */ /* 0x000e620000008800 */
[----:B------:R-:W-:Y:S01]  /*19b20*/  NOP ;  /* 0x0000000000007918 */ /* 0x000fe20000000000 */
[----:B------:R-:W-:Y:S01]  /*19b30*/  MOV R0, 0x50 ;  /* 0x0000005000007802 */ /* 0x000fe20000000f00 */
[----:B0-----:R-:W-:-:S03]  /*19b40*/  IMAD.MOV.U32 R7, RZ, RZ, 0x1 ;  /* 0x00000001ff077424 */ /* 0x001fc600078e00ff */
[----:B-1----:R-:W-:Y:S01]  /*19b50*/  LEA R9, R3, R0, 0x18 ;  /* 0x0000000003097211 */ /* 0x002fe200078ec0ff */
[----:B------:R-:W-:Y:S02]  /*19b60*/  IMAD.U32 R0, RZ, RZ, UR8 ;  /* 0x00000008ff007e24 */ /* 0x000fe4000f8e00ff */
[----:B------:R-:W-:Y:S02]  /*19b70*/  IMAD.MOV.U32 R3, RZ, RZ, 0xffff ;  /* 0x0000ffffff037424 */ /* 0x000fe400078e00ff */
[----:B------:R-:W0:Y:S01]  /*19b80*/  LDS R5, [R9] ;  /* 0x0000000009057984 */ /* 0x000e220000000800 */
[----:B------:R-:W-:-:S04]  /*19b90*/  LOP3.LUT R0, R0, 0xffff, RZ, 0xc0, !PT ;  /* 0x0000ffff00007812 */ /* 0x000fc800078ec0ff */
[----:B------:R-:W-:-:S04]  /*19ba0*/  SHF.R.U32.HI R0, RZ, 0x5, R0 ;  /* 0x00000005ff007819 */ /* 0x000fc80000011600 */
[----:B------:R-:W-:Y:S02]  /*19bb0*/  IADD3 R2, PT, PT, R0, 0x10, RZ ;  /* 0x0000001000027810 */ /* 0x000fe40007ffe0ff */
[----:B------:R-:W-:Y:S02]  /*19bc0*/  SHF.L.U32 R0, R3, R0, RZ ;  /* 0x0000000003007219 */ /* 0x000fe400000006ff */
[----:B------:R-:W-:-:S04]  /*19bd0*/  SHF.L.U32 R3, R7, R2, RZ ;  /* 0x0000000207037219 */ /* 0x000fc800000006ff */
[----:B------:R-:W-:-:S04]  /*19be0*/  LOP3.LUT R0, R3, R0, RZ, 0xfc, !PT ;  /* 0x0000000003007212 */ /* 0x000fc800078efcff */
[C---:B------:R-:W-:Y:S02]  /*19bf0*/  LOP3.LUT R2, R0.reuse, 0xffff, RZ, 0xc0, !PT ;  /* 0x0000ffff00027812 */ /* 0x040fe400078ec0ff */
[----:B0-----:R-:W-:-:S04]  /*19c00*/  LOP3.LUT R3, R0, 0xffff, R5, 0x80, !PT ;  /* 0x0000ffff00037812 */ /* 0x001fc800078e8005 */
[----:B------:R-:W-:-:S13]  /*19c10*/  ISETP.NE.AND P0, PT, R3, R2, PT ;  /* 0x000000020300720c */ /* 0x000fda0003f05270 */
[----:B------:R-:W-:Y:S05]  /*19c20*/  @P0 BRA `(.L_x_21) ;  /* 0x0000000000500947 */ /* 0x000fea0003800000 */
[----:B------:R-:W-:Y:S02]  /*19c30*/  SHF.R.U32.HI R5, RZ, 0x10, R5 ;  /* 0x00000010ff057819 */ /* 0x000fe40000011605 */
[----:B------:R-:W-:-:S04]  /*19c40*/  SHF.R.U32.HI R2, RZ, 0x10, R0 ;  /* 0x00000010ff027819 */ /* 0x000fc80000011600 */
[----:B------:R-:W-:-:S04]  /*19c50*/  LOP3.LUT R5, R5, R2, RZ, 0xc0, !PT ;  /* 0x0000000205057212 */ /* 0x000fc800078ec0ff */
[----:B------:R-:W-:-:S13]  /*19c60*/  ISETP.NE.AND P0, PT, R5, R2, PT ;  /* 0x000000020500720c */ /* 0x000fda0003f05270 */
[----:B------:R-:W-:Y:S05]  /*19c70*/  @P0 BRA `(.L_x_22) ;  /* 0x0000000000300947 */ /* 0x000fea0003800000 */
[----:B------:R-:W-:Y:S01]  /*19c80*/  R2UR UR4, R0 ;  /* 0x00000000000472ca */ /* 0x000fe200000e0000 */
[----:B------:R-:W0:Y:S01]  /*19c90*/  S2R R3, SR_LANEID ;  /* 0x0000000000037919 */ /* 0x000e220000000000 */
[----:B------:R-:W-:-:S06]  /*19ca0*/  VOTE.ANY R2, PT, PT ;  /* 0x0000000000027806 */ /* 0x000fcc00038e0100 */
[----:B------:R-:W0:Y:S05]  /*19cb0*/  FLO.U32 R2, R2 ;  /* 0x0000000200027300 */ /* 0x000e2a00000e0000 */
[----:B------:R-:W-:-:S06]  /*19cc0*/  ULOP3.LUT UR4, URZ, UR4, URZ, 0x33, !UPT ;  /* 0x00000004ff047292 */ /* 0x000fcc000f8e33ff */
[----:B------:R-:W-:-:S04]  /*19cd0*/  IMAD.U32 R4, RZ, RZ, UR4 ;  /* 0x00000004ff047e24 */ /* 0x000fc8000f8e00ff */
[----:B------:R-:W1:Y:S02]  /*19ce0*/  REDUX UR5, R4 ;  /* 0x00000000040573c4 */ /* 0x000e640000000000 */
[----:B------:R2:W-:Y:S01]  /*19cf0*/  UTCATOMSWS.AND URZ, UR4 ;  /* 0x0000000400ff79e3 */ /* 0x0005e20008000000 */
[----:B0-----:R-:W-:Y:S01]  /*19d00*/  ISETP.EQ.U32.AND P0, PT, R2, R3, PT ;  /* 0x000000030200720c */ /* 0x001fe20003f02070 */
[----:B-1----:R-:W-:-:S12]  /*19d10*/  IMAD.U32 R0, RZ, RZ, UR5 ;  /* 0x00000005ff007e24 */ /* 0x002fd8000f8e00ff */
[----:B------:R2:W-:Y:S01]  /*19d20*/  @P0 ATOMS.AND RZ, [R9], R0 ;  /* 0x0000000009ff038c */ /* 0x0005e20002800000 */
[----:B------:R-:W-:Y:S05]  /*19d30*/  BRA `(.L_x_20) ;  /* 0x0000000000147947 */ /* 0x000fea0003800000 */
.L_x_22:
[----:B------:R-:W-:-:S07]  /*19d40*/  MOV R2, 0x19d60 ;  /* 0x00019d6000027802 */ /* 0x000fce0000000f00 */
[----:B------:R-:W-:Y:S05]  /*19d50*/  CALL.REL.NOINC `($__internal_0_$__cuda_sm10x_tcgen05_guardrail_trap_col_being_dealloced_not_returned_by_alloc) ;  /* 0x0000000000447944 */ /* 0x000fea0003c00000 */
[----:B------:R-:W-:Y:S05]  /*19d60*/  BRA `(.L_x_20) ;  /* 0x0000000000087947 */ /* 0x000fea0003800000 */
.L_x_21:
[----:B------:R-:W-:-:S07]  /*19d70*/  MOV R2, 0x19d90 ;  /* 0x00019d9000027802 */ /* 0x000fce0000000f00 */
[----:B------:R-:W-:Y:S05]  /*19d80*/  CALL.REL.NOINC `($__internal_2_$__cuda_sm10x_tcgen05_guardrail_trap_unallocated_columns_being_dealloced) ;  /* 0x0000000000507944 */ /* 0x000fea0003c00000 */
.L_x_20:
[----:B------:R-:W-:Y:S01]  /*19d90*/  NOP ;  /* 0x0000000000007918 */ /* 0x000fe20000000000 */
[----:B--2---:R-:W-:Y:S05]  /*19da0*/  EXIT ;  /* 0x000000000000794d */ /* 0x004fea0003800000 */
.L_x_8:
[----:B------:R-:W0:Y:S02]  /*19db0*/  SYNCS.PHASECHK.TRANS64.TRYWAIT P1, [UR9+0x20000], RZ ;  /* 0x020000ffff0075a7 */ /* 0x000e240008021109 */
[----:B0-----:R-:W-:Y:S05]  /*19dc0*/  @!P1 BRA `(.L_x_8) ;  /* 0xfffffffc00f89947 */ /* 0x001fea000383ffff */
[----:B------:R-:W-:Y:S05]  /*19dd0*/  BRA `(.L_x_7) ;  /* 0xfffffed4006c7947 */ /* 0x000fea000383ffff */
.L_x_14:
[----:B------:R-:W1:Y:S02]  /*19de0*/  SYNCS.PHASECHK.TRANS64.TRYWAIT P4, [UR9+0x40010], RZ ;  /* 0x040010ffff0075a7 */ /* 0x000e640008081109 */
[----:B-1----:R-:W-:Y:S05]  /*19df0*/  @!P4 BRA `(.L_x_14) ;  /* 0xfffffffc00f8c947 */ /* 0x002fea000383ffff */
[----:B------:R-:W-:Y:S05]  /*19e00*/  BRA `(.L_x_23) ;  /* 0xffffff8000147947 */ /* 0x000fea000383ffff */
.L_x_15:
[----:B------:R-:W0:Y:S02]  /*19e10*/  SYNCS.PHASECHK.TRANS64.TRYWAIT P4, [UR7], R20 ;  /* 0x00000014ff0075a7 */ /* 0x000e240008081107 */
[----:B0-----:R-:W-:Y:S05]  /*19e20*/  @!P4 BRA `(.L_x_15) ;  /* 0xfffffffc00f8c947 */ /* 0x001fea000383ffff */
[----:B------:R-:W-:Y:S05]  /*19e30*/  BRA `(.L_x_24) ;  /* 0xffffff8800087947 */ /* 0x000fea000383ffff */
.L_x_19:
[----:B------:R-:W2:Y:S02]  /*19e40*/  SYNCS.PHASECHK.TRANS64.TRYWAIT P1, [UR7], R240 ;  /* 0x000000f0ff0075a7 */ /* 0x000ea40008021107 */
[----:B--2---:R-:W-:Y:S05]  /*19e50*/  @!P1 BRA `(.L_x_19) ;  /* 0xfffffffc00f89947 */ /* 0x004fea000383ffff */
[----:B------:R-:W-:Y:S05]  /*19e60*/  BRA `(.L_x_18) ;  /* 0xffffffb4005c7947 */ /* 0x000fea000383ffff */
        .weak           $__internal_0_$__cuda_sm10x_tcgen05_guardrail_trap_col_being_dealloced_not_returned_by_alloc
        .type           $__internal_0_$__cuda_sm10x_tcgen05_guardrail_trap_col_being_dealloced_not_returned_by_alloc,@function
        .size           $__internal_0_$__cuda_sm10x_tcgen05_guardrail_trap_col_being_dealloced_not_returned_by_alloc,($__internal_1_$__cuda_sm10x_tcgen05_guardrail_trap_phase_invalid_during_alloc - $__internal_0_$__cuda_sm10x_tcgen05_guardrail_trap_col_being_dealloced_not_returned_by_alloc)
$__internal_0_$__cuda_sm10x_tcgen05_guardrail_trap_col_being_dealloced_not_returned_by_alloc:
[----:B------:R-:W-:Y:S05]  /*19e70*/  BPT.TRAP 0x1 ;  /* 0x000000040000795c */ /* 0x000fea0000300000 */
[----:B------:R-:W-:-:S04]  /*19e80*/  IMAD.MOV.U32 R3, RZ, RZ, 0x0 ;  /* 0x00000000ff037424 */ /* 0x000fc800078e00ff */
[----:B------:R-:W-:Y:S05]  /*19e90*/  RET.REL.NODEC R2 `(attn_fwd) ;  /* 0xfffffe6002587950 */ /* 0x000fea0003c3ffff */
        .weak           $__internal_1_$__cuda_sm10x_tcgen05_guardrail_trap_phase_invalid_during_alloc
        .type           $__internal_1_$__cuda_sm10x_tcgen05_guardrail_trap_phase_invalid_during_alloc,@function
        .size           $__internal_1_$__cuda_sm10x_tcgen05_guardrail_trap_phase_invalid_during_alloc,($__internal_2_$__cuda_sm10x_tcgen05_guardrail_trap_unallocated_columns_being_dealloced - $__internal_1_$__cuda_sm10x_tcgen05_guardrail_trap_phase_invalid_during_alloc)
$__internal_1_$__cuda_sm10x_tcgen05_guardrail_trap_phase_invalid_during_alloc:
[----:B------:R-:W-:Y:S05]  /*19ea0*/  BPT.TRAP 0x1 ;  /* 0x000000040000795c */ /* 0x000fea0000300000 */
[----:B------:R-:W-:-:S04]  /*19eb0*/  IMAD.MOV.U32 R5, RZ, RZ, 0x0 ;  /* 0x00000000ff057424 */ /* 0x000fc800078e00ff */
[----:B------:R-:W-:Y:S05]  /*19ec0*/  RET.REL.NODEC R4 `(attn_fwd) ;  /* 0xfffffe60044c7950 */ /* 0x000fea0003c3ffff */
        .weak           $__internal_2_$__cuda_sm10x_tcgen05_guardrail_trap_unallocated_columns_being_dealloced
        .type           $__internal_2_$__cuda_sm10x_tcgen05_guardrail_trap_unallocated_columns_being_dealloced,@function
        .size           $__internal_2_$__cuda_sm10x_tcgen05_guardrail_trap_unallocated_columns_being_dealloced,(.L_x_28 - $__internal_2_$__cuda_sm10x_tcgen05_guardrail_trap_unallocated_columns_being_dealloced)
$__internal_2_$__cuda_sm10x_tcgen05_guardrail_trap_unallocated_columns_being_dealloced:
[----:B------:R-:W-:Y:S05]  /*19ed0*/  BPT.TRAP 0x1 ;  /* 0x000000040000795c */ /* 0x000fea0000300000 */
[----:B------:R-:W-:-:S04]  /*19ee0*/  IMAD.MOV.U32 R3, RZ, RZ, 0x0 ;  /* 0x00000000ff037424 */ /* 0x000fc800078e00ff */
[----:B------:R-:W-:Y:S05]  /*19ef0*/  RET.REL.NODEC R2 `(attn_fwd) ;  /* 0xfffffe6002407950 */ /* 0x000fea0003c3ffff */
.L_x_25:
[----:B------:R-:W-:-:S00]  /*19f00*/  BRA `(.L_x_25) ;  /* 0xfffffffc00fc7947 */ /* 0x000fc0000383ffff */
[----:B------:R-:W-:-:S00]  /*19f10*/  NOP ;  /* 0x0000000000007918 */ /* 0x000fc00000000000 */
        /* <DEDUP_REMOVED lines=14> */
.L_x_28:


//--------------------- .nv.global.init           --------------------------
	.section	.nv.global.init,"aw",@progbits
.nv.global.init:
	.type		_$_str,@object
	.size		_$_str,(.L_3 - _$_str)
_$_str:
        /*0000*/ 	.byte	0x5f, 0x5f, 0x43, 0x55, 0x44, 0x41, 0x5f, 0x46, 0x54, 0x5a, 0x00
.L_3:


//--------------------- .nv.shared.attn_fwd       --------------------------
	.section	.nv.shared.attn_fwd,"aw",@nobits
	.sectionflags	@""
	.align	16
	.zero		1024


//--------------------- .nv.shared.reserved.0     --------------------------
	.section	.nv.shared.reserved.0,"aw",@nobits
	.align	8
	.weak		__nv_reservedSMEM_offset_0_alias
	.size		__nv_reservedSMEM_offset_0_alias, 0, 64
	.other		__nv_reservedSMEM_offset_0_alias,@"STO_CUDA_RESERVED_SHARED STV_DEFAULT"
__nv_reservedSMEM_offset_0_alias:
	.zero		0
.nv.shared.reserved.0:
	.zero		64
	.weak		__nv_reservedSMEM_allocation_phase
	.type		__nv_reservedSMEM_allocation_phase,@object
	.size		__nv_reservedSMEM_allocation_phase,(.L_0 - __nv_reservedSMEM_allocation_phase)
__nv_reservedSMEM_allocation_phase:
	.zero		1
.L_0:
	.zero		7
	.weak		__nv_reservedSMEM_devtool_atexit_pc
	.type		__nv_reservedSMEM_devtool_atexit_pc,@object
	.size		__nv_reservedSMEM_devtool_atexit_pc,(__nv_reservedSMEM_allocation_mask - __nv_reservedSMEM_devtool_atexit_pc)
__nv_reservedSMEM_devtool_atexit_pc:
	.zero		8
	.weak		__nv_reservedSMEM_allocation_mask
	.type		__nv_reservedSMEM_allocation_mask,@object
	.size		__nv_reservedSMEM_allocation_mask,(.L_2 - __nv_reservedSMEM_allocation_mask)
__nv_reservedSMEM_allocation_mask:
	.zero		4
.L_2:


//--------------------- .nv.constant0.attn_fwd    --------------------------
	.section	.nv.constant0.attn_fwd,"a",@progbits
	.sectionflags	@""
	.align	4
.nv.constant0.attn_fwd:
	.zero		1032


//--------------------- SYMBOLS --------------------------

	.type		.nv.reservedSmem.offset0,@object
	.size		.nv.reservedSmem.offset0,0x4
	.type		.nv.reservedSmem.cap,@object
	.size		.nv.reservedSmem.cap,0x4
